	.target	sm_90a

	.elftype	@"ET_EXEC"


//--------------------- .note.nv.tkinfo           --------------------------
	.section	.note.nv.tkinfo,"",@"SHT_NOTE"
	.sectionflags	@"SHF_NOTE_NV_TKINFO"
	.tkinfo
        /*0018*/ 	.word	0x00000002
        /*0030*/ 	.string	""
        /*0030*/ 	.string	"ptxas"
        /*0030*/ 	.string	"Cuda compilation tools, release 13.0, V13.0.88"
        /*0030*/ 	.string	"Build cuda_13.0.r13.0/compiler.36424714_0"
        /*0030*/ 	.string	"-v  -suppress-debug-info  -lineinfo  -arch sm_90a "



//--------------------- .note.nv.cuinfo           --------------------------
	.section	.note.nv.cuinfo,"",@"SHT_NOTE"
	.sectionflags	@"SHF_NOTE_NV_CUINFO"
        /*0018*/ 	.short	0x0002
        /*001a*/ 	.short	0x005a
        /*001c*/ 	.short	0x0082
	.zero		2


//--------------------- .nv.info                  --------------------------
	.section	.nv.info,"",@"SHT_CUDA_INFO"
	.align	4


	//----- nvinfo : EIATTR_REGCOUNT
	.align		4
        /*0000*/ 	.byte	0x04, 0x2f
        /*0002*/ 	.short	(.L_1 - .L_0)
	.align		4
.L_0:
        /*0004*/ 	.word	index@(matmul_kernel)
        /*0008*/ 	.word	0x000000ff


	//----- nvinfo : EIATTR_FRAME_SIZE
	.align		4
.L_1:
        /*000c*/ 	.byte	0x04, 0x11
        /*000e*/ 	.short	(.L_3 - .L_2)
	.align		4
.L_2:
        /*0010*/ 	.word	index@(matmul_kernel)
        /*0014*/ 	.word	0x00002050


	//----- nvinfo : EIATTR_MIN_STACK_SIZE
	.align		4
.L_3:
        /*0018*/ 	.byte	0x04, 0x12
        /*001a*/ 	.short	(.L_5 - .L_4)
	.align		4
.L_4:
        /*001c*/ 	.word	index@(matmul_kernel)
        /*0020*/ 	.word	0x00002050
.L_5:


//--------------------- .nv.compat                --------------------------
	.section	.nv.compat,"",@"SHT_CUDA_COMPAT_INFO"
	.align	4
        /*0000*/ 	.byte	0x02, 0x09, 0x01, 0x00, 0x02, 0x02, 0x04, 0x00, 0x02, 0x05, 0x05, 0x00, 0x03, 0x07, 0x01, 0x01
        /*0010*/ 	.byte	0x02, 0x03, 0x00, 0x00, 0x02, 0x06, 0x01, 0x00, 0x04, 0x0b, 0x08, 0x00, 0x00, 0x00, 0x00, 0x00
        /*0020*/ 	.byte	0x00, 0x00, 0x00, 0x00


//--------------------- .nv.info.matmul_kernel    --------------------------
	.section	.nv.info.matmul_kernel,"",@"SHT_CUDA_INFO"
	.sectionflags	@""
	.align	4


	//----- nvinfo : EIATTR_CUDA_API_VERSION
	.align		4
        /*0000*/ 	.byte	0x04, 0x37
        /*0002*/ 	.short	(.L_7 - .L_6)
.L_6:
        /*0004*/ 	.word	0x00000082


	//----- nvinfo : EIATTR_KPARAM_INFO
	.align		4
.L_7:
        /*0008*/ 	.byte	0x04, 0x17
        /*000a*/ 	.short	(.L_9 - .L_8)
.L_8:
        /*000c*/ 	.word	0x00000000
        /*0010*/ 	.short	0x000d
        /*0012*/ 	.short	0x0048
        /*0014*/ 	.byte	0x00, 0xf4, 0x21, 0x00


	//----- nvinfo : EIATTR_KPARAM_INFO
	.align		4
.L_9:
        /*0018*/ 	.byte	0x04, 0x17
        /*001a*/ 	.short	(.L_11 - .L_10)
.L_10:
        /*001c*/ 	.word	0x00000000
        /*0020*/ 	.short	0x000c
        /*0022*/ 	.short	0x0040
        /*0024*/ 	.byte	0x00, 0xf4, 0x21, 0x00


	//----- nvinfo : EIATTR_KPARAM_INFO
	.align		4
.L_11:
        /*0028*/ 	.byte	0x04, 0x17
        /*002a*/ 	.short	(.L_13 - .L_12)
.L_12:
        /*002c*/ 	.word	0x00000000
        /*0030*/ 	.short	0x000b
        /*0032*/ 	.short	0x0038
        /*0034*/ 	.byte	0x00, 0xf0, 0x11, 0x00


	//----- nvinfo : EIATTR_KPARAM_INFO
	.align		4
.L_13:
        /*0038*/ 	.byte	0x04, 0x17
        /*003a*/ 	.short	(.L_15 - .L_14)
.L_14:
        /*003c*/ 	.word	0x00000000
        /*0040*/ 	.short	0x000a
        /*0042*/ 	.short	0x0034
        /*0044*/ 	.byte	0x00, 0xf0, 0x11, 0x00


	//----- nvinfo : EIATTR_KPARAM_INFO
	.align		4
.L_15:
        /*0048*/ 	.byte	0x04, 0x17
        /*004a*/ 	.short	(.L_17 - .L_16)
.L_16:
        /*004c*/ 	.word	0x00000000
        /*0050*/ 	.short	0x0009
        /*0052*/ 	.short	0x0030
        /*0054*/ 	.byte	0x00, 0xf0, 0x11, 0x00


	//----- nvinfo : EIATTR_KPARAM_INFO
	.align		4
.L_17:
        /*0058*/ 	.byte	0x04, 0x17
        /*005a*/ 	.short	(.L_19 - .L_18)
.L_18:
        /*005c*/ 	.word	0x00000000
        /*0060*/ 	.short	0x0008
        /*0062*/ 	.short	0x002c
        /*0064*/ 	.byte	0x00, 0xf0, 0x11, 0x00


	//----- nvinfo : EIATTR_KPARAM_INFO
	.align		4
.L_19:
        /*0068*/ 	.byte	0x04, 0x17
        /*006a*/ 	.short	(.L_21 - .L_20)
.L_20:
        /*006c*/ 	.word	0x00000000
        /*0070*/ 	.short	0x0007
        /*0072*/ 	.short	0x0028
        /*0074*/ 	.byte	0x00, 0xf0, 0x11, 0x00


	//----- nvinfo : EIATTR_KPARAM_INFO
	.align		4
.L_21:
        /*0078*/ 	.byte	0x04, 0x17
        /*007a*/ 	.short	(.L_23 - .L_22)
.L_22:
        /*007c*/ 	.word	0x00000000
        /*0080*/ 	.short	0x0006
        /*0082*/ 	.short	0x0024
        /*0084*/ 	.byte	0x00, 0xf0, 0x11, 0x00


	//----- nvinfo : EIATTR_KPARAM_INFO
	.align		4
.L_23:
        /*0088*/ 	.byte	0x04, 0x17
        /*008a*/ 	.short	(.L_25 - .L_24)
.L_24:
        /*008c*/ 	.word	0x00000000
        /*0090*/ 	.short	0x0005
        /*0092*/ 	.short	0x0020
        /*0094*/ 	.byte	0x00, 0xf0, 0x11, 0x00


	//----- nvinfo : EIATTR_KPARAM_INFO
	.align		4
.L_25:
        /*0098*/ 	.byte	0x04, 0x17
        /*009a*/ 	.short	(.L_27 - .L_26)
.L_26:
        /*009c*/ 	.word	0x00000000
        /*00a0*/ 	.short	0x0004
        /*00a2*/ 	.short	0x001c
        /*00a4*/ 	.byte	0x00, 0xf0, 0x11, 0x00


	//----- nvinfo : EIATTR_KPARAM_INFO
	.align		4
.L_27:
        /*00a8*/ 	.byte	0x04, 0x17
        /*00aa*/ 	.short	(.L_29 - .L_28)
.L_28:
        /*00ac*/ 	.word	0x00000000
        /*00b0*/ 	.short	0x0003
        /*00b2*/ 	.short	0x0018
        /*00b4*/ 	.byte	0x00, 0xf0, 0x11, 0x00


	//----- nvinfo : EIATTR_KPARAM_INFO
	.align		4
.L_29:
        /*00b8*/ 	.byte	0x04, 0x17
        /*00ba*/ 	.short	(.L_31 - .L_30)
.L_30:
        /*00bc*/ 	.word	0x00000000
        /*00c0*/ 	.short	0x0002
        /*00c2*/ 	.short	0x0010
        /*00c4*/ 	.byte	0x00, 0xf4, 0x21, 0x00


	//----- nvinfo : EIATTR_KPARAM_INFO
	.align		4
.L_31:
        /*00c8*/ 	.byte	0x04, 0x17
        /*00ca*/ 	.short	(.L_33 - .L_32)
.L_32:
        /*00cc*/ 	.word	0x00000000
        /*00d0*/ 	.short	0x0001
        /*00d2*/ 	.short	0x0008
        /*00d4*/ 	.byte	0x00, 0xf4, 0x21, 0x00


	//----- nvinfo : EIATTR_KPARAM_INFO
	.align		4
.L_33:
        /*00d8*/ 	.byte	0x04, 0x17
        /*00da*/ 	.short	(.L_35 - .L_34)
.L_34:
        /*00dc*/ 	.word	0x00000000
        /*00e0*/ 	.short	0x0000
        /*00e2*/ 	.short	0x0000
        /*00e4*/ 	.byte	0x00, 0xf4, 0x21, 0x00


	//----- nvinfo : EIATTR_SPARSE_MMA_MASK
	.align		4
.L_35:
        /*00e8*/ 	.byte	0x03, 0x50
        /*00ea*/ 	.short	0x0000


	//----- nvinfo : EIATTR_MAXREG_COUNT
	.align		4
        /*00ec*/ 	.byte	0x03, 0x1b
        /*00ee*/ 	.short	0x00ff


	//----- nvinfo : EIATTR_NUM_BARRIERS
	.align		4
        /*00f0*/ 	.byte	0x02, 0x4c
        /*00f2*/ 	.byte	0x01
	.zero		1


	//----- nvinfo : EIATTR_ANNOTATIONS
	.align		4
        /*00f4*/ 	.byte	0x04, 0x55
        /*00f6*/ 	.short	(.L_37 - .L_36)


	//   ....[0]....
.L_36:
        /*00f8*/ 	.word	0x00000001
        /*00fc*/ 	.byte	0x60, 0x05, 0x00, 0x00, 0x01, 0x00, 0x00, 0x00, 0xa0, 0x05, 0x00, 0x00, 0x01, 0x00, 0x00, 0x00
        /* <DEDUP_REMOVED lines=1156> */
        /*494c*/ 	.byte	0x20, 0x8f, 0x01, 0x00


	//----- nvinfo : EIATTR_MERCURY_ISA_VERSION
	.align		4
.L_37:
        /*4950*/ 	.byte	0x03, 0x5f
        /*4952*/ 	.short	0x0101


	//----- nvinfo : EIATTR_EXIT_INSTR_OFFSETS
	.align		4
        /*4954*/ 	.byte	0x04, 0x1c
        /*4956*/ 	.short	(.L_39 - .L_38)


	//   ....[0]....
.L_38:
        /*4958*/ 	.word	0x0007ed10


	//   ....[1]....
        /*495c*/ 	.word	0x0007ed30


	//----- nvinfo : EIATTR_REQNTID
	.align		4
.L_39:
        /*4960*/ 	.byte	0x04, 0x10
        /*4962*/ 	.short	(.L_41 - .L_40)
.L_40:
        /*4964*/ 	.word	0x00000080
        /*4968*/ 	.word	0x00000001
        /*496c*/ 	.word	0x00000001


	//----- nvinfo : EIATTR_CBANK_PARAM_SIZE
	.align		4
.L_41:
        /*4970*/ 	.byte	0x03, 0x19
        /*4972*/ 	.short	0x0050


	//----- nvinfo : EIATTR_PARAM_CBANK
	.align		4
        /*4974*/ 	.byte	0x04, 0x0a
        /*4976*/ 	.short	(.L_43 - .L_42)
	.align		4
.L_42:
        /*4978*/ 	.word	index@(.nv.constant0.matmul_kernel)
        /*497c*/ 	.short	0x0210
        /*497e*/ 	.short	0x0050


	//----- nvinfo : EIATTR_SW_WAR
	.align		4
.L_43:
        /*4980*/ 	.byte	0x04, 0x36
        /*4982*/ 	.short	(.L_45 - .L_44)
.L_44:
        /*4984*/ 	.word	0x00000008
.L_45:


//--------------------- .nv.callgraph             --------------------------
	.section	.nv.callgraph,"",@"SHT_CUDA_CALLGRAPH"
	.align	4
	.sectionentsize	8
	.align		4
        /*0000*/ 	.word	0x00000000
	.align		4
        /*0004*/ 	.word	0xffffffff
	.align		4
        /*0008*/ 	.word	0x00000000
	.align		4
        /*000c*/ 	.word	0xfffffffe
	.align		4
        /*0010*/ 	.word	0x00000000
	.align		4
        /*0014*/ 	.word	0xfffffffd
	.align		4
        /*0018*/ 	.word	0x00000000
	.align		4
        /*001c*/ 	.word	0xfffffffc


//--------------------- .text.matmul_kernel       --------------------------
	.section	.text.matmul_kernel,"ax",@progbits
	.align	128
        .global         matmul_kernel
        .type           matmul_kernel,@function
        .size           matmul_kernel,(.L_x_4 - matmul_kernel)
        .other          matmul_kernel,@"STO_CUDA_ENTRY STV_DEFAULT"
matmul_kernel:
.text.matmul_kernel:
[----:B------:R-:W0:Y:S08]  /*0000*/  LDC R1, c[0x0][0x28] ;  /* 0x00000a00ff017b82 */ /* 0x000e300000000800 */
[----:B------:R-:W1:Y:S01]  /*0010*/  LDC.64 R124, c[0x0][0x228] ;  /* 0x00008a00ff7c7b82 */ /* 0x000e620000000a00 */
[----:B------:R-:W2:Y:S01]  /*0020*/  S2R R5, SR_CTAID.X ;  /* 0x0000000000057919 */ /* 0x000ea20000002500 */
[----:B------:R-:W-:Y:S01]  /*0030*/  UMOV UR46, 0x400 ;  /* 0x00000400002e7882 */ /* 0x000fe20000000000 */
[----:B------:R-:W-:Y:S01]  /*0040*/  ULDC.64 UR44, c[0x0][0x208] ;  /* 0x00008200002c7ab9 */ /* 0x000fe20000000a00 */
[----:B0-----:R-:W-:Y:S01]  /*0050*/  VIADD R1, R1, 0xffffdfb0 ;  /* 0xffffdfb001017836 */ /* 0x001fe20000000000 */
[----:B------:R-:W0:Y:S03]  /*0060*/  S2R R16, SR_TID.X ;  /* 0x0000000000107919 */ /* 0x000e260000002100 */
[----:B------:R-:W3:Y:S01]  /*0070*/  S2UR UR4, SR_CgaCtaId ;  /* 0x00000000000479c3 */ /* 0x000ee20000008800 */
[----:B-1----:R-:W-:-:S05]  /*0080*/  VIADD R0, R125, 0x1ff ;  /* 0x000001ff7d007836 */ /* 0x002fca0000000000 */
[----:B------:R-:W-:Y:S01]  /*0090*/  SHF.R.S32.HI R3, RZ, 0x1f, R0 ;  /* 0x0000001fff037819 */ /* 0x000fe20000011400 */
[----:B---3--:R-:W-:-:S03]  /*00a0*/  ULEA UR46, UR4, UR46, 0x18 ;  /* 0x0000002e042e7291 */ /* 0x008fc6000f8ec03f */
[----:B------:R-:W-:Y:S02]  /*00b0*/  LEA.HI R3, R3, R0, RZ, 0x9 ;  /* 0x0000000003037211 */ /* 0x000fe400078f48ff */
[----:B--2---:R-:W-:Y:S02]  /*00c0*/  IABS R8, R5 ;  /* 0x0000000500087213 */ /* 0x004fe40000000000 */
[----:B------:R-:W-:Y:S02]  /*00d0*/  SHF.R.S32.HI R3, RZ, 0x9, R3 ;  /* 0x00000009ff037819 */ /* 0x000fe40000011403 */
[----:B0-----:R-:W-:-:S03]  /*00e0*/  LOP3.LUT R188, R16, 0x7f, RZ, 0xc0, !PT ;  /* 0x0000007f10bc7812 */ /* 0x001fc600078ec0ff */
[----:B------:R-:W-:-:S05]  /*00f0*/  IMAD.SHL.U32 R4, R3, 0x8, RZ ;  /* 0x0000000803047824 */ /* 0x000fca00078e00ff */
[-C--:B------:R-:W-:Y:S02]  /*0100*/  IABS R7, R4.reuse ;  /* 0x0000000400077213 */ /* 0x080fe40000000000 */
[----:B------:R-:W-:Y:S02]  /*0110*/  IABS R10, R4 ;  /* 0x00000004000a7213 */ /* 0x000fe40000000000 */
[----:B------:R-:W0:Y:S08]  /*0120*/  I2F.RP R0, R7 ;  /* 0x0000000700007306 */ /* 0x000e300000209400 */
[----:B0-----:R-:W0:Y:S02]  /*0130*/  MUFU.RCP R0, R0 ;  /* 0x0000000000007308 */ /* 0x001e240000001000 */
[----:B0-----:R-:W-:-:S02]  /*0140*/  VIADD R2, R0, 0xffffffe ;  /* 0x0ffffffe00027836 */ /* 0x001fc40000000000 */
[----:B------:R-:W-:-:S04]  /*0150*/  IMAD.MOV R0, RZ, RZ, -R10 ;  /* 0x000000ffff007224 */ /* 0x000fc800078e0a0a */
[----:B------:R0:W1:Y:S01]  /*0160*/  F2I.FTZ.U32.TRUNC.NTZ R3, R2 ;  /* 0x0000000200037305 */ /* 0x000062000021f000 */
[----:B------:R-:W2:Y:S01]  /*0170*/  LDC R10, c[0x0][0x230] ;  /* 0x00008c00ff0a7b82 */ /* 0x000ea20000000800 */
[----:B0-----:R-:W-:Y:S02]  /*0180*/  IMAD.MOV.U32 R2, RZ, RZ, RZ ;  /* 0x000000ffff027224 */ /* 0x001fe400078e00ff */
[----:B-1----:R-:W-:-:S04]  /*0190*/  IMAD.MOV R6, RZ, RZ, -R3 ;  /* 0x000000ffff067224 */ /* 0x002fc800078e0a03 */
[----:B------:R-:W-:Y:S02]  /*01a0*/  IMAD R9, R6, R7, RZ ;  /* 0x0000000706097224 */ /* 0x000fe400078e02ff */
[----:B------:R-:W-:Y:S02]  /*01b0*/  IMAD.MOV.U32 R6, RZ, RZ, R8 ;  /* 0x000000ffff067224 */ /* 0x000fe400078e0008 */
[----:B------:R-:W-:-:S04]  /*01c0*/  IMAD.HI.U32 R3, R3, R9, R2 ;  /* 0x0000000903037227 */ /* 0x000fc800078e0002 */
[----:B--2---:R-:W-:Y:S02]  /*01d0*/  VIADD R10, R10, 0x3f ;  /* 0x0000003f0a0a7836 */ /* 0x004fe40000000000 */
[----:B------:R-:W-:-:S04]  /*01e0*/  IMAD.HI.U32 R3, R3, R6, RZ ;  /* 0x0000000603037227 */ /* 0x000fc800078e00ff */
[----:B------:R-:W-:-:S05]  /*01f0*/  IMAD R0, R3, R0, R6 ;  /* 0x0000000003007224 */ /* 0x000fca00078e0206 */
[----:B------:R-:W-:-:S13]  /*0200*/  ISETP.GT.U32.AND P1, PT, R7, R0, PT ;  /* 0x000000000700720c */ /* 0x000fda0003f24070 */
[----:B------:R-:W-:Y:S02]  /*0210*/  @!P1 IMAD.IADD R0, R0, 0x1, -R7 ;  /* 0x0000000100009824 */ /* 0x000fe400078e0a07 */
[----:B------:R-:W-:Y:S01]  /*0220*/  @!P1 VIADD R3, R3, 0x1 ;  /* 0x0000000103039836 */ /* 0x000fe20000000000 */
[----:B------:R-:W-:Y:S02]  /*0230*/  ISETP.NE.AND P1, PT, R4, RZ, PT ;  /* 0x000000ff0400720c */ /* 0x000fe40003f25270 */
[----:B------:R-:W-:Y:S02]  /*0240*/  ISETP.GE.U32.AND P0, PT, R0, R7, PT ;  /* 0x000000070000720c */ /* 0x000fe40003f06070 */
[----:B------:R-:W-:-:S04]  /*0250*/  LOP3.LUT R0, R5, R4, RZ, 0x3c, !PT ;  /* 0x0000000405007212 */ /* 0x000fc800078e3cff */
[----:B------:R-:W-:Y:S01]  /*0260*/  ISETP.GE.AND P2, PT, R0, RZ, PT ;  /* 0x000000ff0000720c */ /* 0x000fe20003f46270 */
[----:B------:R-:W-:-:S06]  /*0270*/  VIADD R0, R124, 0xff ;  /* 0x000000ff7c007836 */ /* 0x000fcc0000000000 */
[----:B------:R-:W-:-:S04]  /*0280*/  @P0 VIADD R3, R3, 0x1 ;  /* 0x0000000103030836 */ /* 0x000fc80000000000 */
[----:B------:R-:W-:Y:S01]  /*0290*/  IMAD.MOV.U32 R2, RZ, RZ, R3 ;  /* 0x000000ffff027224 */ /* 0x000fe200078e0003 */
[----:B------:R-:W-:-:S03]  /*02a0*/  SHF.R.S32.HI R3, RZ, 0x1f, R0 ;  /* 0x0000001fff037819 */ /* 0x000fc60000011400 */
[----:B------:R-:W-:Y:S01]  /*02b0*/  @!P2 IMAD.MOV R2, RZ, RZ, -R2 ;  /* 0x000000ffff02a224 */ /* 0x000fe200078e0a02 */
[----:B------:R-:W-:Y:S02]  /*02c0*/  @!P1 LOP3.LUT R2, RZ, R4, RZ, 0x33, !PT ;  /* 0x00000004ff029212 */ /* 0x000fe400078e33ff */
[----:B------:R-:W-:-:S03]  /*02d0*/  LEA.HI R3, R3, R0, RZ, 0x8 ;  /* 0x0000000003037211 */ /* 0x000fc600078f40ff */
[----:B------:R-:W-:Y:S02]  /*02e0*/  IMAD.SHL.U32 R6, R2, 0x8, RZ ;  /* 0x0000000802067824 */ /* 0x000fe400078e00ff */
[----:B------:R-:W-:-:S03]  /*02f0*/  IMAD.MOV R2, RZ, RZ, -R2 ;  /* 0x000000ffff027224 */ /* 0x000fc600078e0a02 */
[----:B------:R-:W-:Y:S01]  /*0300*/  LEA.HI.SX32 R3, R3, -R6, 0x18 ;  /* 0x8000000603037211 */ /* 0x000fe200078fc2ff */
[----:B------:R-:W-:-:S03]  /*0310*/  IMAD R4, R4, R2, R5 ;  /* 0x0000000204047224 */ /* 0x000fc600078e0205 */
[----:B------:R-:W-:Y:S02]  /*0320*/  VIMNMX R11, R3, 0x8, PT ;  /* 0x00000008030b7848 */ /* 0x000fe40003fe0100 */
[----:B------:R-:W-:Y:S02]  /*0330*/  IABS R9, R4 ;  /* 0x0000000400097213 */ /* 0x000fe40000000000 */
[----:B------:R-:W-:-:S04]  /*0340*/  IABS R7, R11 ;  /* 0x0000000b00077213 */ /* 0x000fc80000000000 */
[----:B------:R-:W0:Y:S08]  /*0350*/  I2F.RP R0, R7 ;  /* 0x0000000700007306 */ /* 0x000e300000209400 */
[----:B0-----:R-:W0:Y:S02]  /*0360*/  MUFU.RCP R0, R0 ;  /* 0x0000000000007308 */ /* 0x001e240000001000 */
[----:B0-----:R-:W-:-:S06]  /*0370*/  VIADD R3, R0, 0xffffffe ;  /* 0x0ffffffe00037836 */ /* 0x001fcc0000000000 */
[----:B------:R-:W0:Y:S02]  /*0380*/  F2I.FTZ.U32.TRUNC.NTZ R3, R3 ;  /* 0x0000000300037305 */ /* 0x000e24000021f000 */
[----:B0-----:R-:W-:-:S04]  /*0390*/  IMAD.MOV R8, RZ, RZ, -R3 ;  /* 0x000000ffff087224 */ /* 0x001fc800078e0a03 */
[----:B------:R-:W-:Y:S01]  /*03a0*/  IMAD.MOV.U32 R2, RZ, RZ, R8 ;  /* 0x000000ffff027224 */ /* 0x000fe200078e0008 */
[----:B------:R-:W-:-:S03]  /*03b0*/  IABS R8, R11 ;  /* 0x0000000b00087213 */ /* 0x000fc60000000000 */
[----:B------:R-:W-:Y:S02]  /*03c0*/  IMAD R5, R2, R7, RZ ;  /* 0x0000000702057224 */ /* 0x000fe400078e02ff */
[----:B------:R-:W-:Y:S02]  /*03d0*/  IMAD.MOV.U32 R2, RZ, RZ, RZ ;  /* 0x000000ffff027224 */ /* 0x000fe400078e00ff */
[----:B------:R-:W-:Y:S02]  /*03e0*/  IMAD.MOV R0, RZ, RZ, -R8 ;  /* 0x000000ffff007224 */ /* 0x000fe400078e0a08 */
[----:B------:R-:W-:-:S06]  /*03f0*/  IMAD.HI.U32 R2, R3, R5, R2 ;  /* 0x0000000503027227 */ /* 0x000fcc00078e0002 */
        /* <DEDUP_REMOVED lines=8> */
[----:B------:R-:W-:-:S07]  /*0480*/  ISETP.GE.AND P2, PT, R0, RZ, PT ;  /* 0x000000ff0000720c */ /* 0x000fce0003f46270 */
[----:B------:R-:W-:Y:S01]  /*0490*/  @P0 VIADD R2, R2, 0x1 ;  /* 0x0000000102020836 */ /* 0x000fe20000000000 */
[----:B------:R-:W-:-:S03]  /*04a0*/  ISETP.GT.AND P0, PT, R10, 0x3f, PT ;  /* 0x0000003f0a00780c */ /* 0x000fc60003f04270 */
[----:B------:R-:W-:-:S04]  /*04b0*/  IMAD.MOV.U32 R0, RZ, RZ, R2 ;  /* 0x000000ffff007224 */ /* 0x000fc800078e0002 */
[----:B------:R-:W-:Y:S01]  /*04c0*/  @!P2 IMAD.MOV R0, RZ, RZ, -R0 ;  /* 0x000000ffff00a224 */ /* 0x000fe200078e0a00 */
[----:B------:R-:W-:-:S05]  /*04d0*/  @!P1 LOP3.LUT R0, RZ, R11, RZ, 0x33, !PT ;  /* 0x0000000bff009212 */ /* 0x000fca00078e33ff */
[----:B------:R-:W-:Y:S02]  /*04e0*/  IMAD.MOV R2, RZ, RZ, -R0 ;  /* 0x000000ffff027224 */ /* 0x000fe400078e0a00 */
[----:B------:R-:W-:Y:S02]  /*04f0*/  IMAD.SHL.U32 R0, R0, 0x200, RZ ;  /* 0x0000020000007824 */ /* 0x000fe400078e00ff */
[----:B------:R-:W-:-:S04]  /*0500*/  IMAD R2, R11, R2, R4 ;  /* 0x000000020b027224 */ /* 0x000fc800078e0204 */
[----:B------:R-:W-:-:S04]  /*0510*/  IMAD.IADD R3, R6, 0x1, R2 ;  /* 0x0000000106037824 */ /* 0x000fc800078e0202 */
[----:B------:R-:W-:-:S04]  /*0520*/  IMAD R2, R3, 0x100, R188 ;  /* 0x0000010003027824 */ /* 0x000fc800078e02bc */
[----:B------:R-:W-:Y:S01]  /*0530*/  VIADD R3, R2, 0x80 ;  /* 0x0000008002037836 */ /* 0x000fe20000000000 */
[----:B------:R-:W-:Y:S06]  /*0540*/  @P0 BRA `(.L_x_0) ;  /* 0x0000003c000c0947 */ /* 0x000fec0003800000 */
[----:B------:R-:W-:Y:S01]  /*0550*/  IMAD.SHL.U32 R4, R16, 0x8, RZ ;  /* 0x0000000810047824 */ /* 0x000fe200078e00ff */
[----:B------:R1:W-:Y:S01]  /*0560*/  STL [R1+0xc00], RZ ;  /* 0x000c00ff01007387 */ /* 0x0003e20000100800 */
[----:B------:R-:W-:Y:S02]  /*0570*/  CS2R R24, SRZ ;  /* 0x0000000000187805 */ /* 0x000fe4000001ff00 */
[----:B------:R-:W-:Y:S02]  /*0580*/  CS2R R26, SRZ ;  /* 0x00000000001a7805 */ /* 0x000fe4000001ff00 */
[----:B------:R-:W-:Y:S01]  /*0590*/  CS2R R28, SRZ ;  /* 0x00000000001c7805 */ /* 0x000fe2000001ff00 */
[----:B------:R1:W-:Y:S01]  /*05a0*/  STL [R1+0x1ac0], R4 ;  /* 0x001ac00401007387 */ /* 0x0003e20000100800 */
[----:B------:R-:W-:Y:S02]  /*05b0*/  CS2R R30, SRZ ;  /* 0x00000000001e7805 */ /* 0x000fe4000001ff00 */
[----:B------:R-:W-:-:S02]  /*05c0*/  CS2R R32, SRZ ;  /* 0x0000000000207805 */ /* 0x000fc4000001ff00 */
[----:B------:R-:W-:Y:S01]  /*05d0*/  CS2R R34, SRZ ;  /* 0x0000000000227805 */ /* 0x000fe2000001ff00 */
[----:B------:R1:W-:Y:S01]  /*05e0*/  STL [R1+0xc04], RZ ;  /* 0x000c04ff01007387 */ /* 0x0003e20000100800 */
[----:B------:R-:W-:Y:S02]  /*05f0*/  CS2R R36, SRZ ;  /* 0x0000000000247805 */ /* 0x000fe4000001ff00 */
[----:B------:R-:W-:Y:S02]  /*0600*/  CS2R R38, SRZ ;  /* 0x0000000000267805 */ /* 0x000fe4000001ff00 */
[----:B------:R-:W-:Y:S01]  /*0610*/  CS2R R40, SRZ ;  /* 0x0000000000287805 */ /* 0x000fe2000001ff00 */
[----:B------:R1:W-:Y:S01]  /*0620*/  STL [R1+0xc08], RZ ;  /* 0x000c08ff01007387 */ /* 0x0003e20000100800 */
        /* <DEDUP_REMOVED lines=72> */
[----:B------:R-:W-:-:S03]  /*0ab0*/  CS2R R150, SRZ ;  /* 0x0000000000967805 */ /* 0x000fc6000001ff00 */
[----:B------:R1:W-:Y:S04]  /*0ac0*/  STL [R1+0xc54], RZ ;  /* 0x000c54ff01007387 */ /* 0x0003e80000100800 */
        /* <DEDUP_REMOVED lines=746> */
[----:B------:R1:W-:Y:S04]  /*3970*/  STL [R1], RZ ;  /* 0x000000ff01007387 */ /* 0x0003e80000100800 */
        /* <DEDUP_REMOVED lines=126> */
[----:B------:R1:W-:Y:S01]  /*4160*/  STL [R1+0x1fc], RZ ;  /* 0x0001fcff01007387 */ /* 0x0003e20000100800 */
[----:B------:R-:W-:Y:S05]  /*4170*/  BRA `(.L_x_1) ;  /* 0x0000032400547947 */ /* 0x000fea0003800000 */
.L_x_0:
[----:B------:R-:W-:Y:S01]  /*4180*/  IABS R13, R124 ;  /* 0x0000007c000d7213 */ /* 0x000fe20000000000 */
[----:B------:R-:W-:Y:S01]  /*4190*/  STL [R1+0x1b0c], R125 ;  /* 0x001b0c7d01007387 */ /* 0x000fe20000100800 */
[----:B------:R-:W-:Y:S01]  /*41a0*/  IABS R5, R125 ;  /* 0x0000007d00057213 */ /* 0x000fe20000000000 */
[----:B------:R-:W-:Y:S01]  /*41b0*/  ULDC UR7, c[0x0][0x23c] ;  /* 0x00008f0000077ab9 */ /* 0x000fe20000000800 */
[----:B------:R-:W0:Y:S01]  /*41c0*/  I2F.RP R4, R13 ;  /* 0x0000000d00047306 */ /* 0x000e220000209400 */
[----:B------:R-:W-:Y:S01]  /*41d0*/  IABS R14, R3 ;  /* 0x00000003000e7213 */ /* 0x000fe20000000000 */
[----:B------:R1:W-:Y:S01]  /*41e0*/  STL [R1+0x1ac4], R0 ;  /* 0x001ac40001007387 */ /* 0x0003e20000100800 */
[----:B------:R-:W-:Y:S01]  /*41f0*/  ISETP.GE.AND P2, PT, R2, RZ, PT ;  /* 0x000000ff0200720c */ /* 0x000fe20003f46270 */
[----:B------:R-:W-:Y:S01]  /*4200*/  ULDC.64 UR4, c[0x0][0x218] ;  /* 0x0000860000047ab9 */ /* 0x000fe20000000a00 */
[----:B------:R-:W-:Y:S01]  /*4210*/  ULDC.64 UR8, c[0x0][0x210] ;  /* 0x0000840000087ab9 */ /* 0x000fe20000000a00 */
[----:B------:R-:W-:-:S02]  /*4220*/  ULDC UR14, c[0x0][0x238] ;  /* 0x00008e00000e7ab9 */ /* 0x000fc40000000800 */
[----:B------:R-:W2:Y:S08]  /*4230*/  I2F.RP R11, R5 ;  /* 0x00000005000b7306 */ /* 0x000eb00000209400 */
[----:B0-----:R-:W0:Y:S08]  /*4240*/  MUFU.RCP R4, R4 ;  /* 0x0000000400047308 */ /* 0x001e300000001000 */
[----:B--2---:R-:W2:Y:S01]  /*4250*/  MUFU.RCP R11, R11 ;  /* 0x0000000b000b7308 */ /* 0x004ea20000001000 */
[----:B0-----:R-:W-:-:S07]  /*4260*/  VIADD R6, R4, 0xffffffe ;  /* 0x0ffffffe04067836 */ /* 0x001fce0000000000 */
[----:B------:R0:W3:Y:S01]  /*4270*/  F2I.FTZ.U32.TRUNC.NTZ R7, R6 ;  /* 0x0000000600077305 */ /* 0x0000e2000021f000 */
[----:B--2---:R-:W-:Y:S01]  /*4280*/  VIADD R8, R11, 0xffffffe ;  /* 0x0ffffffe0b087836 */ /* 0x004fe20000000000 */
[----:B------:R-:W-:-:S06]  /*4290*/  SHF.R.U32.HI R11, RZ, 0x6, R16 ;  /* 0x00000006ff0b7819 */ /* 0x000fcc0000011610 */
[----:B------:R2:W4:Y:S01]  /*42a0*/  F2I.FTZ.U32.TRUNC.NTZ R9, R8 ;  /* 0x0000000800097305 */ /* 0x000522000021f000 */
[----:B0-----:R-:W-:Y:S01]  /*42b0*/  IMAD.MOV.U32 R6, RZ, RZ, RZ ;  /* 0x000000ffff067224 */ /* 0x001fe200078e00ff */
[----:B------:R-:W-:Y:S01]  /*42c0*/  SGXT.U32 R11, R11, 0x1 ;  /* 0x000000010b0b781a */ /* 0x000fe20000000000 */
[----:B---3--:R-:W-:-:S04]  /*42d0*/  IMAD.MOV R12, RZ, RZ, -R7 ;  /* 0x000000ffff0c7224 */ /* 0x008fc800078e0a07 */
[----:B------:R-:W-:Y:S01]  /*42e0*/  IMAD R15, R12, R13, RZ ;  /* 0x0000000d0c0f7224 */ /* 0x000fe200078e02ff */
[----:B------:R-:W-:-:S03]  /*42f0*/  IABS R12, R2 ;  /* 0x00000002000c7213 */ /* 0x000fc60000000000 */
[----:B------:R-:W-:-:S06]  /*4300*/  IMAD.HI.U32 R7, R7, R15, R6 ;  /* 0x0000000f07077227 */ /* 0x000fcc00078e0006 */
[----:B------:R-:W-:-:S04]  /*4310*/  IMAD.HI.U32 R4, R7, R12, RZ ;  /* 0x0000000c07047227 */ /* 0x000fc800078e00ff */
[----:B------:R-:W-:Y:S01]  /*4320*/  IMAD.HI.U32 R6, R7, R14, RZ ;  /* 0x0000000e07067227 */ /* 0x000fe200078e00ff */
[----:B------:R-:W-:-:S03]  /*4330*/  LEA.HI R7, R16, R0, RZ, 0x1a ;  /* 0x0000000010077211 */ /* 0x000fc600078fd0ff */
[----:B------:R-:W-:Y:S02]  /*4340*/  IMAD.MOV R4, RZ, RZ, -R4 ;  /* 0x000000ffff047224 */ /* 0x000fe400078e0a04 */
[----:B--2---:R-:W-:Y:S01]  /*4350*/  IMAD.MOV R8, RZ, RZ, -R6 ;  /* 0x000000ffff087224 */ /* 0x004fe200078e0a06 */
[----:B------:R-:W-:Y:S01]  /*4360*/  LOP3.LUT R6, R0, R11, RZ, 0xfc, !PT ;  /* 0x0000000b00067212 */ /* 0x000fe200078efcff */
[C---:B------:R-:W-:Y:S02]  /*4370*/  IMAD R11, R13.reuse, R4, R12 ;  /* 0x000000040d0b7224 */ /* 0x040fe400078e020c */
[C---:B------:R-:W-:Y:S01]  /*4380*/  IMAD R12, R13.reuse, R8, R14 ;  /* 0x000000080d0c7224 */ /* 0x040fe200078e020e */
[----:B------:R-:W-:Y:S01]  /*4390*/  LOP3.LUT R18, R6, 0x1fc, RZ, 0xfc, !PT ;  /* 0x000001fc06127812 */ /* 0x000fe200078efcff */
[--C-:B----4-:R-:W-:Y:S01]  /*43a0*/  IMAD.MOV R16, RZ, RZ, -R9.reuse ;  /* 0x000000ffff107224 */ /* 0x110fe200078e0a09 */
[C---:B------:R-:W-:Y:S01]  /*43b0*/  ISETP.GT.U32.AND P0, PT, R13.reuse, R11, PT ;  /* 0x0000000b0d00720c */ /* 0x040fe20003f04070 */
[----:B------:R-:W-:Y:S01]  /*43c0*/  IMAD.MOV.U32 R8, RZ, RZ, RZ ;  /* 0x000000ffff087224 */ /* 0x000fe200078e00ff */
[----:B------:R-:W-:Y:S01]  /*43d0*/  ISETP.GT.U32.AND P1, PT, R13, R12, PT ;  /* 0x0000000c0d00720c */ /* 0x000fe20003f24070 */
[----:B------:R-:W-:Y:S01]  /*43e0*/  IMAD R15, R16, R5, RZ ;  /* 0x00000005100f7224 */ /* 0x000fe200078e02ff */
[C---:B------:R-:W-:Y:S01]  /*43f0*/  LOP3.LUT R21, R6.reuse, 0x1f0, RZ, 0xfc, !PT ;  /* 0x000001f006157812 */ /* 0x040fe200078efcff */
[----:B------:R-:W-:Y:S01]  /*4400*/  VIADD R17, R7, 0x1fe ;  /* 0x000001fe07117836 */ /* 0x000fe20000000000 */
[----:B------:R-:W-:Y:S01]  /*4410*/  LOP3.LUT R19, R6, 0x1f2, RZ, 0xfc, !PT ;  /* 0x000001f206137812 */ /* 0x000fe200078efcff */
[----:B------:R-:W-:Y:S01]  /*4420*/  IMAD.HI.U32 R4, R9, R15, R8 ;  /* 0x0000000f09047227 */ /* 0x000fe200078e0008 */
[----:B------:R-:W-:-:S02]  /*4430*/  SHF.R.S32.HI R9, RZ, 0x1f, R10 ;  /* 0x0000001fff097819 */ /* 0x000fc4000001140a */
[----:B------:R-:W-:Y:S01]  /*4440*/  IABS R8, R18 ;  /* 0x0000001200087213 */ /* 0x000fe20000000000 */
[----:B------:R-:W-:Y:S01]  /*4450*/  VIADD R243, R7, 0x1e ;  /* 0x0000001e07f37836 */ /* 0x000fe20000000000 */
[----:B------:R-:W-:Y:S01]  /*4460*/  IABS R14, R17 ;  /* 0x00000011000e7213 */ /* 0x000fe20000000000 */
[--C-:B------:R-:W-:Y:S01]  /*4470*/  @!P0 IMAD.IADD R11, R11, 0x1, -R13.reuse ;  /* 0x000000010b0b8824 */ /* 0x100fe200078e0a0d */
[----:B-1----:R-:W-:Y:S01]  /*4480*/  LEA.HI R0, R9, R10, RZ, 0x6 ;  /* 0x0000000a09007211 */ /* 0x002fe200078f30ff */
[----:B------:R-:W-:Y:S01]  /*4490*/  IMAD.MOV.U32 R10, RZ, RZ, R8 ;  /* 0x000000ffff0a7224 */ /* 0x000fe200078e0008 */
[----:B------:R-:W-:Y:S01]  /*44a0*/  LOP3.LUT R15, R6, 0x1fa, RZ, 0xfc, !PT ;  /* 0x000001fa060f7812 */ /* 0x000fe200078efcff */
[----:B------:R-:W-:Y:S01]  /*44b0*/  IMAD.HI.U32 R8, R4, R14, RZ ;  /* 0x0000000e04087227 */ /* 0x000fe200078e00ff */
[----:B------:R-:W-:Y:S01]  /*44c0*/  ISETP.GE.AND P4, PT, R17, RZ, PT ;  /* 0x000000ff1100720c */ /* 0x000fe20003f86270 */
[----:B------:R0:W-:Y:S01]  /*44d0*/  STL [R1+0xe00], R0 ;  /* 0x000e000001007387 */ /* 0x0001e20000100800 */
[----:B------:R-:W-:Y:S01]  /*44e0*/  LOP3.LUT R17, R6, 0x1f8, RZ, 0xfc, !PT ;  /* 0x000001f806117812 */ /* 0x000fe200078efcff */
[----:B------:R-:W-:Y:S01]  /*44f0*/  @!P1 IMAD.IADD R12, R12, 0x1, -R13 ;  /* 0x000000010c0c9824 */ /* 0x000fe200078e0a0d */
[C---:B------:R-:W-:Y:S01]  /*4500*/  ISETP.GT.U32.AND P1, PT, R13.reuse, R11, PT ;  /* 0x0000000b0d00720c */ /* 0x040fe20003f24070 */
[----:B------:R-:W-:Y:S01]  /*4510*/  IMAD.MOV R8, RZ, RZ, -R8 ;  /* 0x000000ffff087224 */ /* 0x000fe200078e0a08 */
[----:B------:R-:W-:Y:S01]  /*4520*/  IABS R16, R17 ;  /* 0x0000001100107213 */ /* 0x000fe20000000000 */
[----:B------:R-:W-:Y:S01]  /*4530*/  IMAD.HI.U32 R9, R4, R10, RZ ;  /* 0x0000000a04097227 */ /* 0x000fe200078e00ff */
[----:B------:R-:W-:Y:S01]  /*4540*/  ISETP.GT.U32.AND P3, PT, R13, R12, PT ;  /* 0x0000000c0d00720c */ /* 0x000fe20003f64070 */
[----:B------:R-:W-:Y:S01]  /*4550*/  STL [R1+0x1ac8], R2 ;  /* 0x001ac80201007387 */ /* 0x000fe20000100800 */
[----:B------:R-:W-:Y:S01]  /*4560*/  ISETP.GE.AND P0, PT, R18, RZ, PT ;  /* 0x000000ff1200720c */ /* 0x000fe20003f06270 */
[C---:B------:R-:W-:Y:S01]  /*4570*/  IMAD R8, R5.reuse, R8, R14 ;  /* 0x0000000805087224 */ /* 0x040fe200078e020e */
[----:B------:R-:W-:Y:S01]  /*4580*/  IABS R14, R15 ;  /* 0x0000000f000e7213 */ /* 0x000fe20000000000 */
[----:B------:R-:W-:Y:S01]  /*4590*/  IMAD.MOV R9, RZ, RZ, -R9 ;  /* 0x000000ffff097224 */ /* 0x000fe200078e0a09 */
[----:B------:R-:W-:Y:S01]  /*45a0*/  LOP3.LUT R18, R6, 0x1f4, RZ, 0xfc, !PT ;  /* 0x000001f406127812 */ /* 0x000fe200078efcff */
[----:B------:R-:W-:Y:S01]  /*45b0*/  STL [R1+0x1acc], R3 ;  /* 0x001acc0301007387 */ /* 0x000fe20000100800 */
[----:B------:R-:W-:Y:S01]  /*45c0*/  ISETP.GT.U32.AND P5, PT, R5, R8, PT ;  /* 0x000000080500720c */ /* 0x000fe20003fa4070 */
[--C-:B------:R-:W-:Y:S01]  /*45d0*/  @!P1 IMAD.IADD R11, R11, 0x1, -R13.reuse ;  /* 0x000000010b0b9824 */ /* 0x100fe200078e0a0d */
[----:B------:R-:W-:Y:S01]  /*45e0*/  ISETP.GE.AND P1, PT, R3, RZ, PT ;  /* 0x000000ff0300720c */ /* 0x000fe20003f26270 */
[----:B------:R-:W-:Y:S01]  /*45f0*/  IMAD R10, R5, R9, R10 ;  /* 0x00000009050a7224 */ /* 0x000fe200078e020a */
[----:B------:R-:W-:Y:S01]  /*4600*/  ISETP.GE.AND P6, PT, R15, RZ, PT ;  /* 0x000000ff0f00720c */ /* 0x000fe20003fc6270 */
[----:B------:R-:W-:Y:S01]  /*4610*/  @!P3 IMAD.IADD R12, R12, 0x1, -R13 ;  /* 0x000000010c0cb824 */ /* 0x000fe200078e0a0d */
[----:B------:R-:W-:Y:S01]  /*4620*/  IABS R15, R19 ;  /* 0x00000013000f7213 */ /* 0x000fe20000000000 */
[----:B------:R-:W-:Y:S01]  /*4630*/  IMAD.HI.U32 R9, R4, R14, RZ ;  /* 0x0000000e04097227 */ /* 0x000fe200078e00ff */
[----:B------:R-:W-:-:S02]  /*4640*/  ISETP.GT.U32.AND P3, PT, R5, R10, PT ;  /* 0x0000000a0500720c */ /* 0x000fc40003f64070 */
[----:B------:R-:W-:Y:S01]  /*4650*/  LOP3.LUT R23, R6, 0x1d6, RZ, 0xfc, !PT ;  /* 0x000001d606177812 */ /* 0x000fe200078efcff */
[----:B------:R-:W-:Y:S01]  /*4660*/  @!P2 IMAD.MOV R11, RZ, RZ, -R11 ;  /* 0x000000ffff0ba224 */ /* 0x000fe200078e0a0b */
[----:B------:R-:W-:Y:S01]  /*4670*/  ISETP.GE.AND P2, PT, R17, RZ, PT ;  /* 0x000000ff1100720c */ /* 0x000fe20003f46270 */
[----:B------:R-:W-:Y:S01]  /*4680*/  @!P5 IMAD.IADD R8, R8, 0x1, -R5 ;  /* 0x000000010808d824 */ /* 0x000fe200078e0a05 */
[----:B------:R-:W-:Y:S01]  /*4690*/  LOP3.LUT R17, R6, 0x1f6, RZ, 0xfc, !PT ;  /* 0x000001f606117812 */ /* 0x000fe200078efcff */
[----:B------:R-:W-:Y:S01]  /*46a0*/  IMAD.MOV R9, RZ, RZ, -R9 ;  /* 0x000000ffff097224 */ /* 0x000fe200078e0a09 */
[----:B------:R-:W-:Y:S01]  /*46b0*/  ISETP.NE.AND P5, PT, R124, RZ, PT ;  /* 0x000000ff7c00720c */ /* 0x000fe20003fa5270 */
[----:B------:R-:W-:Y:S01]  /*46c0*/  @!P1 IMAD.MOV R12, RZ, RZ, -R12 ;  /* 0x000000ffff0c9224 */ /* 0x000fe200078e0a0c */
[----:B------:R-:W-:Y:S01]  /*46d0*/  ISETP.GT.U32.AND P1, PT, R5, R8, PT ;  /* 0x000000080500720c */ /* 0x000fe20003f24070 */
[----:B------:R-:W-:Y:S01]  /*46e0*/  IMAD.HI.U32 R13, R4, R16, RZ ;  /* 0x00000010040d7227 */ /* 0x000fe200078e00ff */
[----:B------:R-:W-:-:S02]  /*46f0*/  LOP3.LUT R124, RZ, R124, RZ, 0x33, !PT ;  /* 0x0000007cff7c7212 */ /* 0x000fc400078e33ff */
[----:B------:R-:W-:Y:S01]  /*4700*/  LOP3.LUT R25, R6, 0x1d4, RZ, 0xfc, !PT ;  /* 0x000001d406197812 */ /* 0x000fe200078efcff */
[C---:B------:R-:W-:Y:S01]  /*4710*/  IMAD R14, R5.reuse, R9, R14 ;  /* 0x00000009050e7224 */ /* 0x040fe200078e020e */
[----:B------:R-:W-:Y:S01]  /*4720*/  IABS R9, R17 ;  /* 0x0000001100097213 */ /* 0x000fe20000000000 */
[----:B------:R-:W-:Y:S01]  /*4730*/  IMAD.MOV R13, RZ, RZ, -R13 ;  /* 0x000000ffff0d7224 */ /* 0x000fe200078e0a0d */
[----:B------:R-:W-:Y:S01]  /*4740*/  SEL R188, R124, R12, !P5 ;  /* 0x0000000c7cbc7207 */ /* 0x000fe20006800000 */
[----:B------:R-:W-:Y:S01]  /*4750*/  @!P3 IMAD.IADD R10, R10, 0x1, -R5 ;  /* 0x000000010a0ab824 */ /* 0x000fe200078e0a05 */
[----:B0-----:R-:W-:Y:S01]  /*4760*/  SEL R0, R124, R11, !P5 ;  /* 0x0000000b7c007207 */ /* 0x001fe20006800000 */
[C---:B------:R-:W-:Y:S01]  /*4770*/  IMAD R16, R5.reuse, R13, R16 ;  /* 0x0000000d05107224 */ /* 0x040fe200078e0210 */
[C---:B------:R-:W-:Y:S01]  /*4780*/  ISETP.GT.U32.AND P5, PT, R5.reuse, R14, PT ;  /* 0x0000000e0500720c */ /* 0x040fe20003fa4070 */
[----:B------:R-:W-:Y:S01]  /*4790*/  IMAD.MOV.U32 R12, RZ, RZ, R9 ;  /* 0x000000ffff0c7224 */ /* 0x000fe200078e0009 */
[C---:B------:R-:W-:Y:S01]  /*47a0*/  ISETP.GT.U32.AND P3, PT, R5.reuse, R10, PT ;  /* 0x0000000a0500720c */ /* 0x040fe20003f64070 */
[----:B------:R-:W-:Y:S01]  /*47b0*/  @!P1 IMAD.IADD R8, R8, 0x1, -R5 ;  /* 0x0000000108089824 */ /* 0x000fe200078e0a05 */
[C---:B------:R-:W-:Y:S01]  /*47c0*/  ISETP.GT.U32.AND P1, PT, R5.reuse, R16, PT ;  /* 0x000000100500720c */ /* 0x040fe20003f24070 */
[----:B------:R-:W-:Y:S01]  /*47d0*/  IMAD.HI.U32 R9, R4, R12, RZ ;  /* 0x0000000c04097227 */ /* 0x000fe200078e00ff */
[----:B------:R-:W-:Y:S01]  /*47e0*/  IABS R13, R18 ;  /* 0x00000012000d7213 */ /* 0x000fe20000000000 */
[----:B------:R-:W-:Y:S01]  /*47f0*/  STL [R1+0x1af0], R0 ;  /* 0x001af00001007387 */ /* 0x000fe20000100800 */
[C---:B------:R-:W-:Y:S01]  /*4800*/  LOP3.LUT R26, R6.reuse, 0x1d2, RZ, 0xfc, !PT ;  /* 0x000001d2061a7812 */ /* 0x040fe200078efcff */
[----:B------:R-:W-:Y:S01]  /*4810*/  IMAD.MOV R9, RZ, RZ, -R9 ;  /* 0x000000ffff097224 */ /* 0x000fe200078e0a09 */
[C---:B------:R-:W-:Y:S01]  /*4820*/  LOP3.LUT R27, R6.reuse, 0x1d0, RZ, 0xfc, !PT ;  /* 0x000001d0061b7812 */ /* 0x040fe200078efcff */
[----:B------:R-:W-:Y:S01]  /*4830*/  IMAD.MOV.U32 R22, RZ, RZ, R8 ;  /* 0x000000ffff167224 */ /* 0x000fe200078e0008 */
[----:B------:R-:W-:Y:S01]  /*4840*/  STL [R1+0x1af4], R188 ;  /* 0x001af4bc01007387 */ /* 0x000fe20000100800 */
[C---:B------:R-:W-:Y:S01]  /*4850*/  IMAD R12, R5.reuse, R9, R12 ;  /* 0x00000009050c7224 */ /* 0x040fe200078e020c */
[C---:B------:R-:W-:Y:S01]  /*4860*/  LOP3.LUT R28, R6.reuse, 0x1cc, RZ, 0xfc, !PT ;  /* 0x000001cc061c7812 */ /* 0x040fe200078efcff */
[----:B------:R-:W-:Y:S01]  /*4870*/  @!P4 IMAD.MOV R22, RZ, RZ, -R22 ;  /* 0x000000ffff16c224 */ /* 0x000fe200078e0a16 */
[----:B------:R-:W-:Y:S01]  /*4880*/  LOP3.LUT R30, R6, 0x1c8, RZ, 0xfc, !PT ;  /* 0x000001c8061e7812 */ /* 0x000fe200078efcff */
[--C-:B------:R-:W-:Y:S01]  /*4890*/  @!P3 IMAD.IADD R10, R10, 0x1, -R5.reuse ;  /* 0x000000010a0ab824 */ /* 0x100fe200078e0a05 */
[----:B------:R-:W-:Y:S01]  /*48a0*/  ISETP.GT.U32.AND P4, PT, R5, R12, PT ;  /* 0x0000000c0500720c */ /* 0x000fe20003f84070 */
[--C-:B------:R-:W-:Y:S01]  /*48b0*/  @!P5 IMAD.IADD R14, R14, 0x1, -R5.reuse ;  /* 0x000000010e0ed824 */ /* 0x100fe200078e0a05 */
[----:B------:R-:W-:Y:S01]  /*48c0*/  ISETP.GE.AND P3, PT, R17, RZ, PT ;  /* 0x000000ff1100720c */ /* 0x000fe20003f66270 */
[----:B------:R-:W-:Y:S01]  /*48d0*/  @!P1 IMAD.IADD R16, R16, 0x1, -R5 ;  /* 0x0000000110109824 */ /* 0x000fe200078e0a05 */
[----:B------:R-:W-:Y:S01]  /*48e0*/  IABS R17, R21 ;  /* 0x0000001500117213 */ /* 0x000fe20000000000 */
[----:B------:R-:W-:Y:S01]  /*48f0*/  IMAD.MOV.U32 R20, RZ, RZ, R10 ;  /* 0x000000ffff147224 */ /* 0x000fe200078e000a */
[C---:B------:R-:W-:Y:S01]  /*4900*/  ISETP.GT.U32.AND P5, PT, R5.reuse, R14, PT ;  /* 0x0000000e0500720c */ /* 0x040fe20003fa4070 */
[----:B------:R-:W-:Y:S01]  /*4910*/  IMAD.HI.U32 R9, R4, R13, RZ ;  /* 0x0000000d04097227 */ /* 0x000fe200078e00ff */
[----:B------:R-:W-:Y:S01]  /*4920*/  ISETP.GT.U32.AND P1, PT, R5, R16, PT ;  /* 0x000000100500720c */ /* 0x000fe20003f24070 */
[----:B------:R0:W-:Y:S01]  /*4930*/  STL [R1+0x24], R22 ;  /* 0x0000241601007387 */ /* 0x0001e20000100800 */
[----:B------:R-:W-:Y:S01]  /*4940*/  IABS R24, R28 ;  /* 0x0000001c00187213 */ /* 0x000fe20000000000 */
[----:B------:R-:W-:Y:S01]  /*4950*/  @!P0 IMAD.MOV R20, RZ, RZ, -R20 ;  /* 0x000000ffff148224 */ /* 0x000fe200078e0a14 */
[----:B------:R-:W-:Y:S01]  /*4960*/  ISETP.GE.AND P0, PT, R18, RZ, PT ;  /* 0x000000ff1200720c */ /* 0x000fe20003f06270 */
[----:B------:R-:W-:Y:S01]  /*4970*/  IMAD.HI.U32 R8, R4, R17, RZ ;  /* 0x0000001104087227 */ /* 0x000fe200078e00ff */
[----:B------:R-:W-:-:S02]  /*4980*/  LOP3.LUT R29, R6, 0x1ca, RZ, 0xfc, !PT ;  /* 0x000001ca061d7812 */ /* 0x000fc400078efcff */
[----:B------:R1:W-:Y:S01]  /*4990*/  STL [R1+0x20], R20 ;  /* 0x0000201401007387 */ /* 0x0003e20000100800 */
[----:B------:R-:W-:Y:S01]  /*49a0*/  IMAD.MOV R10, RZ, RZ, -R9 ;  /* 0x000000ffff0a7224 */ /* 0x000fe200078e0a09 */
[----:B------:R-:W-:Y:S01]  /*49b0*/  LOP3.LUT R32, R6, 0x1c4, RZ, 0xfc, !PT ;  /* 0x000001c406207812 */ /* 0x000fe200078efcff */
[----:B------:R-:W-:Y:S01]  /*49c0*/  @!P4 IMAD.IADD R12, R12, 0x1, -R5 ;  /* 0x000000010c0cc824 */ /* 0x000fe200078e0a05 */
[----:B0-----:R-:W-:Y:S01]  /*49d0*/  IABS R22, R26 ;  /* 0x0000001a00167213 */ /* 0x001fe20000000000 */
[----:B------:R-:W-:Y:S01]  /*49e0*/  IMAD.HI.U32 R11, R4, R15, RZ ;  /* 0x0000000f040b7227 */ /* 0x000fe200078e00ff */
[C---:B------:R-:W-:Y:S02]  /*49f0*/  LOP3.LUT R34, R6.reuse, 0x1c0, RZ, 0xfc, !PT ;  /* 0x000001c006227812 */ /* 0x040fe400078efcff */
[C---:B------:R-:W-:Y:S01]  /*4a00*/  ISETP.GT.U32.AND P4, PT, R5.reuse, R12, PT ;  /* 0x0000000c0500720c */ /* 0x040fe20003f84070 */
[----:B------:R-:W-:Y:S01]  /*4a10*/  IMAD.MOV R18, RZ, RZ, -R11 ;  /* 0x000000ffff127224 */ /* 0x000fe200078e0a0b */
[C---:B------:R-:W-:Y:S01]  /*4a20*/  LOP3.LUT R33, R6.reuse, 0x1c2, RZ, 0xfc, !PT ;  /* 0x000001c206217812 */ /* 0x040fe200078efcff */
[----:B-1----:R-:W-:Y:S01]  /*4a30*/  IMAD.MOV R20, RZ, RZ, -R8 ;  /* 0x000000ffff147224 */ /* 0x002fe200078e0a08 */
[----:B------:R-:W-:Y:S01]  /*4a40*/  IABS R31, R34 ;  /* 0x00000022001f7213 */ /* 0x000fe20000000000 */
[----:B------:R-:W-:Y:S01]  /*4a50*/  IMAD R8, R5, R10, R13 ;  /* 0x0000000a05087224 */ /* 0x000fe200078e020d */
[----:B------:R-:W-:Y:S01]  /*4a60*/  LOP3.LUT R36, R6, 0x1bc, RZ, 0xfc, !PT ;  /* 0x000001bc06247812 */ /* 0x000fe200078efcff */
[--C-:B------:R-:W-:Y:S01]  /*4a70*/  @!P5 IMAD.IADD R14, R14, 0x1, -R5.reuse ;  /* 0x000000010e0ed824 */ /* 0x100fe200078e0a05 */
[----:B------:R-:W-:Y:S01]  /*4a80*/  ISETP.GE.AND P5, PT, R19, RZ, PT ;  /* 0x000000ff1300720c */ /* 0x000fe20003fa6270 */
[----:B------:R-:W-:Y:S01]  /*4a90*/  @!P1 IMAD.IADD R16, R16, 0x1, -R5 ;  /* 0x0000000110109824 */ /* 0x000fe200078e0a05 */
[C---:B------:R-:W-:Y:S01]  /*4aa0*/  ISETP.GT.U32.AND P1, PT, R5.reuse, R8, PT ;  /* 0x000000080500720c */ /* 0x040fe20003f24070 */
[C---:B------:R-:W-:Y:S01]  /*4ab0*/  IMAD R10, R5.reuse, R18, R15 ;  /* 0x00000012050a7224 */ /* 0x040fe200078e020f */
[C---:B------:R-:W-:Y:S01]  /*4ac0*/  LOP3.LUT R19, R6.reuse, 0x1ea, RZ, 0xfc, !PT ;  /* 0x000001ea06137812 */ /* 0x040fe200078efcff */
[----:B------:R-:W-:Y:S01]  /*4ad0*/  IMAD.MOV.U32 R2, RZ, RZ, R14 ;  /* 0x000000ffff027224 */ /* 0x000fe200078e000e */
[C---:B------:R-:W-:Y:S01]  /*4ae0*/  LOP3.LUT R37, R6.reuse, 0x1ba, RZ, 0xfc, !PT ;  /* 0x000001ba06257812 */ /* 0x040fe200078efcff */
[C---:B------:R-:W-:Y:S01]  /*4af0*/  IMAD R18, R5.reuse, R20, R17 ;  /* 0x0000001405127224 */ /* 0x040fe200078e0211 */
[----:B------:R-:W-:Y:S01]  /*4b00*/  LOP3.LUT R17, R6, 0x1ec, RZ, 0xfc, !PT ;  /* 0x000001ec06117812 */ /* 0x000fe200078efcff */
[----:B------:R-:W-:Y:S01]  /*4b10*/  @!P6 IMAD.MOV R2, RZ, RZ, -R2 ;  /* 0x000000ffff02e224 */ /* 0x000fe200078e0a02 */
[C---:B------:R-:W-:Y:S01]  /*4b20*/  ISETP.GT.U32.AND P6, PT, R5.reuse, R10, PT ;  /* 0x0000000a0500720c */ /* 0x040fe20003fc4070 */
[--C-:B------:R-:W-:Y:S01]  /*4b30*/  @!P4 IMAD.IADD R12, R12, 0x1, -R5.reuse ;  /* 0x000000010c0cc824 */ /* 0x100fe200078e0a05 */
[----:B------:R-:W-:Y:S01]  /*4b40*/  ISETP.GT.U32.AND P4, PT, R5, R18, PT ;  /* 0x000000120500720c */ /* 0x000fe20003f84070 */
[----:B------:R-:W-:Y:S01]  /*4b50*/  IMAD.MOV.U32 R0, RZ, RZ, R16 ;  /* 0x000000ffff007224 */ /* 0x000fe200078e0010 */
[----:B------:R-:W-:Y:S01]  /*4b60*/  IABS R15, R17 ;  /* 0x00000011000f7213 */ /* 0x000fe20000000000 */
[----:B------:R-:W-:Y:S01]  /*4b70*/  @!P1 IMAD.IADD R8, R8, 0x1, -R5 ;  /* 0x0000000108089824 */ /* 0x000fe200078e0a05 */
[----:B------:R-:W-:Y:S01]  /*4b80*/  STL [R1+0x1c], R2 ;  /* 0x00001c0201007387 */ /* 0x000fe20000100800 */
[----:B------:R-:W-:Y:S01]  /*4b90*/  VIADD R9, R7, 0x1ee ;  /* 0x000001ee07097836 */ /* 0x000fe20000000000 */
[----:B------:R-:W-:Y:S01]  /*4ba0*/  IABS R252, R19 ;  /* 0x0000001300fc7213 */ /* 0x000fe20000000000 */
[----:B------:R-:W-:Y:S01]  /*4bb0*/  @!P2 IMAD.MOV R0, RZ, RZ, -R0 ;  /* 0x000000ffff00a224 */ /* 0x000fe200078e0a00 */
[----:B------:R-:W-:Y:S01]  /*4bc0*/  ISETP.GT.U32.AND P1, PT, R5, R8, PT ;  /* 0x000000080500720c */ /* 0x000fe20003f24070 */
[----:B------:R-:W-:Y:S01]  /*4bd0*/  IMAD.HI.U32 R11, R4, R15, RZ ;  /* 0x0000000f040b7227 */ /* 0x000fe200078e00ff */
[----:B------:R-:W-:-:S02]  /*4be0*/  IABS R13, R9 ;  /* 0x00000009000d7213 */ /* 0x000fc40000000000 */
[----:B------:R0:W-:Y:S01]  /*4bf0*/  STL [R1+0x18], R0 ;  /* 0x0000180001007387 */ /* 0x0001e20000100800 */
[--C-:B------:R-:W-:Y:S01]  /*4c00*/  @!P6 IMAD.IADD R10, R10, 0x1, -R5.reuse ;  /* 0x000000010a0ae824 */ /* 0x100fe200078e0a05 */
[----:B------:R-:W-:Y:S01]  /*4c10*/  ISETP.GE.AND P2, PT, R9, RZ, PT ;  /* 0x000000ff0900720c */ /* 0x000fe20003f46270 */
[----:B------:R-:W-:Y:S01]  /*4c20*/  @!P4 IMAD.IADD R18, R18, 0x1, -R5 ;  /* 0x000000011212c824 */ /* 0x000fe200078e0a05 */
[----:B------:R-:W-:Y:S01]  /*4c30*/  LOP3.LUT R20, R6, 0x1e0, RZ, 0xfc, !PT ;  /* 0x000001e006147812 */ /* 0x000fe200078efcff */
[----:B------:R-:W-:Y:S01]  /*4c40*/  IMAD.HI.U32 R9, R4, R13, RZ ;  /* 0x0000000d04097227 */ /* 0x000fe200078e00ff */
[C---:B------:R-:W-:Y:S02]  /*4c50*/  ISETP.GT.U32.AND P6, PT, R5.reuse, R10, PT ;  /* 0x0000000a0500720c */ /* 0x040fe40003fc4070 */
[----:B------:R-:W-:Y:S01]  /*4c60*/  ISETP.GT.U32.AND P4, PT, R5, R18, PT ;  /* 0x000000120500720c */ /* 0x000fe20003f84070 */
[----:B------:R-:W-:Y:S01]  /*4c70*/  IMAD.MOV R14, RZ, RZ, -R9 ;  /* 0x000000ffff0e7224 */ /* 0x000fe200078e0a09 */
[----:B------:R-:W-:Y:S01]  /*4c80*/  IABS R35, R37 ;  /* 0x0000002500237213 */ /* 0x000fe20000000000 */
[----:B0-----:R-:W-:Y:S01]  /*4c90*/  IMAD.MOV.U32 R0, RZ, RZ, R12 ;  /* 0x000000ffff007224 */ /* 0x001fe200078e000c */
[----:B------:R-:W-:Y:S01]  /*4ca0*/  LOP3.LUT R38, R6, 0x1b6, RZ, 0xfc, !PT ;  /* 0x000001b606267812 */ /* 0x000fe200078efcff */
[----:B------:R-:W-:Y:S01]  /*4cb0*/  IMAD.HI.U32 R12, R4, R252, RZ ;  /* 0x000000fc040c7227 */ /* 0x000fe200078e00ff */
[----:B------:R-:W-:-:S02]  /*4cc0*/  LOP3.LUT R40, R6, 0x1b4, RZ, 0xfc, !PT ;  /* 0x000001b406287812 */ /* 0x000fc400078efcff */
[C---:B------:R-:W-:Y:S01]  /*4cd0*/  LOP3.LUT R41, R6.reuse, 0x1b2, RZ, 0xfc, !PT ;  /* 0x000001b206297812 */ /* 0x040fe200078efcff */
[----:B------:R-:W-:Y:S01]  /*4ce0*/  @!P3 IMAD.MOV R0, RZ, RZ, -R0 ;  /* 0x000000ffff00b224 */ /* 0x000fe200078e0a00 */
[----:B------:R-:W-:Y:S01]  /*4cf0*/  ISETP.GE.AND P3, PT, R21, RZ, PT ;  /* 0x000000ff1500720c */ /* 0x000fe20003f66270 */
[----:B------:R-:W-:Y:S01]  /*4d00*/  IMAD.MOV R16, RZ, RZ, -R11 ;  /* 0x000000ffff107224 */ /* 0x000fe200078e0a0b */
[----:B------:R-:W-:Y:S01]  /*4d10*/  LOP3.LUT R21, R6, 0x1da, RZ, 0xfc, !PT ;  /* 0x000001da06157812 */ /* 0x000fe200078efcff */
[----:B------:R-:W-:Y:S01]  /*4d20*/  @!P1 IMAD.IADD R8, R8, 0x1, -R5 ;  /* 0x0000000108089824 */ /* 0x000fe200078e0a05 */
[----:B------:R0:W-:Y:S01]  /*4d30*/  STL [R1+0x14], R0 ;  /* 0x0000140001007387 */ /* 0x0001e20000100800 */
[----:B------:R-:W-:Y:S01]  /*4d40*/  IMAD.MOV R9, RZ, RZ, -R12 ;  /* 0x000000ffff097224 */ /* 0x000fe200078e0a0c */
[----:B------:R-:W-:Y:S01]  /*4d50*/  ISETP.GE.AND P1, PT, R17, RZ, PT ;  /* 0x000000ff1100720c */ /* 0x000fe20003f26270 */
[C---:B------:R-:W-:Y:S01]  /*4d60*/  IMAD R12, R5.reuse, R14, R13 ;  /* 0x0000000e050c7224 */ /* 0x040fe200078e020d */
[C---:B------:R-:W-:Y:S01]  /*4d70*/  LOP3.LUT R17, R6.reuse, 0x1e4, RZ, 0xfc, !PT ;  /* 0x000001e406117812 */ /* 0x040fe200078efcff */
[C---:B------:R-:W-:Y:S01]  /*4d80*/  IMAD R14, R5.reuse, R16, R15 ;  /* 0x00000010050e7224 */ /* 0x040fe200078e020f */
[----:B------:R-:W-:Y:S01]  /*4d90*/  LOP3.LUT R16, R6, 0x1e6, RZ, 0xfc, !PT ;  /* 0x000001e606107812 */ /* 0x000fe200078efcff */
[--C-:B------:R-:W-:Y:S01]  /*4da0*/  @!P6 IMAD.IADD R10, R10, 0x1, -R5.reuse ;  /* 0x000000010a0ae824 */ /* 0x100fe200078e0a05 */
[C---:B------:R-:W-:Y:S01]  /*4db0*/  ISETP.GT.U32.AND P6, PT, R5.reuse, R12, PT ;  /* 0x0000000c0500720c */ /* 0x040fe20003fc4070 */
[C---:B------:R-:W-:Y:S01]  /*4dc0*/  IMAD R252, R5.reuse, R9, R252 ;  /* 0x0000000905fc7224 */ /* 0x040fe200078e02fc */
[----:B------:R-:W-:Y:S01]  /*4dd0*/  IABS R11, R16 ;  /* 0x00000010000b7213 */ /* 0x000fe20000000000 */
[----:B0-----:R-:W-:Y:S01]  /*4de0*/  IMAD.MOV.U32 R0, RZ, RZ, R8 ;  /* 0x000000ffff007224 */ /* 0x001fe200078e0008 */
[----:B------:R-:W-:Y:S01]  /*4df0*/  LOP3.LUT R8, R6, 0x1e8, RZ, 0xfc, !PT ;  /* 0x000001e806087812 */ /* 0x000fe200078efcff */
[----:B------:R-:W-:Y:S01]  /*4e00*/  @!P4 IMAD.IADD R18, R18, 0x1, -R5 ;  /* 0x000000011212c824 */ /* 0x000fe200078e0a05 */
[C---:B------:R-:W-:Y:S01]  /*4e10*/  ISETP.GT.U32.AND P4, PT, R5.reuse, R252, PT ;  /* 0x000000fc0500720c */ /* 0x040fe20003f84070 */
[----:B------:R-:W-:Y:S01]  /*4e20*/  @!P0 IMAD.MOV R0, RZ, RZ, -R0 ;  /* 0x000000ffff008224 */ /* 0x000fe200078e0a00 */
[----:B------:R-:W-:Y:S01]  /*4e30*/  ISETP.GT.U32.AND P0, PT, R5, R14, PT ;  /* 0x0000000e0500720c */ /* 0x000fe20003f04070 */
[----:B------:R-:W-:Y:S01]  /*4e40*/  IMAD.MOV.U32 R188, RZ, RZ, R10 ;  /* 0x000000ffffbc7224 */ /* 0x000fe200078e000a */
[----:B------:R-:W-:-:S02]  /*4e50*/  IABS R10, R8 ;  /* 0x00000008000a7213 */ /* 0x000fc40000000000 */
[----:B------:R-:W-:Y:S01]  /*4e60*/  IABS R15, R20 ;  /* 0x00000014000f7213 */ /* 0x000fe20000000000 */
[--C-:B------:R-:W-:Y:S01]  /*4e70*/  @!P6 IMAD.IADD R12, R12, 0x1, -R5.reuse ;  /* 0x000000010c0ce824 */ /* 0x100fe200078e0a05 */
[----:B------:R-:W-:Y:S01]  /*4e80*/  ISETP.GE.AND P6, PT, R8, RZ, PT ;  /* 0x000000ff0800720c */ /* 0x000fe20003fc6270 */
[----:B------:R-:W-:Y:S01]  /*4e90*/  IMAD.HI.U32 R8, R4, R10, RZ ;  /* 0x0000000a04087227 */ /* 0x000fe200078e00ff */
[C---:B------:R-:W-:Y:S02]  /*4ea0*/  LOP3.LUT R43, R6.reuse, 0x1b0, RZ, 0xfc, !PT ;  /* 0x000001b0062b7812 */ /* 0x040fe400078efcff */
[----:B------:R-:W-:Y:S01]  /*4eb0*/  LOP3.LUT R44, R6, 0x1aa, RZ, 0xfc, !PT ;  /* 0x000001aa062c7812 */ /* 0x000fe200078efcff */
[--C-:B------:R-:W-:Y:S01]  /*4ec0*/  @!P4 IMAD.IADD R252, R252, 0x1, -R5.reuse ;  /* 0x00000001fcfcc824 */ /* 0x100fe200078e0a05 */
[----:B------:R-:W-:Y:S01]  /*4ed0*/  IABS R39, R43 ;  /* 0x0000002b00277213 */ /* 0x000fe20000000000 */
[----:B------:R-:W-:Y:S01]  /*4ee0*/  @!P0 IMAD.IADD R14, R14, 0x1, -R5 ;  /* 0x000000010e0e8824 */ /* 0x000fe200078e0a05 */
[C---:B------:R-:W-:Y:S01]  /*4ef0*/  ISETP.GT.U32.AND P0, PT, R5.reuse, R12, PT ;  /* 0x0000000c0500720c */ /* 0x040fe20003f04070 */
[----:B------:R-:W-:Y:S01]  /*4f00*/  IMAD.MOV R9, RZ, RZ, -R8 ;  /* 0x000000ffff097224 */ /* 0x000fe200078e0a08 */
[----:B------:R-:W-:Y:S01]  /*4f10*/  IABS R42, R44 ;  /* 0x0000002c002a7213 */ /* 0x000fe20000000000 */
[----:B------:R-:W-:Y:S01]  /*4f20*/  IMAD.HI.U32 R8, R4, R11, RZ ;  /* 0x0000000b04087227 */ /* 0x000fe200078e00ff */
[----:B------:R-:W-:-:S02]  /*4f30*/  ISETP.GT.U32.AND P4, PT, R5, R14, PT ;  /* 0x0000000e0500720c */ /* 0x000fc40003f84070 */
[C---:B------:R-:W-:Y:S01]  /*4f40*/  LOP3.LUT R47, R6.reuse, 0x1a6, RZ, 0xfc, !PT ;  /* 0x000001a6062f7812 */ /* 0x040fe200078efcff */
[----:B------:R-:W-:Y:S01]  /*4f50*/  IMAD.MOV R8, RZ, RZ, -R8 ;  /* 0x000000ffff087224 */ /* 0x000fe200078e0a08 */
[----:B------:R-:W-:Y:S01]  /*4f60*/  LOP3.LUT R49, R6, 0x1a4, RZ, 0xfc, !PT ;  /* 0x000001a406317812 */ /* 0x000fe200078efcff */
[----:B------:R-:W-:Y:S01]  /*4f70*/  @!P5 IMAD.MOV R188, RZ, RZ, -R188 ;  /* 0x000000ffffbcd224 */ /* 0x000fe200078e0abc */
[----:B------:R-:W-:Y:S01]  /*4f80*/  ISETP.GE.AND P5, PT, R19, RZ, PT ;  /* 0x000000ff1300720c */ /* 0x000fe20003fa6270 */
[C---:B------:R-:W-:Y:S01]  /*4f90*/  IMAD R11, R5.reuse, R8, R11 ;  /* 0x00000008050b7224 */ /* 0x040fe200078e020b */
[----:B------:R-:W-:Y:S01]  /*4fa0*/  IABS R19, R21 ;  /* 0x0000001500137213 */ /* 0x000fe20000000000 */
[C---:B------:R-:W-:Y:S01]  /*4fb0*/  IMAD R10, R5.reuse, R9, R10 ;  /* 0x00000009050a7224 */ /* 0x040fe200078e020a */
[----:B------:R-:W-:Y:S01]  /*4fc0*/  STL [R1+0x1af8], R188 ;  /* 0x001af8bc01007387 */ /* 0x000fe20000100800 */
[--C-:B------:R-:W-:Y:S01]  /*4fd0*/  @!P0 IMAD.IADD R12, R12, 0x1, -R5.reuse ;  /* 0x000000010c0c8824 */ /* 0x100fe200078e0a05 */
[----:B------:R-:W-:Y:S01]  /*4fe0*/  IABS R9, R17 ;  /* 0x0000001100097213 */ /* 0x000fe20000000000 */
[----:B------:R-:W-:Y:S01]  /*4ff0*/  @!P4 IMAD.IADD R14, R14, 0x1, -R5 ;  /* 0x000000010e0ec824 */ /* 0x000fe200078e0a05 */
[C---:B------:R-:W-:Y:S01]  /*5000*/  ISETP.GT.U32.AND P4, PT, R5.reuse, R11, PT ;  /* 0x0000000b0500720c */ /* 0x040fe20003f84070 */
[----:B------:R0:W-:Y:S01]  /*5010*/  STL [R1+0x10], R0 ;  /* 0x0000100001007387 */ /* 0x0001e20000100800 */
[----:B------:R-:W-:Y:S01]  /*5020*/  ISETP.GT.U32.AND P0, PT, R5, R10, PT ;  /* 0x0000000a0500720c */ /* 0x000fe20003f04070 */
[----:B------:R-:W-:Y:S01]  /*5030*/  IMAD.HI.U32 R8, R4, R9, RZ ;  /* 0x0000000904087227 */ /* 0x000fe200078e00ff */
[----:B------:R-:W-:-:S02]  /*5040*/  LOP3.LUT R50, R6, 0x1a2, RZ, 0xfc, !PT ;  /* 0x000001a206327812 */ /* 0x000fc400078efcff */
[----:B------:R-:W-:Y:S01]  /*5050*/  IABS R45, R49 ;  /* 0x00000031002d7213 */ /* 0x000fe20000000000 */
[----:B------:R-:W-:Y:S01]  /*5060*/  IMAD.MOV R8, RZ, RZ, -R8 ;  /* 0x000000ffff087224 */ /* 0x000fe200078e0a08 */
[----:B------:R-:W-:Y:S01]  /*5070*/  IABS R46, R50 ;  /* 0x00000032002e7213 */ /* 0x000fe20000000000 */
[----:B------:R-:W-:Y:S01]  /*5080*/  IMAD.MOV.U32 R3, RZ, RZ, R12 ;  /* 0x000000ffff037224 */ /* 0x000fe200078e000c */
[C---:B------:R-:W-:Y:S01]  /*5090*/  LOP3.LUT R51, R6.reuse, 0x1a0, RZ, 0xfc, !PT ;  /* 0x000001a006337812 */ /* 0x040fe200078efcff */
[----:B0-----:R-:W-:Y:S01]  /*50a0*/  IMAD.MOV.U32 R0, RZ, RZ, R18 ;  /* 0x000000ffff007224 */ /* 0x001fe200078e0012 */
[C---:B------:R-:W-:Y:S01]  /*50b0*/  LOP3.LUT R18, R6.reuse, 0x1e2, RZ, 0xfc, !PT ;  /* 0x000001e206127812 */ /* 0x040fe200078efcff */
[--C-:B------:R-:W-:Y:S01]  /*50c0*/  @!P4 IMAD.IADD R11, R11, 0x1, -R5.reuse ;  /* 0x000000010b0bc824 */ /* 0x100fe200078e0a05 */
[----:B------:R-:W-:Y:S01]  /*50d0*/  LOP3.LUT R52, R6, 0x19c, RZ, 0xfc, !PT ;  /* 0x0000019c06347812 */ /* 0x000fe200078efcff */
[----:B------:R-:W-:Y:S01]  /*50e0*/  @!P3 IMAD.MOV R0, RZ, RZ, -R0 ;  /* 0x000000ffff00b224 */ /* 0x000fe200078e0a00 */
[C---:B------:R-:W-:Y:S01]  /*50f0*/  ISETP.GT.U32.AND P3, PT, R5.reuse, R252, PT ;  /* 0x000000fc0500720c */ /* 0x040fe20003f64070 */
[----:B------:R-:W-:Y:S01]  /*5100*/  @!P0 IMAD.IADD R10, R10, 0x1, -R5 ;  /* 0x000000010a0a8824 */ /* 0x000fe200078e0a05 */
[----:B------:R-:W-:Y:S01]  /*5110*/  IABS R13, R18 ;  /* 0x00000012000d7213 */ /* 0x000fe20000000000 */
[C---:B------:R-:W-:Y:S01]  /*5120*/  IMAD R8, R5.reuse, R8, R9 ;  /* 0x0000000805087224 */ /* 0x040fe200078e0209 */
[C---:B------:R-:W-:Y:S01]  /*5130*/  ISETP.GT.U32.AND P4, PT, R5.reuse, R11, PT ;  /* 0x0000000b0500720c */ /* 0x040fe20003f84070 */
[----:B------:R-:W-:Y:S01]  /*5140*/  @!P2 IMAD.MOV R3, RZ, RZ, -R3 ;  /* 0x000000ffff03a224 */ /* 0x000fe200078e0a03 */
[----:B------:R-:W-:Y:S01]  /*5150*/  ISETP.GT.U32.AND P2, PT, R5, R10, PT ;  /* 0x0000000a0500720c */ /* 0x000fe20003f44070 */
[----:B------:R-:W-:Y:S01]  /*5160*/  IMAD.HI.U32 R9, R4, R13, RZ ;  /* 0x0000000d04097227 */ /* 0x000fe200078e00ff */
[----:B------:R-:W-:Y:S01]  /*5170*/  ISETP.GE.AND P0, PT, R17, RZ, PT ;  /* 0x000000ff1100720c */ /* 0x000fe20003f06270 */
[----:B------:R-:W-:Y:S01]  /*5180*/  STL [R1+0x1afc], R0 ;  /* 0x001afc0001007387 */ /* 0x000fe20000100800 */
[----:B------:R-:W-:Y:S01]  /*5190*/  IABS R48, R52 ;  /* 0x0000003400307213 */ /* 0x000fe20000000000 */
[----:B------:R-:W-:Y:S01]  /*51a0*/  IMAD.MOV.U32 R2, RZ, RZ, R14 ;  /* 0x000000ffff027224 */ /* 0x000fe200078e000e */
[----:B------:R-:W-:Y:S01]  /*51b0*/  LOP3.LUT R54, R6, 0x198, RZ, 0xfc, !PT ;  /* 0x0000019806367812 */ /* 0x000fe200078efcff */
[----:B------:R-:W-:Y:S01]  /*51c0*/  @!P3 IMAD.IADD R252, R252, 0x1, -R5 ;  /* 0x00000001fcfcb824 */ /* 0x000fe200078e0a05 */
[----:B------:R-:W-:Y:S01]  /*51d0*/  ISETP.GE.AND P3, PT, R16, RZ, PT ;  /* 0x000000ff1000720c */ /* 0x000fe20003f66270 */
[----:B------:R-:W-:Y:S01]  /*51e0*/  IMAD.MOV R16, RZ, RZ, -R9 ;  /* 0x000000ffff107224 */ /* 0x000fe200078e0a09 */
[----:B------:R-:W-:Y:S01]  /*51f0*/  LOP3.LUT R53, R6, 0x19a, RZ, 0xfc, !PT ;  /* 0x0000019a06357812 */ /* 0x000fe200078efcff */
[----:B------:R-:W-:Y:S01]  /*5200*/  @!P1 IMAD.MOV R2, RZ, RZ, -R2 ;  /* 0x000000ffff029224 */ /* 0x000fe200078e0a02 */
[C---:B------:R-:W-:Y:S01]  /*5210*/  ISETP.GT.U32.AND P1, PT, R5.reuse, R8, PT ;  /* 0x000000080500720c */ /* 0x040fe20003f24070 */
[----:B------:R-:W-:Y:S01]  /*5220*/  IMAD.HI.U32 R12, R4, R15, RZ ;  /* 0x0000000f040c7227 */ /* 0x000fe200078e00ff */
[C---:B------:R-:W-:Y:S01]  /*5230*/  LOP3.LUT R56, R6.reuse, 0x194, RZ, 0xfc, !PT ;  /* 0x0000019406387812 */ /* 0x040fe200078efcff */
[----:B------:R-:W-:Y:S01]  /*5240*/  STL [R1+0x1b00], R3 ;  /* 0x001b000301007387 */ /* 0x000fe20000100800 */
[C---:B------:R-:W-:Y:S01]  /*5250*/  LOP3.LUT R58, R6.reuse, 0x190, RZ, 0xfc, !PT ;  /* 0x00000190063a7812 */ /* 0x040fe200078efcff */
[----:B------:R-:W-:Y:S01]  /*5260*/  IMAD R13, R5, R16, R13 ;  /* 0x00000010050d7224 */ /* 0x000fe200078e020d */
[C---:B------:R-:W-:Y:S01]  /*5270*/  LOP3.LUT R16, R6.reuse, 0x1dc, RZ, 0xfc, !PT ;  /* 0x000001dc06107812 */ /* 0x040fe200078efcff */
[----:B------:R-:W-:Y:S01]  /*5280*/  IMAD.MOV R12, RZ, RZ, -R12 ;  /* 0x000000ffff0c7224 */ /* 0x000fe200078e0a0c */
[----:B------:R-:W-:Y:S01]  /*5290*/  LOP3.LUT R57, R6, 0x192, RZ, 0xfc, !PT ;  /* 0x0000019206397812 */ /* 0x000fe200078efcff */
[----:B------:R-:W-:Y:S01]  /*52a0*/  @!P4 IMAD.IADD R11, R11, 0x1, -R5 ;  /* 0x000000010b0bc824 */ /* 0x000fe200078e0a05 */
[C---:B------:R-:W-:Y:S01]  /*52b0*/  ISETP.GT.U32.AND P4, PT, R5.reuse, R13, PT ;  /* 0x0000000d0500720c */ /* 0x040fe20003f84070 */
[C---:B------:R-:W-:Y:S01]  /*52c0*/  IMAD R14, R5.reuse, R12, R15 ;  /* 0x0000000c050e7224 */ /* 0x040fe200078e020f */
[----:B------:R-:W-:Y:S01]  /*52d0*/  IABS R17, R16 ;  /* 0x0000001000117213 */ /* 0x000fe20000000000 */
[--C-:B------:R-:W-:Y:S01]  /*52e0*/  @!P2 IMAD.IADD R10, R10, 0x1, -R5.reuse ;  /* 0x000000010a0aa824 */ /* 0x100fe200078e0a05 */
[----:B------:R-:W-:Y:S01]  /*52f0*/  IABS R55, R58 ;  /* 0x0000003a00377213 */ /* 0x000fe20000000000 */
[----:B------:R-:W-:Y:S01]  /*5300*/  @!P1 IMAD.IADD R8, R8, 0x1, -R5 ;  /* 0x0000000108089824 */ /* 0x000fe200078e0a05 */
[C---:B------:R-:W-:Y:S01]  /*5310*/  LOP3.LUT R60, R6.reuse, 0x18c, RZ, 0xfc, !PT ;  /* 0x0000018c063c7812 */ /* 0x040fe200078efcff */
[----:B------:R-:W-:Y:S01]  /*5320*/  @!P6 IMAD.MOV R10, RZ, RZ, -R10 ;  /* 0x000000ffff0ae224 */ /* 0x000fe200078e0a0a */
[----:B------:R-:W-:Y:S01]  /*5330*/  ISETP.GT.U32.AND P6, PT, R5, R14, PT ;  /* 0x0000000e0500720c */ /* 0x000fe20003fc4070 */
[----:B------:R-:W-:Y:S01]  /*5340*/  VIADD R9, R7, 0x1de ;  /* 0x000001de07097836 */ /* 0x000fe20000000000 */
[----:B------:R-:W-:Y:S01]  /*5350*/  ISETP.GT.U32.AND P1, PT, R5, R8, PT ;  /* 0x000000080500720c */ /* 0x000fe20003f24070 */
[----:B------:R-:W-:Y:S01]  /*5360*/  @!P3 IMAD.MOV R11, RZ, RZ, -R11 ;  /* 0x000000ffff0bb224 */ /* 0x000fe200078e0a0b */
[----:B------:R-:W-:Y:S01]  /*5370*/  LOP3.LUT R61, R6, 0x18a, RZ, 0xfc, !PT ;  /* 0x0000018a063d7812 */ /* 0x000fe200078efcff */
[--C-:B------:R-:W-:Y:S01]  /*5380*/  @!P4 IMAD.IADD R13, R13, 0x1, -R5.reuse ;  /* 0x000000010d0dc824 */ /* 0x100fe200078e0a05 */
[----:B------:R-:W-:Y:S01]  /*5390*/  IABS R15, R9 ;  /* 0x00000009000f7213 */ /* 0x000fe20000000000 */
[----:B------:R-:W-:Y:S01]  /*53a0*/  @!P5 IMAD.MOV R252, RZ, RZ, -R252 ;  /* 0x000000fffffcd224 */ /* 0x000fe200078e0afc */
[----:B------:R-:W-:Y:S01]  /*53b0*/  ISETP.GE.AND P2, PT, R9, RZ, PT ;  /* 0x000000ff0900720c */ /* 0x000fe20003f46270 */
[----:B------:R-:W-:Y:S01]  /*53c0*/  STL [R1+0x1b04], R2 ;  /* 0x001b040201007387 */ /* 0x000fe20000100800 */
[C---:B------:R-:W-:Y:S01]  /*53d0*/  ISETP.GT.U32.AND P3, PT, R5.reuse, R13, PT ;  /* 0x0000000d0500720c */ /* 0x040fe20003f64070 */
[----:B------:R-:W-:Y:S01]  /*53e0*/  IMAD.HI.U32 R9, R4, R15, RZ ;  /* 0x0000000f04097227 */ /* 0x000fe200078e00ff */
[----:B------:R-:W-:Y:S01]  /*53f0*/  ISETP.GE.AND P5, PT, R18, RZ, PT ;  /* 0x000000ff1200720c */ /* 0x000fe20003fa6270 */
[----:B------:R-:W-:Y:S01]  /*5400*/  STL [R1+0x1b08], R252 ;  /* 0x001b08fc01007387 */ /* 0x000fe20000100800 */
[----:B------:R-:W-:Y:S01]  /*5410*/  ISETP.GE.AND P4, PT, R20, RZ, PT ;  /* 0x000000ff1400720c */ /* 0x000fe20003f86270 */
[----:B------:R-:W-:Y:S01]  /*5420*/  @!P6 IMAD.IADD R14, R14, 0x1, -R5 ;  /* 0x000000010e0ee824 */ /* 0x000fe200078e0a05 */
[----:B------:R-:W-:Y:S01]  /*5430*/  IABS R59, R61 ;  /* 0x0000003d003b7213 */ /* 0x000fe20000000000 */
[----:B------:R-:W-:Y:S01]  /*5440*/  IMAD.MOV R12, RZ, RZ, -R9 ;  /* 0x000000ffff0c7224 */ /* 0x000fe200078e0a09 */
[----:B------:R-:W-:Y:S01]  /*5450*/  LOP3.LUT R62, R6, 0x186, RZ, 0xfc, !PT ;  /* 0x00000186063e7812 */ /* 0x000fe200078efcff */
[----:B------:R-:W-:Y:S01]  /*5460*/  IMAD.HI.U32 R9, R4, R17, RZ ;  /* 0x0000001104097227 */ /* 0x000fe200078e00ff */
[C---:B------:R-:W-:Y:S01]  /*5470*/  ISETP.GT.U32.AND P6, PT, R5.reuse, R14, PT ;  /* 0x0000000e0500720c */ /* 0x040fe20003fc4070 */
[----:B------:R-:W-:Y:S01]  /*5480*/  STL [R1+0x1b10], R10 ;  /* 0x001b100a01007387 */ /* 0x000fe20000100800 */
[----:B------:R-:W-:Y:S01]  /*5490*/  LOP3.LUT R64, R6, 0x184, RZ, 0xfc, !PT ;  /* 0x0000018406407812 */ /* 0x000fe200078efcff */
[----:B------:R-:W-:Y:S01]  /*54a0*/  @!P1 IMAD.IADD R8, R8, 0x1, -R5 ;  /* 0x0000000108089824 */ /* 0x000fe200078e0a05 */
[----:B------:R-:W-:Y:S01]  /*54b0*/  ISETP.GE.AND P1, PT, R16, RZ, PT ;  /* 0x000000ff1000720c */ /* 0x000fe20003f26270 */
[----:B------:R-:W-:Y:S01]  /*54c0*/  IMAD.HI.U32 R16, R4, R19, RZ ;  /* 0x0000001304107227 */ /* 0x000fe200078e00ff */
[C---:B------:R-:W-:Y:S01]  /*54d0*/  LOP3.LUT R65, R6.reuse, 0x182, RZ, 0xfc, !PT ;  /* 0x0000018206417812 */ /* 0x040fe200078efcff */
[----:B------:R-:W-:Y:S01]  /*54e0*/  STL [R1+0x1b14], R11 ;  /* 0x001b140b01007387 */ /* 0x000fe20000100800 */
[C---:B------:R-:W-:Y:S01]  /*54f0*/  LOP3.LUT R67, R6.reuse, 0x180, RZ, 0xfc, !PT ;  /* 0x0000018006437812 */ /* 0x040fe200078efcff */
[----:B------:R-:W-:Y:S01]  /*5500*/  IMAD.MOV R18, RZ, RZ, -R9 ;  /* 0x000000ffff127224 */ /* 0x000fe200078e0a09 */
[C---:B------:R-:W-:Y:S01]  /*5510*/  LOP3.LUT R68, R6.reuse, 0x17a, RZ, 0xfc, !PT ;  /* 0x0000017a06447812 */ /* 0x040fe200078efcff */
[----:B------:R-:W-:Y:S01]  /*5520*/  IMAD R15, R5, R12, R15 ;  /* 0x0000000c050f7224 */ /* 0x000fe200078e020f */
[----:B------:R-:W-:Y:S01]  /*5530*/  IABS R63, R67 ;  /* 0x00000043003f7213 */ /* 0x000fe20000000000 */
[----:B------:R-:W-:Y:S01]  /*5540*/  IMAD.MOV.U32 R12, RZ, RZ, R8 ;  /* 0x000000ffff0c7224 */ /* 0x000fe200078e0008 */
[----:B------:R-:W-:Y:S01]  /*5550*/  IABS R66, R68 ;  /* 0x0000004400427213 */ /* 0x000fe20000000000 */
[----:B------:R-:W-:Y:S01]  /*5560*/  IMAD.MOV R8, RZ, RZ, -R16 ;  /* 0x000000ffff087224 */ /* 0x000fe200078e0a10 */
[C---:B------:R-:W-:Y:S01]  /*5570*/  LOP3.LUT R71, R6.reuse, 0x176, RZ, 0xfc, !PT ;  /* 0x0000017606477812 */ /* 0x040fe200078efcff */
[----:B------:R-:W-:Y:S01]  /*5580*/  @!P3 IMAD.IADD R13, R13, 0x1, -R5 ;  /* 0x000000010d0db824 */ /* 0x000fe200078e0a05 */
[----:B------:R-:W-:Y:S01]  /*5590*/  ISETP.GE.AND P3, PT, R21, RZ, PT ;  /* 0x000000ff1500720c */ /* 0x000fe20003f66270 */
[C---:B------:R-:W-:Y:S01]  /*55a0*/  IMAD R16, R5.reuse, R18, R17 ;  /* 0x0000001205107224 */ /* 0x040fe200078e0211 */
[----:B------:R-:W-:Y:S01]  /*55b0*/  IABS R21, R25 ;  /* 0x0000001900157213 */ /* 0x000fe20000000000 */
[----:B------:R-:W-:Y:S01]  /*55c0*/  @!P0 IMAD.MOV R12, RZ, RZ, -R12 ;  /* 0x000000ffff0c8224 */ /* 0x000fe200078e0a0c */
[C---:B------:R-:W-:Y:S01]  /*55d0*/  ISETP.GT.U32.AND P0, PT, R5.reuse, R15, PT ;  /* 0x0000000f0500720c */ /* 0x040fe20003f04070 */
[C---:B------:R-:W-:Y:S01]  /*55e0*/  IMAD R17, R5.reuse, R8, R19 ;  /* 0x0000000805117224 */ /* 0x040fe200078e0213 */
[----:B------:R-:W-:Y:S01]  /*55f0*/  LOP3.LUT R8, R6, 0x1d8, RZ, 0xfc, !PT ;  /* 0x000001d806087812 */ /* 0x000fe200078efcff */
[----:B------:R-:W-:Y:S01]  /*5600*/  @!P5 IMAD.MOV R13, RZ, RZ, -R13 ;  /* 0x000000ffff0dd224 */ /* 0x000fe200078e0a0d */
[C---:B------:R-:W-:Y:S01]  /*5610*/  ISETP.GT.U32.AND P5, PT, R5.reuse, R16, PT ;  /* 0x000000100500720c */ /* 0x040fe20003fa4070 */
[--C-:B------:R-:W-:Y:S01]  /*5620*/  @!P6 IMAD.IADD R14, R14, 0x1, -R5.reuse ;  /* 0x000000010e0ee824 */ /* 0x100fe200078e0a05 */
[----:B------:R-:W-:Y:S01]  /*5630*/  ISETP.GT.U32.AND P6, PT, R5, R17, PT ;  /* 0x000000110500720c */ /* 0x000fe20003fc4070 */
[----:B------:R-:W-:Y:S01]  /*5640*/  STL [R1+0x1b18], R12 ;  /* 0x001b180c01007387 */ /* 0x000fe20000100800 */
[----:B------:R-:W-:Y:S01]  /*5650*/  IABS R18, R8 ;  /* 0x0000000800127213 */ /* 0x000fe20000000000 */
[----:B------:R-:W-:Y:S01]  /*5660*/  @!P4 IMAD.MOV R14, RZ, RZ, -R14 ;  /* 0x000000ffff0ec224 */ /* 0x000fe200078e0a0e */
[----:B------:R-:W-:Y:S01]  /*5670*/  IABS R19, R23 ;  /* 0x0000001700137213 */ /* 0x000fe20000000000 */
[----:B------:R-:W-:Y:S01]  /*5680*/  STL [R1+0x1b1c], R13 ;  /* 0x001b1c0d01007387 */ /* 0x000fe20000100800 */
[----:B------:R-:W-:Y:S01]  /*5690*/  LOP3.LUT R73, R6, 0x174, RZ, 0xfc, !PT ;  /* 0x0000017406497812 */ /* 0x000fe200078efcff */
[--C-:B------:R-:W-:Y:S01]  /*56a0*/  @!P0 IMAD.IADD R15, R15, 0x1, -R5.reuse ;  /* 0x000000010f0f8824 */ /* 0x100fe200078e0a05 */
[----:B------:R-:W-:Y:S01]  /*56b0*/  ISETP.GE.AND P0, PT, R8, RZ, PT ;  /* 0x000000ff0800720c */ /* 0x000fe20003f06270 */
[----:B------:R-:W-:Y:S01]  /*56c0*/  IMAD.HI.U32 R8, R4, R18, RZ ;  /* 0x0000001204087227 */ /* 0x000fe200078e00ff */
[----:B------:R-:W-:Y:S01]  /*56d0*/  LOP3.LUT R74, R6, 0x172, RZ, 0xfc, !PT ;  /* 0x00000172064a7812 */ /* 0x000fe200078efcff */
[----:B------:R0:W-:Y:S01]  /*56e0*/  STL [R1+0x1b20], R14 ;  /* 0x001b200e01007387 */ /* 0x0001e20000100800 */
[----:B------:R-:W-:Y:S01]  /*56f0*/  IABS R69, R73 ;  /* 0x0000004900457213 */ /* 0x000fe20000000000 */
[--C-:B------:R-:W-:Y:S01]  /*5700*/  @!P5 IMAD.IADD R16, R16, 0x1, -R5.reuse ;  /* 0x000000011010d824 */ /* 0x100fe200078e0a05 */
[----:B------:R-:W-:Y:S01]  /*5710*/  ISETP.GT.U32.AND P5, PT, R5, R15, PT ;  /* 0x0000000f0500720c */ /* 0x000fe20003fa4070 */
[----:B------:R-:W-:Y:S01]  /*5720*/  @!P6 IMAD.IADD R17, R17, 0x1, -R5 ;  /* 0x000000011111e824 */ /* 0x000fe200078e0a05 */
[----:B------:R-:W-:Y:S01]  /*5730*/  IABS R70, R74 ;  /* 0x0000004a00467213 */ /* 0x000fe20000000000 */
[----:B------:R-:W-:Y:S01]  /*5740*/  IMAD.MOV R9, RZ, RZ, -R8 ;  /* 0x000000ffff097224 */ /* 0x000fe200078e0a08 */
[C---:B------:R-:W-:Y:S01]  /*5750*/  ISETP.GT.U32.AND P4, PT, R5.reuse, R16, PT ;  /* 0x000000100500720c */ /* 0x040fe20003f84070 */
[----:B------:R-:W-:Y:S01]  /*5760*/  IMAD.HI.U32 R8, R4, R19, RZ ;  /* 0x0000001304087227 */ /* 0x000fe200078e00ff */
[----:B------:R-:W-:-:S02]  /*5770*/  ISETP.GT.U32.AND P6, PT, R5, R17, PT ;  /* 0x000000110500720c */ /* 0x000fc40003fc4070 */
[C---:B------:R-:W-:Y:S01]  /*5780*/  LOP3.LUT R75, R6.reuse, 0x170, RZ, 0xfc, !PT ;  /* 0x00000170064b7812 */ /* 0x040fe200078efcff */
[----:B------:R-:W-:Y:S01]  /*5790*/  IMAD.MOV R20, RZ, RZ, -R8 ;  /* 0x000000ffff147224 */ /* 0x000fe200078e0a08 */
[----:B------:R-:W-:Y:S01]  /*57a0*/  LOP3.LUT R76, R6, 0x16c, RZ, 0xfc, !PT ;  /* 0x0000016c064c7812 */ /* 0x000fe200078efcff */
[----:B------:R-:W-:Y:S01]  /*57b0*/  IMAD.HI.U32 R8, R4, R21, RZ ;  /* 0x0000001504087227 */ /* 0x000fe200078e00ff */
[C---:B------:R-:W-:Y:S02]  /*57c0*/  LOP3.LUT R78, R6.reuse, 0x168, RZ, 0xfc, !PT ;  /* 0x00000168064e7812 */ /* 0x040fe400078efcff */
[----:B------:R-:W-:Y:S01]  /*57d0*/  IABS R72, R76 ;  /* 0x0000004c00487213 */ /* 0x000fe20000000000 */
[----:B------:R-:W-:Y:S01]  /*57e0*/  IMAD R18, R5, R9, R18 ;  /* 0x0000000905127224 */ /* 0x000fe200078e0212 */
[----:B------:R-:W-:Y:S01]  /*57f0*/  LOP3.LUT R77, R6, 0x16a, RZ, 0xfc, !PT ;  /* 0x0000016a064d7812 */ /* 0x000fe200078efcff */
[----:B------:R-:W-:Y:S01]  /*5800*/  IMAD.HI.U32 R9, R4, R22, RZ ;  /* 0x0000001604097227 */ /* 0x000fe200078e00ff */
[----:B------:R-:W-:-:S02]  /*5810*/  LOP3.LUT R80, R6, 0x164, RZ, 0xfc, !PT ;  /* 0x0000016406507812 */ /* 0x000fc400078efcff */
[C---:B------:R-:W-:Y:S01]  /*5820*/  LOP3.LUT R82, R6.reuse, 0x160, RZ, 0xfc, !PT ;  /* 0x0000016006527812 */ /* 0x040fe200078efcff */
[----:B------:R-:W-:Y:S01]  /*5830*/  IMAD.MOV R8, RZ, RZ, -R8 ;  /* 0x000000ffff087224 */ /* 0x000fe200078e0a08 */
[----:B------:R-:W-:Y:S01]  /*5840*/  LOP3.LUT R81, R6, 0x162, RZ, 0xfc, !PT ;  /* 0x0000016206517812 */ /* 0x000fe200078efcff */
[----:B------:R-:W-:Y:S01]  /*5850*/  @!P5 IMAD.IADD R15, R15, 0x1, -R5 ;  /* 0x000000010f0fd824 */ /* 0x000fe200078e0a05 */
[C---:B------:R-:W-:Y:S01]  /*5860*/  ISETP.GT.U32.AND P5, PT, R5.reuse, R18, PT ;  /* 0x000000120500720c */ /* 0x040fe20003fa4070 */
[----:B------:R-:W-:Y:S01]  /*5870*/  IMAD R19, R5, R20, R19 ;  /* 0x0000001405137224 */ /* 0x000fe200078e0213 */
[----:B------:R-:W-:Y:S01]  /*5880*/  IABS R79, R82 ;  /* 0x00000052004f7213 */ /* 0x000fe20000000000 */
[----:B------:R-:W-:Y:S01]  /*5890*/  @!P4 IMAD.IADD R16, R16, 0x1, -R5 ;  /* 0x000000011010c824 */ /* 0x000fe200078e0a05 */
[----:B------:R-:W-:Y:S01]  /*58a0*/  ISETP.GE.AND P4, PT, R23, RZ, PT ;  /* 0x000000ff1700720c */ /* 0x000fe20003f86270 */
[----:B------:R-:W-:Y:S01]  /*58b0*/  IMAD.MOV R9, RZ, RZ, -R9 ;  /* 0x000000ffff097224 */ /* 0x000fe200078e0a09 */
[C---:B------:R-:W-:Y:S01]  /*58c0*/  LOP3.LUT R84, R6.reuse, 0x15c, RZ, 0xfc, !PT ;  /* 0x0000015c06547812 */ /* 0x040fe200078efcff */
[----:B------:R-:W-:Y:S01]  /*58d0*/  IMAD R20, R5, R8, R21 ;  /* 0x0000000805147224 */ /* 0x000fe200078e0215 */
[----:B------:R-:W-:Y:S01]  /*58e0*/  LOP3.LUT R85, R6, 0x15a, RZ, 0xfc, !PT ;  /* 0x0000015a06557812 */ /* 0x000fe200078efcff */
[----:B------:R-:W-:Y:S01]  /*58f0*/  @!P6 IMAD.IADD R17, R17, 0x1, -R5 ;  /* 0x000000011111e824 */ /* 0x000fe200078e0a05 */
[C---:B------:R-:W-:Y:S01]  /*5900*/  ISETP.GT.U32.AND P6, PT, R5.reuse, R19, PT ;  /* 0x000000130500720c */ /* 0x040fe20003fc4070 */
[C---:B------:R-:W-:Y:S01]  /*5910*/  IMAD R21, R5.reuse, R9, R22 ;  /* 0x0000000905157224 */ /* 0x040fe200078e0216 */
[----:B------:R-:W-:Y:S01]  /*5920*/  IABS R22, R27 ;  /* 0x0000001b00167213 */ /* 0x000fe20000000000 */
[----:B------:R-:W-:Y:S01]  /*5930*/  @!P1 IMAD.MOV R16, RZ, RZ, -R16 ;  /* 0x000000ffff109224 */ /* 0x000fe200078e0a10 */
[C---:B------:R-:W-:Y:S01]  /*5940*/  ISETP.GT.U32.AND P1, PT, R5.reuse, R20, PT ;  /* 0x000000140500720c */ /* 0x040fe20003f24070 */
[----:B------:R-:W-:Y:S01]  /*5950*/  @!P3 IMAD.MOV R17, RZ, RZ, -R17 ;  /* 0x000000ffff11b224 */ /* 0x000fe200078e0a11 */
[----:B------:R-:W-:Y:S01]  /*5960*/  ISETP.GT.U32.AND P3, PT, R5, R21, PT ;  /* 0x000000150500720c */ /* 0x000fe20003f64070 */
[----:B------:R-:W-:Y:S01]  /*5970*/  VIADD R8, R7, 0x1ce ;  /* 0x000001ce07087836 */ /* 0x000fe20000000000 */
[----:B------:R-:W-:Y:S01]  /*5980*/  IABS R83, R85 ;  /* 0x0000005500537213 */ /* 0x000fe20000000000 */
[----:B------:R-:W-:Y:S01]  /*5990*/  @!P5 IMAD.IADD R18, R18, 0x1, -R5 ;  /* 0x000000011212d824 */ /* 0x000fe200078e0a05 */
[----:B------:R-:W-:Y:S01]  /*59a0*/  LOP3.LUT R86, R6, 0x156, RZ, 0xfc, !PT ;  /* 0x0000015606567812 */ /* 0x000fe200078efcff */
[----:B------:R-:W-:Y:S01]  /*59b0*/  @!P2 IMAD.MOV R15, RZ, RZ, -R15 ;  /* 0x000000ffff0fa224 */ /* 0x000fe200078e0a0f */
[----:B------:R-:W-:Y:S01]  /*59c0*/  ISETP.GE.AND P5, PT, R8, RZ, PT ;  /* 0x000000ff0800720c */ /* 0x000fe20003fa6270 */
[--C-:B------:R-:W-:Y:S01]  /*59d0*/  @!P6 IMAD.IADD R19, R19, 0x1, -R5.reuse ;  /* 0x000000011313e824 */ /* 0x100fe200078e0a05 */
[----:B------:R-:W-:Y:S01]  /*59e0*/  IABS R23, R8 ;  /* 0x0000000800177213 */ /* 0x000fe20000000000 */
[----:B------:R-:W-:Y:S01]  /*59f0*/  IMAD.HI.U32 R8, R4, R22, RZ ;  /* 0x0000001604087227 */ /* 0x000fe200078e00ff */
[C---:B------:R-:W-:Y:S01]  /*5a00*/  ISETP.GT.U32.AND P2, PT, R5.reuse, R18, PT ;  /* 0x000000120500720c */ /* 0x040fe20003f44070 */
[----:B------:R1:W-:Y:S01]  /*5a10*/  STL [R1+0x1b24], R15 ;  /* 0x001b240f01007387 */ /* 0x0003e20000100800 */
[----:B------:R-:W-:Y:S01]  /*5a20*/  ISETP.GT.U32.AND P6, PT, R5, R19, PT ;  /* 0x000000130500720c */ /* 0x000fe20003fc4070 */
[--C-:B------:R-:W-:Y:S01]  /*5a30*/  @!P1 IMAD.IADD R20, R20, 0x1, -R5.reuse ;  /* 0x0000000114149824 */ /* 0x100fe200078e0a05 */
[----:B------:R-:W-:Y:S01]  /*5a40*/  ISETP.GE.AND P1, PT, R26, RZ, PT ;  /* 0x000000ff1a00720c */ /* 0x000fe20003f26270 */
[----:B------:R-:W-:Y:S01]  /*5a50*/  IMAD.MOV R8, RZ, RZ, -R8 ;  /* 0x000000ffff087224 */ /* 0x000fe200078e0a08 */
[----:B------:R-:W-:Y:S01]  /*5a60*/  IABS R26, R30 ;  /* 0x0000001e001a7213 */ /* 0x000fe20000000000 */
[--C-:B------:R-:W-:Y:S01]  /*5a70*/  @!P3 IMAD.IADD R21, R21, 0x1, -R5.reuse ;  /* 0x000000011515b824 */ /* 0x100fe200078e0a05 */
[C---:B------:R-:W-:Y:S01]  /*5a80*/  ISETP.GT.U32.AND P3, PT, R5.reuse, R20, PT ;  /* 0x000000140500720c */ /* 0x040fe20003f64070 */
[----:B------:R-:W-:Y:S01]  /*5a90*/  IMAD R22, R5, R8, R22 ;  /* 0x0000000805167224 */ /* 0x000fe200078e0216 */
[----:B------:R-:W-:Y:S01]  /*5aa0*/  LOP3.LUT R88, R6, 0x154, RZ, 0xfc, !PT ;  /* 0x0000015406587812 */ /* 0x000fe200078efcff */
[----:B------:R-:W-:Y:S01]  /*5ab0*/  IMAD.HI.U32 R8, R4, R23, RZ ;  /* 0x0000001704087227 */ /* 0x000fe200078e00ff */
[C---:B------:R-:W-:Y:S01]  /*5ac0*/  LOP3.LUT R89, R6.reuse, 0x152, RZ, 0xfc, !PT ;  /* 0x0000015206597812 */ /* 0x040fe200078efcff */
[----:B------:R-:W-:Y:S01]  /*5ad0*/  STL [R1+0x1b28], R16 ;  /* 0x001b281001007387 */ /* 0x000fe20000100800 */
[C---:B------:R-:W-:Y:S01]  /*5ae0*/  LOP3.LUT R91, R6.reuse, 0x150, RZ, 0xfc, !PT ;  /* 0x00000150065b7812 */ /* 0x040fe200078efcff */
[----:B------:R-:W-:Y:S01]  /*5af0*/  IMAD.MOV R8, RZ, RZ, -R8 ;  /* 0x000000ffff087224 */ /* 0x000fe200078e0a08 */
[----:B------:R-:W-:Y:S01]  /*5b00*/  LOP3.LUT R92, R6, 0x14a, RZ, 0xfc, !PT ;  /* 0x0000014a065c7812 */ /* 0x000fe200078efcff */
[----:B------:R-:W-:Y:S01]  /*5b10*/  @!P2 IMAD.IADD R18, R18, 0x1, -R5 ;  /* 0x000000011212a824 */ /* 0x000fe200078e0a05 */
[----:B------:R-:W-:Y:S01]  /*5b20*/  ISETP.GE.AND P2, PT, R25, RZ, PT ;  /* 0x000000ff1900720c */ /* 0x000fe20003f46270 */
[----:B------:R-:W-:Y:S01]  /*5b30*/  IMAD R23, R5, R8, R23 ;  /* 0x0000000805177224 */ /* 0x000fe200078e0217 */
[----:B------:R-:W-:Y:S01]  /*5b40*/  IABS R25, R29 ;  /* 0x0000001d00197213 */ /* 0x000fe20000000000 */
[--C-:B------:R-:W-:Y:S01]  /*5b50*/  @!P6 IMAD.IADD R19, R19, 0x1, -R5.reuse ;  /* 0x000000011313e824 */ /* 0x100fe200078e0a05 */
[C---:B------:R-:W-:Y:S01]  /*5b60*/  ISETP.GT.U32.AND P6, PT, R5.reuse, R22, PT ;  /* 0x000000160500720c */ /* 0x040fe20003fc4070 */
[----:B------:R-:W-:Y:S01]  /*5b70*/  @!P0 IMAD.MOV R18, RZ, RZ, -R18 ;  /* 0x000000ffff128224 */ /* 0x000fe200078e0a12 */
[C---:B------:R-:W-:Y:S01]  /*5b80*/  ISETP.GT.U32.AND P0, PT, R5.reuse, R21, PT ;  /* 0x000000150500720c */ /* 0x040fe20003f04070 */
[----:B------:R-:W-:Y:S01]  /*5b90*/  @!P3 IMAD.IADD R20, R20, 0x1, -R5 ;  /* 0x000000011414b824 */ /* 0x000fe200078e0a05 */
[----:B------:R-:W-:Y:S01]  /*5ba0*/  ISETP.GT.U32.AND P3, PT, R5, R23, PT ;  /* 0x000000170500720c */ /* 0x000fe20003f64070 */
[----:B------:R-:W-:Y:S01]  /*5bb0*/  IMAD.HI.U32 R9, R4, R24, RZ ;  /* 0x0000001804097227 */ /* 0x000fe200078e00ff */
[----:B------:R-:W-:Y:S01]  /*5bc0*/  IABS R87, R91 ;  /* 0x0000005b00577213 */ /* 0x000fe20000000000 */
[----:B------:R-:W-:Y:S01]  /*5bd0*/  STL [R1+0x1b2c], R17 ;  /* 0x001b2c1101007387 */ /* 0x000fe20000100800 */
[----:B------:R-:W-:Y:S01]  /*5be0*/  IABS R90, R92 ;  /* 0x0000005c005a7213 */ /* 0x000fe20000000000 */
[----:B------:R-:W-:Y:S01]  /*5bf0*/  IMAD.MOV R9, RZ, RZ, -R9 ;  /* 0x000000ffff097224 */ /* 0x000fe200078e0a09 */
[C---:B------:R-:W-:Y:S01]  /*5c00*/  LOP3.LUT R95, R6.reuse, 0x146, RZ, 0xfc, !PT ;  /* 0x00000146065f7812 */ /* 0x040fe200078efcff */
[----:B------:R-:W-:Y:S01]  /*5c10*/  @!P4 IMAD.MOV R19, RZ, RZ, -R19 ;  /* 0x000000ffff13c224 */ /* 0x000fe200078e0a13 */
[----:B------:R-:W-:Y:S01]  /*5c20*/  ISETP.GE.AND P4, PT, R27, RZ, PT ;  /* 0x000000ff1b00720c */ /* 0x000fe20003f86270 */
[C---:B------:R-:W-:Y:S01]  /*5c30*/  IMAD R24, R5.reuse, R9, R24 ;  /* 0x0000000905187224 */ /* 0x040fe200078e0218 */
[----:B------:R-:W-:Y:S01]  /*5c40*/  LOP3.LUT R97, R6, 0x144, RZ, 0xfc, !PT ;  /* 0x0000014406617812 */ /* 0x000fe200078efcff */
[--C-:B------:R-:W-:Y:S01]  /*5c50*/  @!P6 IMAD.IADD R22, R22, 0x1, -R5.reuse ;  /* 0x000000011616e824 */ /* 0x100fe200078e0a05 */
[----:B------:R-:W-:Y:S01]  /*5c60*/  LOP3.LUT R98, R6, 0x142, RZ, 0xfc, !PT ;  /* 0x0000014206627812 */ /* 0x000fe200078efcff */
[----:B------:R-:W-:Y:S01]  /*5c70*/  IMAD.HI.U32 R9, R4, R26, RZ ;  /* 0x0000001a04097227 */ /* 0x000fe200078e00ff */
[----:B------:R-:W-:Y:S01]  /*5c80*/  IABS R93, R97 ;  /* 0x00000061005d7213 */ /* 0x000fe20000000000 */
[----:B------:R-:W-:Y:S01]  /*5c90*/  STL [R1+0x1b30], R18 ;  /* 0x001b301201007387 */ /* 0x000fe20000100800 */
[----:B------:R-:W-:Y:S01]  /*5ca0*/  ISETP.GT.U32.AND P6, PT, R5, R22, PT ;  /* 0x000000160500720c */ /* 0x000fe20003fc4070 */
[--C-:B------:R-:W-:Y:S01]  /*5cb0*/  @!P0 IMAD.IADD R21, R21, 0x1, -R5.reuse ;  /* 0x0000000115158824 */ /* 0x100fe200078e0a05 */
[----:B------:R-:W-:Y:S01]  /*5cc0*/  ISETP.GE.AND P0, PT, R28, RZ, PT ;  /* 0x000000ff1c00720c */ /* 0x000fe20003f06270 */
[----:B------:R-:W-:Y:S01]  /*5cd0*/  @!P3 IMAD.IADD R23, R23, 0x1, -R5 ;  /* 0x000000011717b824 */ /* 0x000fe200078e0a05 */
[----:B------:R-:W-:Y:S01]  /*5ce0*/  ISETP.GE.AND P3, PT, R30, RZ, PT ;  /* 0x000000ff1e00720c */ /* 0x000fe20003f66270 */
[----:B------:R-:W-:Y:S01]  /*5cf0*/  IMAD.MOV R9, RZ, RZ, -R9 ;  /* 0x000000ffff097224 */ /* 0x000fe200078e0a09 */
[----:B------:R-:W-:Y:S01]  /*5d00*/  IABS R30, R33 ;  /* 0x00000021001e7213 */ /* 0x000fe20000000000 */
[----:B------:R-:W-:Y:S01]  /*5d10*/  @!P1 IMAD.MOV R21, RZ, RZ, -R21 ;  /* 0x000000ffff159224 */ /* 0x000fe200078e0a15 */
[C---:B------:R-:W-:Y:S01]  /*5d20*/  ISETP.GT.U32.AND P1, PT, R5.reuse, R23, PT ;  /* 0x000000170500720c */ /* 0x040fe20003f24070 */
[----:B------:R-:W-:Y:S01]  /*5d30*/  @!P2 IMAD.MOV R20, RZ, RZ, -R20 ;  /* 0x000000ffff14a224 */ /* 0x000fe200078e0a14 */
[C---:B------:R-:W-:Y:S01]  /*5d40*/  ISETP.GT.U32.AND P2, PT, R5.reuse, R24, PT ;  /* 0x000000180500720c */ /* 0x040fe20003f44070 */
[----:B------:R-:W-:Y:S01]  /*5d50*/  IMAD R26, R5, R9, R26 ;  /* 0x00000009051a7224 */ /* 0x000fe200078e021a */
[----:B------:R-:W-:Y:S01]  /*5d60*/  LOP3.LUT R9, R6, 0x1c6, RZ, 0xfc, !PT ;  /* 0x000001c606097812 */ /* 0x000fe200078efcff */
[----:B------:R-:W-:Y:S01]  /*5d70*/  IMAD.HI.U32 R8, R4, R25, RZ ;  /* 0x0000001904087227 */ /* 0x000fe200078e00ff */
[----:B------:R-:W-:Y:S01]  /*5d80*/  IABS R94, R98 ;  /* 0x00000062005e7213 */ /* 0x000fe20000000000 */
[----:B------:R2:W-:Y:S01]  /*5d90*/  STL [R1+0x1b34], R19 ;  /* 0x001b341301007387 */ /* 0x0005e20000100800 */
[----:B------:R-:W-:Y:S01]  /*5da0*/  IABS R27, R9 ;  /* 0x00000009001b7213 */ /* 0x000fe20000000000 */
[----:B------:R-:W-:Y:S01]  /*5db0*/  IMAD.MOV R8, RZ, RZ, -R8 ;  /* 0x000000ffff087224 */ /* 0x000fe200078e0a08 */
[----:B------:R-:W-:Y:S01]  /*5dc0*/  LOP3.LUT R99, R6, 0x140, RZ, 0xfc, !PT ;  /* 0x0000014006637812 */ /* 0x000fe200078efcff */
[----:B------:R-:W-:Y:S01]  /*5dd0*/  @!P6 IMAD.IADD R22, R22, 0x1, -R5 ;  /* 0x000000011616e824 */ /* 0x000fe200078e0a05 */
[----:B------:R-:W-:Y:S01]  /*5de0*/  ISETP.GE.AND P6, PT, R29, RZ, PT ;  /* 0x000000ff1d00720c */ /* 0x000fe20003fc6270 */
[----:B------:R-:W-:Y:S01]  /*5df0*/  IMAD R25, R5, R8, R25 ;  /* 0x0000000805197224 */ /* 0x000fe200078e0219 */
[----:B------:R-:W-:Y:S01]  /*5e00*/  IABS R29, R32 ;  /* 0x00000020001d7213 */ /* 0x000fe20000000000 */
[----:B------:R-:W-:Y:S01]  /*5e10*/  IMAD.HI.U32 R8, R4, R27, RZ ;  /* 0x0000001b04087227 */ /* 0x000fe200078e00ff */
[C---:B------:R-:W-:Y:S01]  /*5e20*/  LOP3.LUT R100, R6.reuse, 0x13c, RZ, 0xfc, !PT ;  /* 0x0000013c06647812 */ /* 0x040fe200078efcff */
[----:B------:R3:W-:Y:S01]  /*5e30*/  STL [R1+0x1b38], R20 ;  /* 0x001b381401007387 */ /* 0x0007e20000100800 */
[----:B------:R-:W-:Y:S01]  /*5e40*/  LOP3.LUT R102, R6, 0x138, RZ, 0xfc, !PT ;  /* 0x0000013806667812 */ /* 0x000fe200078efcff */
[--C-:B------:R-:W-:Y:S01]  /*5e50*/  @!P1 IMAD.IADD R23, R23, 0x1, -R5.reuse ;  /* 0x0000000117179824 */ /* 0x100fe200078e0a05 */
[C---:B------:R-:W-:Y:S01]  /*5e60*/  ISETP.GT.U32.AND P1, PT, R5.reuse, R26, PT ;  /* 0x0000001a0500720c */ /* 0x040fe20003f24070 */
[----:B------:R-:W-:Y:S01]  /*5e70*/  @!P2 IMAD.IADD R24, R24, 0x1, -R5 ;  /* 0x000000011818a824 */ /* 0x000fe200078e0a05 */
[----:B------:R-:W-:Y:S01]  /*5e80*/  IABS R96, R100 ;  /* 0x0000006400607213 */ /* 0x000fe20000000000 */
[----:B------:R-:W-:Y:S01]  /*5e90*/  @!P4 IMAD.MOV R22, RZ, RZ, -R22 ;  /* 0x000000ffff16c224 */ /* 0x000fe200078e0a16 */
[C---:B------:R-:W-:Y:S01]  /*5ea0*/  ISETP.GT.U32.AND P4, PT, R5.reuse, R25, PT ;  /* 0x000000190500720c */ /* 0x040fe20003f84070 */
[----:B------:R-:W-:Y:S01]  /*5eb0*/  IMAD.MOV R8, RZ, RZ, -R8 ;  /* 0x000000ffff087224 */ /* 0x000fe200078e0a08 */
[C---:B------:R-:W-:Y:S01]  /*5ec0*/  ISETP.GT.U32.AND P2, PT, R5.reuse, R24, PT ;  /* 0x000000180500720c */ /* 0x040fe20003f44070 */
[----:B------:R-:W-:Y:S01]  /*5ed0*/  @!P5 IMAD.MOV R23, RZ, RZ, -R23 ;  /* 0x000000ffff17d224 */ /* 0x000fe200078e0a17 */
[C---:B------:R-:W-:Y:S01]  /*5ee0*/  LOP3.LUT R101, R6.reuse, 0x13a, RZ, 0xfc, !PT ;  /* 0x0000013a06657812 */ /* 0x040fe200078efcff */
[----:B------:R-:W-:Y:S01]  /*5ef0*/  IMAD R27, R5, R8, R27 ;  /* 0x00000008051b7224 */ /* 0x000fe200078e021b */
[----:B------:R-:W-:Y:S01]  /*5f00*/  LOP3.LUT R104, R6, 0x134, RZ, 0xfc, !PT ;  /* 0x0000013406687812 */ /* 0x000fe200078efcff */
[----:B------:R-:W-:Y:S01]  /*5f10*/  IMAD.HI.U32 R8, R4, R29, RZ ;  /* 0x0000001d04087227 */ /* 0x000fe200078e00ff */
[----:B------:R-:W-:-:S02]  /*5f20*/  LOP3.LUT R106, R6, 0x130, RZ, 0xfc, !PT ;  /* 0x00000130066a7812 */ /* 0x000fc400078efcff */
[----:B------:R-:W-:Y:S01]  /*5f30*/  ISETP.GT.U32.AND P5, PT, R5, R27, PT ;  /* 0x0000001b0500720c */ /* 0x000fe20003fa4070 */
[--C-:B------:R-:W-:Y:S01]  /*5f40*/  @!P1 IMAD.IADD R26, R26, 0x1, -R5.reuse ;  /* 0x000000011a1a9824 */ /* 0x100fe200078e0a05 */
[----:B------:R-:W-:Y:S01]  /*5f50*/  LOP3.LUT R105, R6, 0x132, RZ, 0xfc, !PT ;  /* 0x0000013206697812 */ /* 0x000fe200078efcff */
[--C-:B------:R-:W-:Y:S01]  /*5f60*/  @!P4 IMAD.IADD R25, R25, 0x1, -R5.reuse ;  /* 0x000000011919c824 */ /* 0x100fe200078e0a05 */
[----:B------:R-:W-:Y:S01]  /*5f70*/  IABS R103, R106 ;  /* 0x0000006a00677213 */ /* 0x000fe20000000000 */
[--C-:B------:R-:W-:Y:S01]  /*5f80*/  @!P2 IMAD.IADD R24, R24, 0x1, -R5.reuse ;  /* 0x000000011818a824 */ /* 0x100fe200078e0a05 */
[C---:B------:R-:W-:Y:S01]  /*5f90*/  ISETP.GT.U32.AND P1, PT, R5.reuse, R26, PT ;  /* 0x0000001a0500720c */ /* 0x040fe20003f24070 */
[----:B------:R-:W-:Y:S01]  /*5fa0*/  IMAD.HI.U32 R28, R4, R31, RZ ;  /* 0x0000001f041c7227 */ /* 0x000fe200078e00ff */
[----:B------:R-:W-:Y:S02]  /*5fb0*/  ISETP.GT.U32.AND P4, PT, R5, R25, PT ;  /* 0x000000190500720c */ /* 0x000fe40003f84070 */
[----:B------:R-:W-:Y:S01]  /*5fc0*/  ISETP.GE.AND P2, PT, R9, RZ, PT ;  /* 0x000000ff0900720c */ /* 0x000fe20003f46270 */
[----:B------:R-:W-:Y:S01]  /*5fd0*/  IMAD.MOV R8, RZ, RZ, -R8 ;  /* 0x000000ffff087224 */ /* 0x000fe200078e0a08 */
[----:B------:R-:W-:Y:S01]  /*5fe0*/  LOP3.LUT R108, R6, 0x12c, RZ, 0xfc, !PT ;  /* 0x0000012c066c7812 */ /* 0x000fe200078efcff */
[----:B------:R-:W-:Y:S01]  /*5ff0*/  @!P0 IMAD.MOV R24, RZ, RZ, -R24 ;  /* 0x000000ffff188224 */ /* 0x000fe200078e0a18 */
[----:B------:R-:W-:Y:S01]  /*6000*/  ISETP.GE.AND P0, PT, R32, RZ, PT ;  /* 0x000000ff2000720c */ /* 0x000fe20003f06270 */
[----:B------:R-:W-:Y:S01]  /*6010*/  @!P5 IMAD.IADD R27, R27, 0x1, -R5 ;  /* 0x000000011b1bd824 */ /* 0x000fe200078e0a05 */
[----:B------:R-:W-:Y:S01]  /*6020*/  LOP3.LUT R109, R6, 0x12a, RZ, 0xfc, !PT ;  /* 0x0000012a066d7812 */ /* 0x000fe200078efcff */
[----:B------:R-:W-:Y:S01]  /*6030*/  IMAD.HI.U32 R9, R4, R30, RZ ;  /* 0x0000001e04097227 */ /* 0x000fe200078e00ff */
[----:B------:R-:W-:-:S02]  /*6040*/  LOP3.LUT R110, R6, 0x126, RZ, 0xfc, !PT ;  /* 0x00000126066e7812 */ /* 0x000fc400078efcff */
[C---:B------:R-:W-:Y:S01]  /*6050*/  ISETP.GT.U32.AND P5, PT, R5.reuse, R27, PT ;  /* 0x0000001b0500720c */ /* 0x040fe20003fa4070 */
[----:B------:R-:W-:Y:S01]  /*6060*/  IMAD.MOV R32, RZ, RZ, -R28 ;  /* 0x000000ffff207224 */ /* 0x000fe200078e0a1c */
[----:B------:R-:W-:Y:S01]  /*6070*/  IABS R107, R109 ;  /* 0x0000006d006b7213 */ /* 0x000fe20000000000 */
[C---:B------:R-:W-:Y:S01]  /*6080*/  IMAD R28, R5.reuse, R8, R29 ;  /* 0x00000008051c7224 */ /* 0x040fe200078e021d */
[C---:B------:R-:W-:Y:S01]  /*6090*/  LOP3.LUT R112, R6.reuse, 0x124, RZ, 0xfc, !PT ;  /* 0x0000012406707812 */ /* 0x040fe200078efcff */
[----:B------:R-:W-:Y:S01]  /*60a0*/  IMAD.MOV R9, RZ, RZ, -R9 ;  /* 0x000000ffff097224 */ /* 0x000fe200078e0a09 */
[----:B------:R-:W-:Y:S01]  /*60b0*/  LOP3.LUT R113, R6, 0x122, RZ, 0xfc, !PT ;  /* 0x0000012206717812 */ /* 0x000fe200078efcff */
[--C-:B------:R-:W-:Y:S01]  /*60c0*/  @!P1 IMAD.IADD R26, R26, 0x1, -R5.reuse ;  /* 0x000000011a1a9824 */ /* 0x100fe200078e0a05 */
[----:B------:R-:W-:Y:S01]  /*60d0*/  ISETP.GT.U32.AND P1, PT, R5, R28, PT ;  /* 0x0000001c0500720c */ /* 0x000fe20003f24070 */
[----:B------:R-:W-:Y:S01]  /*60e0*/  @!P4 IMAD.IADD R25, R25, 0x1, -R5 ;  /* 0x000000011919c824 */ /* 0x000fe200078e0a05 */
[----:B------:R-:W-:Y:S01]  /*60f0*/  ISETP.GE.AND P4, PT, R33, RZ, PT ;  /* 0x000000ff2100720c */ /* 0x000fe20003f86270 */
[C---:B------:R-:W-:Y:S01]  /*6100*/  IMAD R29, R5.reuse, R9, R30 ;  /* 0x00000009051d7224 */ /* 0x040fe200078e021e */
[----:B------:R-:W-:Y:S01]  /*6110*/  IABS R33, R36 ;  /* 0x0000002400217213 */ /* 0x000fe20000000000 */
[----:B------:R-:W-:Y:S01]  /*6120*/  @!P6 IMAD.MOV R25, RZ, RZ, -R25 ;  /* 0x000000ffff19e224 */ /* 0x000fe200078e0a19 */
[----:B------:R-:W-:Y:S01]  /*6130*/  LOP3.LUT R115, R6, 0x120, RZ, 0xfc, !PT ;  /* 0x0000012006737812 */ /* 0x000fe200078efcff */
[C---:B------:R-:W-:Y:S01]  /*6140*/  IMAD R30, R5.reuse, R32, R31 ;  /* 0x00000020051e7224 */ /* 0x040fe200078e021f */
[----:B------:R-:W-:Y:S01]  /*6150*/  ISETP.GT.U32.AND P6, PT, R5, R29, PT ;  /* 0x0000001d0500720c */ /* 0x000fe20003fc4070 */
[--C-:B------:R-:W-:Y:S01]  /*6160*/  @!P5 IMAD.IADD R27, R27, 0x1, -R5.reuse ;  /* 0x000000011b1bd824 */ /* 0x100fe200078e0a05 */
[----:B------:R-:W-:Y:S01]  /*6170*/  IABS R111, R115 ;  /* 0x00000073006f7213 */ /* 0x000fe20000000000 */
[----:B------:R-:W-:Y:S01]  /*6180*/  VIADD R8, R7, 0x1be ;  /* 0x000001be07087836 */ /* 0x000fe20000000000 */
[C---:B------:R-:W-:Y:S01]  /*6190*/  ISETP.GT.U32.AND P5, PT, R5.reuse, R30, PT ;  /* 0x0000001e0500720c */ /* 0x040fe20003fa4070 */
[----:B------:R-:W-:Y:S01]  /*61a0*/  @!P1 IMAD.IADD R28, R28, 0x1, -R5 ;  /* 0x000000011c1c9824 */ /* 0x000fe200078e0a05 */
[----:B------:R-:W-:Y:S01]  /*61b0*/  LOP3.LUT R116, R6, 0x11a, RZ, 0xfc, !PT ;  /* 0x0000011a06747812 */ /* 0x000fe200078efcff */
[----:B------:R-:W-:Y:S01]  /*61c0*/  @!P3 IMAD.MOV R26, RZ, RZ, -R26 ;  /* 0x000000ffff1ab224 */ /* 0x000fe200078e0a1a */
[----:B------:R-:W-:Y:S01]  /*61d0*/  IABS R32, R8 ;  /* 0x0000000800207213 */ /* 0x000fe20000000000 */
[----:B------:R-:W-:Y:S01]  /*61e0*/  IMAD.HI.U32 R9, R4, R33, RZ ;  /* 0x0000002104097227 */ /* 0x000fe200078e00ff */
[----:B------:R-:W-:-:S02]  /*61f0*/  ISETP.GT.U32.AND P1, PT, R5, R28, PT ;  /* 0x0000001c0500720c */ /* 0x000fc40003f24070 */
[----:B------:R-:W-:Y:S01]  /*6200*/  ISETP.GE.AND P3, PT, R8, RZ, PT ;  /* 0x000000ff0800720c */ /* 0x000fe20003f66270 */
[--C-:B------:R-:W-:Y:S01]  /*6210*/  @!P6 IMAD.IADD R29, R29, 0x1, -R5.reuse ;  /* 0x000000011d1de824 */ /* 0x100fe200078e0a05 */
[----:B------:R-:W-:Y:S01]  /*6220*/  IABS R114, R116 ;  /* 0x0000007400727213 */ /* 0x000fe20000000000 */
[----:B------:R-:W-:Y:S01]  /*6230*/  IMAD.HI.U32 R8, R4, R32, RZ ;  /* 0x0000002004087227 */ /* 0x000fe200078e00ff */
[----:B------:R-:W-:Y:S02]  /*6240*/  LOP3.LUT R119, R6, 0x116, RZ, 0xfc, !PT ;  /* 0x0000011606777812 */ /* 0x000fe400078efcff */
[C---:B------:R-:W-:Y:S01]  /*6250*/  ISETP.GT.U32.AND P6, PT, R5.reuse, R29, PT ;  /* 0x0000001d0500720c */ /* 0x040fe20003fc4070 */
[----:B------:R-:W-:Y:S01]  /*6260*/  @!P5 IMAD.IADD R30, R30, 0x1, -R5 ;  /* 0x000000011e1ed824 */ /* 0x000fe200078e0a05 */
[----:B------:R-:W-:Y:S01]  /*6270*/  LOP3.LUT R121, R6, 0x114, RZ, 0xfc, !PT ;  /* 0x0000011406797812 */ /* 0x000fe200078efcff */
[----:B------:R-:W-:Y:S01]  /*6280*/  @!P2 IMAD.MOV R27, RZ, RZ, -R27 ;  /* 0x000000ffff1ba224 */ /* 0x000fe200078e0a1b */
[----:B------:R-:W-:Y:S01]  /*6290*/  ISETP.GE.AND P2, PT, R34, RZ, PT ;  /* 0x000000ff2200720c */ /* 0x000fe20003f46270 */
[----:B------:R-:W-:Y:S01]  /*62a0*/  IMAD.HI.U32 R31, R4, R35, RZ ;  /* 0x00000023041f7227 */ /* 0x000fe200078e00ff */
[----:B------:R-:W-:-:S02]  /*62b0*/  ISETP.GT.U32.AND P5, PT, R5, R30, PT ;  /* 0x0000001e0500720c */ /* 0x000fc40003fa4070 */
[----:B------:R-:W-:Y:S01]  /*62c0*/  LOP3.LUT R122, R6, 0x112, RZ, 0xfc, !PT ;  /* 0x00000112067a7812 */ /* 0x000fe200078efcff */
[----:B------:R-:W-:Y:S01]  /*62d0*/  IMAD.MOV R8, RZ, RZ, -R8 ;  /* 0x000000ffff087224 */ /* 0x000fe200078e0a08 */
[----:B------:R-:W-:Y:S01]  /*62e0*/  IABS R117, R121 ;  /* 0x0000007900757213 */ /* 0x000fe20000000000 */
[----:B------:R-:W-:Y:S01]  /*62f0*/  IMAD.MOV R34, RZ, RZ, -R9 ;  /* 0x000000ffff227224 */ /* 0x000fe200078e0a09 */
[----:B------:R-:W-:Y:S01]  /*6300*/  IABS R118, R122 ;  /* 0x0000007a00767213 */ /* 0x000fe20000000000 */
[----:B------:R-:W-:Y:S01]  /*6310*/  @!P1 IMAD.IADD R28, R28, 0x1, -R5 ;  /* 0x000000011c1c9824 */ /* 0x000fe200078e0a05 */
[----:B------:R-:W-:Y:S01]  /*6320*/  ISETP.GE.AND P1, PT, R36, RZ, PT ;  /* 0x000000ff2400720c */ /* 0x000fe20003f26270 */
[----:B------:R-:W-:Y:S01]  /*6330*/  IMAD.MOV R36, RZ, RZ, -R31 ;  /* 0x000000ffff247224 */ /* 0x000fe200078e0a1f */
[C---:B------:R-:W-:Y:S01]  /*6340*/  LOP3.LUT R123, R6.reuse, 0x110, RZ, 0xfc, !PT ;  /* 0x00000110067b7812 */ /* 0x040fe200078efcff */
[C---:B------:R-:W-:Y:S01]  /*6350*/  IMAD R31, R5.reuse, R8, R32 ;  /* 0x00000008051f7224 */ /* 0x040fe200078e0220 */
        /* <DEDUP_REMOVED lines=9> */
[----:B------:R-:W-:Y:S01]  /*63f0*/  @!P5 IMAD.IADD R30, R30, 0x1, -R5 ;  /* 0x000000011e1ed824 */ /* 0x000fe200078e0a05 */
[----:B------:R-:W-:Y:S01]  /*6400*/  ISETP.GT.U32.AND P5, PT, R5, R33, PT ;  /* 0x000000210500720c */ /* 0x000fe20003fa4070 */
[----:B------:R-:W-:Y:S01]  /*6410*/  @!P4 IMAD.MOV R29, RZ, RZ, -R29 ;  /* 0x000000ffff1dc224 */ /* 0x000fe200078e0a1d */
[----:B------:R-:W-:Y:S01]  /*6420*/  IABS R35, R38 ;  /* 0x0000002600237213 */ /* 0x000fe20000000000 */
[----:B------:R-:W-:Y:S01]  /*6430*/  @!P2 IMAD.MOV R30, RZ, RZ, -R30 ;  /* 0x000000ffff1ea224 */ /* 0x000fe200078e0a1e */
[----:B------:R-:W-:Y:S01]  /*6440*/  IABS R36, R40 ;  /* 0x0000002800247213 */ /* 0x000fe20000000000 */
[----:B0-----:R-:W-:Y:S01]  /*6450*/  VIADD R14, R7, 0xe ;  /* 0x0000000e070e7836 */ /* 0x001fe20000000000 */
[----:B------:R-:W-:Y:S01]  /*6460*/  ISETP.GE.AND P4, PT, R37, RZ, PT ;  /* 0x000000ff2500720c */ /* 0x000fe20003f86270 */
[----:B------:R-:W-:Y:S01]  /*6470*/  @!P6 IMAD.IADD R31, R31, 0x1, -R5 ;  /* 0x000000011f1fe824 */ /* 0x000fe200078e0a05 */
[----:B------:R-:W-:Y:S01]  /*6480*/  ISETP.GE.AND P6, PT, R8, RZ, PT ;  /* 0x000000ff0800720c */ /* 0x000fe20003fc6270 */
[----:B------:R-:W-:Y:S01]  /*6490*/  IMAD.HI.U32 R8, R4, R34, RZ ;  /* 0x0000002204087227 */ /* 0x000fe200078e00ff */
[----:B------:R-:W-:-:S02]  /*64a0*/  IABS R37, R41 ;  /* 0x0000002900257213 */ /* 0x000fc40000000000 */
[----:B------:R-:W-:Y:S01]  /*64b0*/  IABS R120, R124 ;  /* 0x0000007c00787213 */ /* 0x000fe20000000000 */
[--C-:B------:R-:W-:Y:S01]  /*64c0*/  @!P0 IMAD.IADD R32, R32, 0x1, -R5.reuse ;  /* 0x0000000120208824 */ /* 0x100fe200078e0a05 */
[----:B------:R-:W-:Y:S01]  /*64d0*/  ISETP.GT.U32.AND P0, PT, R5, R31, PT ;  /* 0x0000001f0500720c */ /* 0x000fe20003f04070 */
[----:B------:R-:W-:Y:S01]  /*64e0*/  @!P5 IMAD.IADD R33, R33, 0x1, -R5 ;  /* 0x000000012121d824 */ /* 0x000fe200078e0a05 */
[----:B------:R-:W-:Y:S01]  /*64f0*/  LOP3.LUT R127, R6, 0x108, RZ, 0xfc, !PT ;  /* 0x00000108067f7812 */ /* 0x000fe200078efcff */
[----:B------:R-:W-:Y:S01]  /*6500*/  IMAD.MOV R9, RZ, RZ, -R8 ;  /* 0x000000ffff097224 */ /* 0x000fe200078e0a08 */
[C---:B------:R-:W-:Y:S01]  /*6510*/  ISETP.GT.U32.AND P5, PT, R5.reuse, R32, PT ;  /* 0x000000200500720c */ /* 0x040fe20003fa4070 */
[----:B------:R-:W-:Y:S01]  /*6520*/  IMAD.HI.U32 R8, R4, R35, RZ ;  /* 0x0000002304087227 */ /* 0x000fe200078e00ff */
[C---:B------:R-:W-:Y:S02]  /*6530*/  ISETP.GT.U32.AND P2, PT, R5.reuse, R33, PT ;  /* 0x000000210500720c */ /* 0x040fe40003f44070 */
[C---:B------:R-:W-:Y:S01]  /*6540*/  LOP3.LUT R126, R6.reuse, 0x10a, RZ, 0xfc, !PT ;  /* 0x0000010a067e7812 */ /* 0x040fe200078efcff */
[----:B------:R-:W-:Y:S01]  /*6550*/  IMAD.MOV R8, RZ, RZ, -R8 ;  /* 0x000000ffff087224 */ /* 0x000fe200078e0a08 */
[C---:B------:R-:W-:Y:S01]  /*6560*/  LOP3.LUT R128, R6.reuse, 0x104, RZ, 0xfc, !PT ;  /* 0x0000010406807812 */ /* 0x040fe200078efcff */
[C---:B------:R-:W-:Y:S01]  /*6570*/  IMAD R34, R5.reuse, R9, R34 ;  /* 0x0000000905227224 */ /* 0x040fe200078e0222 */
[C---:B------:R-:W-:Y:S01]  /*6580*/  LOP3.LUT R131, R6.reuse, 0x102, RZ, 0xfc, !PT ;  /* 0x0000010206837812 */ /* 0x040fe200078efcff */
[----:B------:R-:W-:Y:S01]  /*6590*/  IMAD R35, R5, R8, R35 ;  /* 0x0000000805237224 */ /* 0x000fe200078e0223 */
[----:B------:R-:W-:Y:S01]  /*65a0*/  LOP3.LUT R132, R6, 0x100, RZ, 0xfc, !PT ;  /* 0x0000010006847812 */ /* 0x000fe200078efcff */
[--C-:B------:R-:W-:Y:S01]  /*65b0*/  @!P0 IMAD.IADD R31, R31, 0x1, -R5.reuse ;  /* 0x000000011f1f8824 */ /* 0x100fe200078e0a05 */
[C---:B------:R-:W-:Y:S01]  /*65c0*/  ISETP.GT.U32.AND P0, PT, R5.reuse, R34, PT ;  /* 0x000000220500720c */ /* 0x040fe20003f04070 */
[----:B------:R-:W-:Y:S01]  /*65d0*/  @!P5 IMAD.IADD R32, R32, 0x1, -R5 ;  /* 0x000000012020d824 */ /* 0x000fe200078e0a05 */
[----:B------:R-:W-:Y:S01]  /*65e0*/  ISETP.GT.U32.AND P5, PT, R5, R35, PT ;  /* 0x000000230500720c */ /* 0x000fe20003fa4070 */
[----:B------:R-:W-:Y:S01]  /*65f0*/  IMAD.HI.U32 R8, R4, R36, RZ ;  /* 0x0000002404087227 */ /* 0x000fe200078e00ff */
[----:B------:R-:W-:-:S02]  /*6600*/  IABS R129, R132 ;  /* 0x0000008400817213 */ /* 0x000fc40000000000 */
[C---:B------:R-:W-:Y:S01]  /*6610*/  LOP3.LUT R134, R6.reuse, 0xfa, RZ, 0xfc, !PT ;  /* 0x000000fa06867812 */ /* 0x040fe200078efcff */
[----:B------:R-:W-:Y:S01]  /*6620*/  IMAD.MOV R8, RZ, RZ, -R8 ;  /* 0x000000ffff087224 */ /* 0x000fe200078e0a08 */
[C---:B------:R-:W-:Y:S01]  /*6630*/  LOP3.LUT R133, R6.reuse, 0xfc, RZ, 0xfc, !PT ;  /* 0x000000fc06857812 */ /* 0x040fe200078efcff */
[----:B------:R-:W-:Y:S01]  /*6640*/  @!P3 IMAD.MOV R31, RZ, RZ, -R31 ;  /* 0x000000ffff1fb224 */ /* 0x000fe200078e0a1f */
[C---:B------:R-:W-:Y:S01]  /*6650*/  LOP3.LUT R135, R6.reuse, 0xf6, RZ, 0xfc, !PT ;  /* 0x000000f606877812 */ /* 0x040fe200078efcff */
[----:B------:R-:W-:Y:S01]  /*6660*/  IMAD R36, R5, R8, R36 ;  /* 0x0000000805247224 */ /* 0x000fe200078e0224 */
[----:B------:R-:W-:Y:S01]  /*6670*/  LOP3.LUT R137, R6, 0xf4, RZ, 0xfc, !PT ;  /* 0x000000f406897812 */ /* 0x000fe200078efcff */
[--C-:B------:R-:W-:Y:S01]  /*6680*/  @!P0 IMAD.IADD R34, R34, 0x1, -R5.reuse ;  /* 0x0000000122228824 */ /* 0x100fe200078e0a05 */
[----:B------:R-:W-:Y:S01]  /*6690*/  ISETP.GE.AND P0, PT, R40, RZ, PT ;  /* 0x000000ff2800720c */ /* 0x000fe20003f06270 */
[----:B------:R-:W-:Y:S01]  /*66a0*/  @!P5 IMAD.IADD R35, R35, 0x1, -R5 ;  /* 0x000000012323d824 */ /* 0x000fe200078e0a05 */
[----:B------:R-:W-:Y:S01]  /*66b0*/  LOP3.LUT R138, R6, 0xf2, RZ, 0xfc, !PT ;  /* 0x000000f2068a7812 */ /* 0x000fe200078efcff */
[----:B------:R-:W-:Y:S01]  /*66c0*/  IMAD.HI.U32 R8, R4, R37, RZ ;  /* 0x0000002504087227 */ /* 0x000fe200078e00ff */
[----:B------:R-:W-:-:S02]  /*66d0*/  ISETP.GT.U32.AND P3, PT, R5, R34, PT ;  /* 0x000000220500720c */ /* 0x000fc40003f64070 */
[----:B------:R-:W-:Y:S01]  /*66e0*/  ISETP.GT.U32.AND P5, PT, R5, R35, PT ;  /* 0x000000230500720c */ /* 0x000fe20003fa4070 */
[----:B------:R-:W-:Y:S01]  /*66f0*/  @!P2 IMAD.IADD R33, R33, 0x1, -R5 ;  /* 0x000000012121a824 */ /* 0x000fe200078e0a05 */
[----:B------:R-:W-:Y:S01]  /*6700*/  ISETP.GE.AND P2, PT, R38, RZ, PT ;  /* 0x000000ff2600720c */ /* 0x000fe20003f46270 */
[----:B------:R-:W-:Y:S01]  /*6710*/  IMAD.MOV R38, RZ, RZ, -R8 ;  /* 0x000000ffff267224 */ /* 0x000fe200078e0a08 */
[----:B------:R-:W-:Y:S01]  /*6720*/  LOP3.LUT R140, R6, 0xf0, RZ, 0xfc, !PT ;  /* 0x000000f0068c7812 */ /* 0x000fe200078efcff */
[----:B------:R-:W-:Y:S01]  /*6730*/  @!P1 IMAD.MOV R32, RZ, RZ, -R32 ;  /* 0x000000ffff209224 */ /* 0x000fe200078e0a20 */
[C---:B------:R-:W-:Y:S01]  /*6740*/  ISETP.GT.U32.AND P1, PT, R5.reuse, R36, PT ;  /* 0x000000240500720c */ /* 0x040fe20003f24070 */
[----:B------:R-:W-:Y:S01]  /*6750*/  IMAD.HI.U32 R9, R4, R39, RZ ;  /* 0x0000002704097227 */ /* 0x000fe200078e00ff */
[----:B------:R-:W-:Y:S02]  /*6760*/  IABS R136, R140 ;  /* 0x0000008c00887213 */ /* 0x000fe40000000000 */
        /* <DEDUP_REMOVED lines=10> */
[----:B------:R-:W-:Y:S01]  /*6810*/  LOP3.LUT R146, R6, 0xe4, RZ, 0xfc, !PT ;  /* 0x000000e406927812 */ /* 0x000fe200078efcff */
[----:B------:R-:W-:Y:S01]  /*6820*/  @!P1 IMAD.IADD R36, R36, 0x1, -R5 ;  /* 0x0000000124249824 */ /* 0x000fe200078e0a05 */
[----:B------:R-:W-:Y:S01]  /*6830*/  LOP3.LUT R147, R6, 0xe2, RZ, 0xfc, !PT ;  /* 0x000000e206937812 */ /* 0x000fe200078efcff */
[----:B------:R-:W-:Y:S01]  /*6840*/  @!P6 IMAD.MOV R34, RZ, RZ, -R34 ;  /* 0x000000ffff22e224 */ /* 0x000fe200078e0a22 */
[----:B------:R-:W-:Y:S01]  /*6850*/  ISETP.GT.U32.AND P6, PT, R5, R38, PT ;  /* 0x000000260500720c */ /* 0x000fe20003fc4070 */
[----:B------:R-:W-:Y:S01]  /*6860*/  VIADD R8, R7, 0x1ae ;  /* 0x000001ae07087836 */ /* 0x000fe20000000000 */
[----:B------:R-:W-:Y:S01]  /*6870*/  ISETP.GT.U32.AND P1, PT, R5, R36, PT ;  /* 0x000000240500720c */ /* 0x000fe20003f24070 */
[----:B------:R-:W-:Y:S01]  /*6880*/  @!P4 IMAD.MOV R33, RZ, RZ, -R33 ;  /* 0x000000ffff21c224 */ /* 0x000fe200078e0a21 */
[----:B------:R-:W-:Y:S01]  /*6890*/  ISETP.GE.AND P4, PT, R41, RZ, PT ;  /* 0x000000ff2900720c */ /* 0x000fe20003f86270 */
[----:B------:R-:W-:Y:S01]  /*68a0*/  @!P5 IMAD.IADD R37, R37, 0x1, -R5 ;  /* 0x000000012525d824 */ /* 0x000fe200078e0a05 */
[----:B------:R-:W-:Y:S01]  /*68b0*/  IABS R39, R8 ;  /* 0x0000000800277213 */ /* 0x000fe20000000000 */
[----:B------:R-:W-:Y:S01]  /*68c0*/  @!P2 IMAD.MOV R35, RZ, RZ, -R35 ;  /* 0x000000ffff23a224 */ /* 0x000fe200078e0a23 */
[----:B------:R-:W-:-:S02]  /*68d0*/  ISETP.GE.AND P3, PT, R8, RZ, PT ;  /* 0x000000ff0800720c */ /* 0x000fc40003f66270 */
[----:B------:R-:W-:Y:S01]  /*68e0*/  IABS R41, R9 ;  /* 0x0000000900297213 */ /* 0x000fe20000000000 */
[----:B------:R-:W-:Y:S01]  /*68f0*/  IMAD.HI.U32 R8, R4, R39, RZ ;  /* 0x0000002704087227 */ /* 0x000fe200078e00ff */
[----:B------:R-:W-:Y:S02]  /*6900*/  ISETP.GT.U32.AND P2, PT, R5, R37, PT ;  /* 0x000000250500720c */ /* 0x000fe40003f44070 */
[----:B------:R-:W-:Y:S01]  /*6910*/  ISETP.GE.AND P5, PT, R43, RZ, PT ;  /* 0x000000ff2b00720c */ /* 0x000fe20003fa6270 */
[----:B------:R-:W-:Y:S01]  /*6920*/  @!P6 IMAD.IADD R38, R38, 0x1, -R5 ;  /* 0x000000012626e824 */ /* 0x000fe200078e0a05 */
[----:B------:R-:W-:Y:S01]  /*6930*/  IABS R43, R47 ;  /* 0x0000002f002b7213 */ /* 0x000fe20000000000 */
[----:B------:R-:W-:Y:S01]  /*6940*/  IMAD.MOV R40, RZ, RZ, -R8 ;  /* 0x000000ffff287224 */ /* 0x000fe200078e0a08 */
[----:B------:R-:W-:Y:S01]  /*6950*/  IABS R142, R146 ;  /* 0x00000092008e7213 */ /* 0x000fe20000000000 */
[----:B------:R-:W-:Y:S01]  /*6960*/  IMAD.HI.U32 R8, R4, R41, RZ ;  /* 0x0000002904087227 */ /* 0x000fe200078e00ff */
[----:B------:R-:W-:-:S02]  /*6970*/  ISETP.GT.U32.AND P6, PT, R5, R38, PT ;  /* 0x000000260500720c */ /* 0x000fc40003fc4070 */
[----:B------:R-:W-:Y:S01]  /*6980*/  IABS R143, R147 ;  /* 0x00000093008f7213 */ /* 0x000fe20000000000 */
[----:B------:R-:W-:Y:S01]  /*6990*/  @!P1 IMAD.IADD R36, R36, 0x1, -R5 ;  /* 0x0000000124249824 */ /* 0x000fe200078e0a05 */
[----:B------:R-:W-:Y:S01]  /*69a0*/  ISETP.GE.AND P1, PT, R9, RZ, PT ;  /* 0x000000ff0900720c */ /* 0x000fe20003f26270 */
[----:B------:R-:W-:Y:S01]  /*69b0*/  IMAD.HI.U32 R9, R4, R42, RZ ;  /* 0x0000002a04097227 */ /* 0x000fe200078e00ff */
[C---:B------:R-:W-:Y:S02]  /*69c0*/  LOP3.LUT R148, R6.reuse, 0xe0, RZ, 0xfc, !PT ;  /* 0x000000e006947812 */ /* 0x040fe400078efcff */
[C---:B------:R-:W-:Y:S01]  /*69d0*/  LOP3.LUT R149, R6.reuse, 0xdc, RZ, 0xfc, !PT ;  /* 0x000000dc06957812 */ /* 0x040fe200078efcff */
[----:B------:R-:W-:Y:S01]  /*69e0*/  IMAD.MOV R8, RZ, RZ, -R8 ;  /* 0x000000ffff087224 */ /* 0x000fe200078e0a08 */
[C---:B------:R-:W-:Y:S01]  /*69f0*/  LOP3.LUT R150, R6.reuse, 0xda, RZ, 0xfc, !PT ;  /* 0x000000da06967812 */ /* 0x040fe200078efcff */
[----:B------:R-:W-:Y:S01]  /*6a00*/  IMAD R39, R5, R40, R39 ;  /* 0x0000002805277224 */ /* 0x000fe200078e0227 */
[----:B------:R-:W-:Y:S01]  /*6a10*/  IABS R145, R149 ;  /* 0x0000009500917213 */ /* 0x000fe20000000000 */
[----:B------:R-:W-:Y:S01]  /*6a20*/  IMAD.MOV R9, RZ, RZ, -R9 ;  /* 0x000000ffff097224 */ /* 0x000fe200078e0a09 */
[----:B------:R-:W-:Y:S01]  /*6a30*/  LOP3.LUT R151, R6, 0xd8, RZ, 0xfc, !PT ;  /* 0x000000d806977812 */ /* 0x000fe200078efcff */
[----:B------:R-:W-:Y:S01]  /*6a40*/  @!P2 IMAD.IADD R37, R37, 0x1, -R5 ;  /* 0x000000012525a824 */ /* 0x000fe200078e0a05 */
[----:B------:R-:W-:Y:S01]  /*6a50*/  ISETP.GE.AND P2, PT, R44, RZ, PT ;  /* 0x000000ff2c00720c */ /* 0x000fe20003f46270 */
[C---:B------:R-:W-:Y:S01]  /*6a60*/  IMAD R40, R5.reuse, R8, R41 ;  /* 0x0000000805287224 */ /* 0x040fe200078e0229 */
[----:B------:R-:W-:Y:S01]  /*6a70*/  LOP3.LUT R8, R6, 0x1a8, RZ, 0xfc, !PT ;  /* 0x000001a806087812 */ /* 0x000fe200078efcff */
[----:B------:R-:W-:Y:S01]  /*6a80*/  @!P0 IMAD.MOV R36, RZ, RZ, -R36 ;  /* 0x000000ffff248224 */ /* 0x000fe200078e0a24 */
[C---:B------:R-:W-:Y:S01]  /*6a90*/  ISETP.GT.U32.AND P0, PT, R5.reuse, R39, PT ;  /* 0x000000270500720c */ /* 0x040fe20003f04070 */
[C---:B------:R-:W-:Y:S01]  /*6aa0*/  IMAD R41, R5.reuse, R9, R42 ;  /* 0x0000000905297224 */ /* 0x040fe200078e022a */
[----:B------:R-:W-:Y:S01]  /*6ab0*/  IABS R42, R8 ;  /* 0x00000008002a7213 */ /* 0x000fe20000000000 */
[----:B------:R-:W-:Y:S01]  /*6ac0*/  @!P4 IMAD.MOV R37, RZ, RZ, -R37 ;  /* 0x000000ffff25c224 */ /* 0x000fe200078e0a25 */
[C---:B------:R-:W-:Y:S01]  /*6ad0*/  ISETP.GT.U32.AND P4, PT, R5.reuse, R40, PT ;  /* 0x000000280500720c */ /* 0x040fe20003f84070 */
[----:B------:R-:W-:Y:S01]  /*6ae0*/  @!P6 IMAD.IADD R38, R38, 0x1, -R5 ;  /* 0x000000012626e824 */ /* 0x000fe200078e0a05 */
[----:B------:R-:W-:-:S02]  /*6af0*/  ISETP.GT.U32.AND P6, PT, R5, R41, PT ;  /* 0x000000290500720c */ /* 0x000fc40003fc4070 */
[C---:B------:R-:W-:Y:S01]  /*6b00*/  LOP3.LUT R152, R6.reuse, 0xd4, RZ, 0xfc, !PT ;  /* 0x000000d406987812 */ /* 0x040fe200078efcff */
[----:B------:R-:W-:Y:S01]  /*6b10*/  @!P5 IMAD.MOV R38, RZ, RZ, -R38 ;  /* 0x000000ffff26d224 */ /* 0x000fe200078e0a26 */
[C---:B------:R-:W-:Y:S02]  /*6b20*/  LOP3.LUT R155, R6.reuse, 0xd2, RZ, 0xfc, !PT ;  /* 0x000000d2069b7812 */ /* 0x040fe400078efcff */
[----:B------:R-:W-:Y:S01]  /*6b30*/  LOP3.LUT R156, R6, 0xd0, RZ, 0xfc, !PT ;  /* 0x000000d0069c7812 */ /* 0x000fe200078efcff */
[--C-:B------:R-:W-:Y:S01]  /*6b40*/  @!P0 IMAD.IADD R39, R39, 0x1, -R5.reuse ;  /* 0x0000000127278824 */ /* 0x100fe200078e0a05 */
[----:B------:R-:W-:Y:S01]  /*6b50*/  ISETP.GE.AND P0, PT, R8, RZ, PT ;  /* 0x000000ff0800720c */ /* 0x000fe20003f06270 */
[----:B------:R-:W-:Y:S01]  /*6b60*/  IMAD.HI.U32 R8, R4, R42, RZ ;  /* 0x0000002a04087227 */ /* 0x000fe200078e00ff */
[----:B------:R-:W-:Y:S02]  /*6b70*/  IABS R153, R156 ;  /* 0x0000009c00997213 */ /* 0x000fe40000000000 */
[----:B------:R-:W-:Y:S01]  /*6b80*/  LOP3.LUT R158, R6, 0xca, RZ, 0xfc, !PT ;  /* 0x000000ca069e7812 */ /* 0x000fe200078efcff */
[--C-:B------:R-:W-:Y:S01]  /*6b90*/  @!P4 IMAD.IADD R40, R40, 0x1, -R5.reuse ;  /* 0x000000012828c824 */ /* 0x100fe200078e0a05 */
[----:B------:R-:W-:Y:S01]  /*6ba0*/  ISETP.GT.U32.AND P4, PT, R5, R39, PT ;  /* 0x000000270500720c */ /* 0x000fe20003f84070 */
[----:B------:R-:W-:Y:S01]  /*6bb0*/  @!P6 IMAD.IADD R41, R41, 0x1, -R5 ;  /* 0x000000012929e824 */ /* 0x000fe200078e0a05 */
[----:B------:R-:W-:Y:S01]  /*6bc0*/  LOP3.LUT R157, R6, 0xcc, RZ, 0xfc, !PT ;  /* 0x000000cc069d7812 */ /* 0x000fe200078efcff */
        /* <DEDUP_REMOVED lines=9> */
[C---:B------:R-:W-:Y:S01]  /*6c60*/  LOP3.LUT R164, R6.reuse, 0xc0, RZ, 0xfc, !PT ;  /* 0x000000c006a47812 */ /* 0x040fe200078efcff */
[----:B------:R-:W-:Y:S01]  /*6c70*/  IMAD R42, R5, R9, R42 ;  /* 0x00000009052a7224 */ /* 0x000fe200078e022a */
[----:B------:R-:W-:Y:S01]  /*6c80*/  LOP3.LUT R165, R6, 0xba, RZ, 0xfc, !PT ;  /* 0x000000ba06a57812 */ /* 0x000fe200078efcff */
[----:B------:R-:W-:Y:S01]  /*6c90*/  IMAD.HI.U32 R9, R4, R46, RZ ;  /* 0x0000002e04097227 */ /* 0x000fe200078e00ff */
[----:B------:R-:W-:-:S02]  /*6ca0*/  IABS R160, R164 ;  /* 0x000000a400a07213 */ /* 0x000fc40000000000 */
[----:B------:R-:W-:Y:S01]  /*6cb0*/  IABS R163, R165 ;  /* 0x000000a500a37213 */ /* 0x000fe20000000000 */
[----:B------:R-:W-:Y:S01]  /*6cc0*/  IMAD.MOV R8, RZ, RZ, -R8 ;  /* 0x000000ffff087224 */ /* 0x000fe200078e0a08 */
[C---:B------:R-:W-:Y:S01]  /*6cd0*/  LOP3.LUT R168, R6.reuse, 0xb6, RZ, 0xfc, !PT ;  /* 0x000000b606a87812 */ /* 0x040fe200078efcff */
[----:B------:R-:W-:Y:S01]  /*6ce0*/  @!P4 IMAD.IADD R39, R39, 0x1, -R5 ;  /* 0x000000012727c824 */ /* 0x000fe200078e0a05 */
[C---:B------:R-:W-:Y:S01]  /*6cf0*/  ISETP.GT.U32.AND P4, PT, R5.reuse, R42, PT ;  /* 0x0000002a0500720c */ /* 0x040fe20003f84070 */
[----:B------:R-:W-:Y:S01]  /*6d00*/  IMAD R43, R5, R44, R43 ;  /* 0x0000002c052b7224 */ /* 0x000fe200078e022b */
[----:B------:R-:W-:Y:S01]  /*6d10*/  LOP3.LUT R170, R6, 0xb4, RZ, 0xfc, !PT ;  /* 0x000000b406aa7812 */ /* 0x000fe200078efcff */
[----:B------:R-:W-:Y:S01]  /*6d20*/  @!P5 IMAD.IADD R40, R40, 0x1, -R5 ;  /* 0x000000012828d824 */ /* 0x000fe200078e0a05 */
[----:B------:R-:W-:Y:S01]  /*6d30*/  ISETP.GE.AND P5, PT, R47, RZ, PT ;  /* 0x000000ff2f00720c */ /* 0x000fe20003fa6270 */
[----:B------:R-:W-:Y:S01]  /*6d40*/  IMAD.MOV R9, RZ, RZ, -R9 ;  /* 0x000000ffff097224 */ /* 0x000fe200078e0a09 */
[----:B------:R-:W-:Y:S01]  /*6d50*/  LOP3.LUT R171, R6, 0xb2, RZ, 0xfc, !PT ;  /* 0x000000b206ab7812 */ /* 0x000fe200078efcff */
[----:B------:R-:W-:Y:S01]  /*6d60*/  IMAD R44, R5, R8, R45 ;  /* 0x00000008052c7224 */ /* 0x000fe200078e022d */
[----:B------:R-:W-:Y:S01]  /*6d70*/  IABS R166, R170 ;  /* 0x000000aa00a67213 */ /* 0x000fe20000000000 */
        /* <DEDUP_REMOVED lines=14> */
[----:B------:R-:W-:Y:S01]  /*6e60*/  @!P6 IMAD.IADD R43, R43, 0x1, -R5 ;  /* 0x000000012b2be824 */ /* 0x000fe200078e0a05 */
[----:B------:R-:W-:Y:S01]  /*6e70*/  IABS R47, R8 ;  /* 0x00000008002f7213 */ /* 0x000fe20000000000 */
[----:B------:R-:W-:Y:S01]  /*6e80*/  IMAD.HI.U32 R8, R4, R46, RZ ;  /* 0x0000002e04087227 */ /* 0x000fe200078e00ff */
[----:B------:R-:W-:-:S02]  /*6e90*/  ISETP.GT.U32.AND P3, PT, R5, R42, PT ;  /* 0x0000002a0500720c */ /* 0x000fc40003f64070 */
[----:B------:R-:W-:Y:S01]  /*6ea0*/  ISETP.GT.U32.AND P6, PT, R5, R43, PT ;  /* 0x0000002b0500720c */ /* 0x000fe20003fc4070 */
[--C-:B------:R-:W-:Y:S01]  /*6eb0*/  @!P1 IMAD.IADD R44, R44, 0x1, -R5.reuse ;  /* 0x000000012c2c9824 */ /* 0x100fe200078e0a05 */
[----:B------:R-:W-:Y:S01]  /*6ec0*/  ISETP.GE.AND P1, PT, R50, RZ, PT ;  /* 0x000000ff3200720c */ /* 0x000fe20003f26270 */
[----:B------:R-:W-:Y:S01]  /*6ed0*/  IMAD.MOV R8, RZ, RZ, -R8 ;  /* 0x000000ffff087224 */ /* 0x000fe200078e0a08 */
[----:B------:R-:W-:Y:S01]  /*6ee0*/  IABS R50, R54 ;  /* 0x0000003600327213 */ /* 0x000fe20000000000 */
[----:B------:R-:W-:Y:S01]  /*6ef0*/  @!P2 IMAD.IADD R45, R45, 0x1, -R5 ;  /* 0x000000012d2da824 */ /* 0x000fe200078e0a05 */
[C---:B------:R-:W-:Y:S01]  /*6f00*/  ISETP.GT.U32.AND P2, PT, R5.reuse, R44, PT ;  /* 0x0000002c0500720c */ /* 0x040fe20003f44070 */
[----:B------:R-:W-:Y:S01]  /*6f10*/  IMAD R46, R5, R8, R46 ;  /* 0x00000008052e7224 */ /* 0x000fe200078e022e */
[----:B------:R-:W-:Y:S01]  /*6f20*/  LOP3.LUT R173, R6, 0xac, RZ, 0xfc, !PT ;  /* 0x000000ac06ad7812 */ /* 0x000fe200078efcff */
[----:B------:R-:W-:Y:S01]  /*6f30*/  IMAD.HI.U32 R8, R4, R47, RZ ;  /* 0x0000002f04087227 */ /* 0x000fe200078e00ff */
[----:B------:R-:W-:-:S02]  /*6f40*/  LOP3.LUT R175, R6, 0xa8, RZ, 0xfc, !PT ;  /* 0x000000a806af7812 */ /* 0x000fc400078efcff */
[----:B------:R-:W-:Y:S01]  /*6f50*/  IABS R169, R173 ;  /* 0x000000ad00a97213 */ /* 0x000fe20000000000 */
        /* <DEDUP_REMOVED lines=13> */
[----:B------:R-:W-:-:S02]  /*7030*/  LOP3.LUT R176, R6, 0xa4, RZ, 0xfc, !PT ;  /* 0x000000a406b07812 */ /* 0x000fc400078efcff */
[C---:B------:R-:W-:Y:S01]  /*7040*/  LOP3.LUT R179, R6.reuse, 0xa2, RZ, 0xfc, !PT ;  /* 0x000000a206b37812 */ /* 0x040fe200078efcff */
[----:B------:R-:W-:Y:S01]  /*7050*/  IMAD.MOV R9, RZ, RZ, -R9 ;  /* 0x000000ffff097224 */ /* 0x000fe200078e0a09 */
[----:B------:R-:W-:Y:S01]  /*7060*/  LOP3.LUT R180, R6, 0xa0, RZ, 0xfc, !PT ;  /* 0x000000a006b47812 */ /* 0x000fe200078efcff */
[----:B------:R-:W-:Y:S01]  /*7070*/  @!P5 IMAD.MOV R43, RZ, RZ, -R43 ;  /* 0x000000ffff2bd224 */ /* 0x000fe200078e0a2b */
[----:B------:R-:W-:Y:S01]  /*7080*/  ISETP.GE.AND P5, PT, R51, RZ, PT ;  /* 0x000000ff3300720c */ /* 0x000fe20003fa6270 */
[----:B------:R-:W-:Y:S01]  /*7090*/  IMAD R48, R5, R9, R48 ;  /* 0x0000000905307224 */ /* 0x000fe200078e0230 */
[----:B------:R-:W-:Y:S01]  /*70a0*/  IABS R177, R180 ;  /* 0x000000b400b17213 */ /* 0x000fe20000000000 */
[----:B------:R-:W-:Y:S01]  /*70b0*/  @!P6 IMAD.IADD R46, R46, 0x1, -R5 ;  /* 0x000000012e2ee824 */ /* 0x000fe200078e0a05 */
[----:B------:R-:W-:Y:S01]  /*70c0*/  LOP3.LUT R181, R6, 0x9c, RZ, 0xfc, !PT ;  /* 0x0000009c06b57812 */ /* 0x000fe200078efcff */
[----:B------:R-:W-:Y:S01]  /*70d0*/  IMAD.HI.U32 R9, R4, R50, RZ ;  /* 0x0000003204097227 */ /* 0x000fe200078e00ff */
[----:B------:R-:W-:-:S02]  /*70e0*/  LOP3.LUT R182, R6, 0x9a, RZ, 0xfc, !PT ;  /* 0x0000009a06b67812 */ /* 0x000fc400078efcff */
        /* <DEDUP_REMOVED lines=23> */
[C---:B------:R-:W-:Y:S02]  /*7260*/  LOP3.LUT R186, R6.reuse, 0x92, RZ, 0xfc, !PT ;  /* 0x0000009206ba7812 */ /* 0x040fe400078efcff */
        /* <DEDUP_REMOVED lines=14> */
[----:B------:R-:W-:-:S02]  /*7350*/  IABS R187, R191 ;  /* 0x000000bf00bb7213 */ /* 0x000fc40000000000 */
[----:B------:R-:W-:Y:S01]  /*7360*/  ISETP.GT.U32.AND P4, PT, R5, R51, PT ;  /* 0x000000330500720c */ /* 0x000fe20003f84070 */
[--C-:B------:R-:W-:Y:S01]  /*7370*/  @!P1 IMAD.IADD R50, R50, 0x1, -R5.reuse ;  /* 0x0000000132329824 */ /* 0x100fe200078e0a05 */
[C---:B------:R-:W-:Y:S01]  /*7380*/  LOP3.LUT R195, R6.reuse, 0x84, RZ, 0xfc, !PT ;  /* 0x0000008406c37812 */ /* 0x040fe200078efcff */
[--C-:B------:R-:W-:Y:S01]  /*7390*/  @!P5 IMAD.IADD R49, R49, 0x1, -R5.reuse ;  /* 0x000000013131d824 */ /* 0x100fe200078e0a05 */
[----:B------:R-:W-:Y:S01]  /*73a0*/  LOP3.LUT R196, R6, 0x82, RZ, 0xfc, !PT ;  /* 0x0000008206c47812 */ /* 0x000fe200078efcff */
[--C-:B------:R-:W-:Y:S01]  /*73b0*/  @!P3 IMAD.IADD R48, R48, 0x1, -R5.reuse ;  /* 0x000000013030b824 */ /* 0x100fe200078e0a05 */
[C---:B------:R-:W-:Y:S01]  /*73c0*/  ISETP.GT.U32.AND P1, PT, R5.reuse, R50, PT ;  /* 0x000000320500720c */ /* 0x040fe20003f24070 */
[----:B------:R-:W-:Y:S01]  /*73d0*/  IMAD.HI.U32 R52, R4, R55, RZ ;  /* 0x0000003704347227 */ /* 0x000fe200078e00ff */
[----:B------:R-:W-:Y:S02]  /*73e0*/  ISETP.GT.U32.AND P5, PT, R5, R49, PT ;  /* 0x000000310500720c */ /* 0x000fe40003fa4070 */
[----:B------:R-:W-:Y:S01]  /*73f0*/  ISETP.GE.AND P3, PT, R9, RZ, PT ;  /* 0x000000ff0900720c */ /* 0x000fe20003f66270 */
[----:B------:R-:W-:Y:S01]  /*7400*/  IMAD.MOV R8, RZ, RZ, -R8 ;  /* 0x000000ffff087224 */ /* 0x000fe200078e0a08 */
[----:B------:R-:W-:Y:S01]  /*7410*/  IABS R192, R196 ;  /* 0x000000c400c07213 */ /* 0x000fe20000000000 */
        /* <DEDUP_REMOVED lines=20> */
[C---:B------:R-:W-:Y:S01]  /*7560*/  LOP3.LUT R202, R6.reuse, 0x74, RZ, 0xfc, !PT ;  /* 0x0000007406ca7812 */ /* 0x040fe200078efcff */
[C---:B------:R-:W-:Y:S01]  /*7570*/  IMAD R54, R5.reuse, R56, R55 ;  /* 0x0000003805367224 */ /* 0x040fe200078e0237 */
[----:B------:R-:W-:Y:S01]  /*7580*/  ISETP.GT.U32.AND P6, PT, R5, R53, PT ;  /* 0x000000350500720c */ /* 0x000fe20003fc4070 */
[--C-:B------:R-:W-:Y:S01]  /*7590*/  @!P4 IMAD.IADD R51, R51, 0x1, -R5.reuse ;  /* 0x000000013333c824 */ /* 0x100fe200078e0a05 */
[----:B------:R-:W-:Y:S01]  /*75a0*/  LOP3.LUT R204, R6, 0x70, RZ, 0xfc, !PT ;  /* 0x0000007006cc7812 */ /* 0x000fe200078efcff */
        /* <DEDUP_REMOVED lines=20> */
[----:B------:R-:W-:Y:S01]  /*76f0*/  IABS R205, R207 ;  /* 0x000000cf00cd7213 */ /* 0x000fe20000000000 */
[----:B------:R-:W-:Y:S01]  /*7700*/  IMAD.MOV R8, RZ, RZ, -R8 ;  /* 0x000000ffff087224 */ /* 0x000fe200078e0a08 */
[C---:B------:R-:W-:Y:S01]  /*7710*/  LOP3.LUT R208, R6.reuse, 0x66, RZ, 0xfc, !PT ;  /* 0x0000006606d07812 */ /* 0x040fe200078efcff */
[----:B------:R-:W-:Y:S01]  /*7720*/  IMAD.MOV R58, RZ, RZ, -R9 ;  /* 0x000000ffff3a7224 */ /* 0x000fe200078e0a09 */
[----:B------:R-:W-:Y:S01]  /*7730*/  LOP3.LUT R210, R6, 0x64, RZ, 0xfc, !PT ;  /* 0x0000006406d27812 */ /* 0x000fe200078efcff */
        /* <DEDUP_REMOVED lines=19> */
[----:B------:R-:W-:-:S02]  /*7870*/  IABS R60, R64 ;  /* 0x00000040003c7213 */ /* 0x000fc40000000000 */
[----:B------:R-:W-:Y:S01]  /*7880*/  ISETP.GE.AND P5, PT, R61, RZ, PT ;  /* 0x000000ff3d00720c */ /* 0x000fe20003fa6270 */
[--C-:B------:R-:W-:Y:S01]  /*7890*/  @!P6 IMAD.IADD R55, R55, 0x1, -R5.reuse ;  /* 0x000000013737e824 */ /* 0x100fe200078e0a05 */
[----:B------:R-:W-:Y:S01]  /*78a0*/  ISETP.GE.AND P6, PT, R8, RZ, PT ;  /* 0x000000ff0800720c */ /* 0x000fe20003fc6270 */
[----:B------:R-:W-:Y:S01]  /*78b0*/  IMAD.HI.U32 R8, R4, R58, RZ ;  /* 0x0000003a04087227 */ /* 0x000fe200078e00ff */
[----:B------:R-:W-:Y:S02]  /*78c0*/  IABS R61, R65 ;  /* 0x00000041003d7213 */ /* 0x000fe40000000000 */
        /* <DEDUP_REMOVED lines=9> */
[----:B------:R-:W-:Y:S01]  /*7960*/  IABS R212, R214 ;  /* 0x000000d600d47213 */ /* 0x000fe20000000000 */
        /* <DEDUP_REMOVED lines=12> */
[----:B------:R-:W-:Y:S01]  /*7a30*/  IABS R216, R217 ;  /* 0x000000d900d87213 */ /* 0x000fe20000000000 */
        /* <DEDUP_REMOVED lines=9> */
[----:B------:R-:W-:Y:S01]  /*7ad0*/  IABS R220, R221 ;  /* 0x000000dd00dc7213 */ /* 0x000fe20000000000 */
        /* <DEDUP_REMOVED lines=10> */
[C---:B------:R-:W-:Y:S02]  /*7b80*/  LOP3.LUT R227, R6.reuse, 0x44, RZ, 0xfc, !PT ;  /* 0x0000004406e37812 */ /* 0x040fe400078efcff */
        /* <DEDUP_REMOVED lines=33> */
[----:B------:R-:W-:Y:S01]  /*7da0*/  LOP3.LUT R232, R6, 0x36, RZ, 0xfc, !PT ;  /* 0x0000003606e87812 */ /* 0x000fe200078efcff */
[----:B------:R-:W-:Y:S01]  /*7db0*/  @!P1 IMAD.IADD R60, R60, 0x1, -R5 ;  /* 0x000000013c3c9824 */ /* 0x000fe200078e0a05 */
[----:B------:R-:W-:Y:S01]  /*7dc0*/  ISETP.GE.AND P1, PT, R9, RZ, PT ;  /* 0x000000ff0900720c */ /* 0x000fe20003f26270 */
[----:B------:R-:W-:Y:S01]  /*7dd0*/  IMAD.HI.U32 R9, R4, R66, RZ ;  /* 0x0000004204097227 */ /* 0x000fe200078e00ff */
[C---:B------:R-:W-:Y:S02]  /*7de0*/  LOP3.LUT R233, R6.reuse, 0x34, RZ, 0xfc, !PT ;  /* 0x0000003406e97812 */ /* 0x040fe400078efcff */
[----:B------:R-:W-:Y:S01]  /*7df0*/  IABS R237, R6 ;  /* 0x0000000600ed7213 */ /* 0x000fe20000000000 */
[----:B------:R-:W-:Y:S01]  /*7e00*/  IMAD.MOV R8, RZ, RZ, -R8 ;  /* 0x000000ffff087224 */ /* 0x000fe200078e0a08 */
[C---:B------:R-:W-:Y:S01]  /*7e10*/  LOP3.LUT R188, R6.reuse, 0x26, RZ, 0xfc, !PT ;  /* 0x0000002606bc7812 */ /* 0x040fe200078efcff */
[----:B------:R-:W-:Y:S01]  /*7e20*/  IMAD R63, R5, R64, R63 ;  /* 0x00000040053f7224 */ /* 0x000fe200078e023f */
[C---:B------:R-:W-:Y:S01]  /*7e30*/  LOP3.LUT R251, R6.reuse, 0x20, RZ, 0xfc, !PT ;  /* 0x0000002006fb7812 */ /* 0x040fe200078efcff */
        /* <DEDUP_REMOVED lines=14> */
[----:B------:R-:W-:Y:S01]  /*7f20*/  IABS R240, R251 ;  /* 0x000000fb00f07213 */ /* 0x000fe20000000000 */
[----:B------:R-:W-:Y:S01]  /*7f30*/  @!P3 IMAD.MOV R62, RZ, RZ, -R62 ;  /* 0x000000ffff3eb224 */ /* 0x000fe200078e0a3e */
[----:B------:R-:W-:Y:S02]  /*7f40*/  IABS R242, R3 ;  /* 0x0000000300f27213 */ /* 0x000fe40000000000 */
[----:B------:R-:W-:Y:S01]  /*7f50*/  LOP3.LUT R0, R6, 0x1a, RZ, 0xfc, !PT ;  /* 0x0000001a06007812 */ /* 0x000fe200078efcff */
[--C-:B------:R-:W-:Y:S01]  /*7f60*/  @!P0 IMAD.IADD R63, R63, 0x1, -R5.reuse ;  /* 0x000000013f3f8824 */ /* 0x100fe200078e0a05 */
[----:B------:R-:W-:Y:S01]  /*7f70*/  ISETP.GE.AND P0, PT, R8, RZ, PT ;  /* 0x000000ff0800720c */ /* 0x000fe20003f06270 */
[----:B------:R-:W-:Y:S01]  /*7f80*/  IMAD.HI.U32 R8, R4, R66, RZ ;  /* 0x0000004204087227 */ /* 0x000fe200078e00ff */
[C---:B-1----:R-:W-:Y:S02]  /*7f90*/  LOP3.LUT R15, R6.reuse, 0x16, RZ, 0xfc, !PT ;  /* 0x00000016060f7812 */ /* 0x042fe400078efcff */
        /* <DEDUP_REMOVED lines=13> */
[----:B------:R-:W-:Y:S02]  /*8070*/  IABS R249, R14 ;  /* 0x0000000e00f97213 */ /* 0x000fe40000000000 */
[C---:B------:R-:W-:Y:S01]  /*8080*/  LOP3.LUT R252, R6.reuse, 0xc, RZ, 0xfc, !PT ;  /* 0x0000000c06fc7812 */ /* 0x040fe200078efcff */
[----:B------:R-:W-:Y:S01]  /*8090*/  IMAD R66, R5, R9, R66 ;  /* 0x0000000905427224 */ /* 0x000fe200078e0242 */
[----:B------:R-:W-:Y:S01]  /*80a0*/  LOP3.LUT R2, R6, 0x8, RZ, 0xfc, !PT ;  /* 0x0000000806027812 */ /* 0x000fe200078efcff */
[----:B------:R-:W-:Y:S01]  /*80b0*/  IMAD.HI.U32 R9, R4, R70, RZ ;  /* 0x0000004604097227 */ /* 0x000fe200078e00ff */
[----:B------:R-:W-:-:S02]  /*80c0*/  IABS R250, R252 ;  /* 0x000000fc00fa7213 */ /* 0x000fc40000000000 */
[----:B------:R-:W-:Y:S01]  /*80d0*/  LOP3.LUT R10, R6, 0x4, RZ, 0xfc, !PT ;  /* 0x00000004060a7812 */ /* 0x000fe200078efcff */
[----:B------:R-:W-:Y:S02]  /*80e0*/  IMAD.MOV R8, RZ, RZ, -R8 ;  /* 0x000000ffff087224 */ /* 0x000fe400078e0a08 */
[----:B------:R-:W-:Y:S01]  /*80f0*/  @!P5 IMAD.IADD R63, R63, 0x1, -R5 ;  /* 0x000000013f3fd824 */ /* 0x000fe200078e0a05 */
[C---:B------:R-:W-:Y:S01]  /*8100*/  ISETP.GT.U32.AND P5, PT, R5.reuse, R66, PT ;  /* 0x000000420500720c */ /* 0x040fe20003fa4070 */
[----:B------:R-:W-:Y:S02]  /*8110*/  IMAD R67, R5, R68, R67 ;  /* 0x0000004405437224 */ /* 0x000fe400078e0243 */
[----:B------:R-:W-:Y:S01]  /*8120*/  @!P3 IMAD.IADD R64, R64, 0x1, -R5 ;  /* 0x000000014040b824 */ /* 0x000fe200078e0a05 */
[----:B------:R-:W-:Y:S01]  /*8130*/  ISETP.GE.AND P3, PT, R71, RZ, PT ;  /* 0x000000ff4700720c */ /* 0x000fe20003f66270 */
[----:B------:R-:W-:Y:S02]  /*8140*/  IMAD.MOV R9, RZ, RZ, -R9 ;  /* 0x000000ffff097224 */ /* 0x000fe400078e0a09 */
[----:B------:R-:W-:-:S02]  /*8150*/  IMAD R68, R5, R8, R69 ;  /* 0x0000000805447224 */ /* 0x000fc400078e0245 */
        /* <DEDUP_REMOVED lines=8> */
[----:B------:R-:W-:Y:S02]  /*81e0*/  VIADD R8, R7, 0x16e ;  /* 0x0000016e07087836 */ /* 0x000fe40000000000 */
[----:B------:R-:W-:-:S02]  /*81f0*/  @!P5 IMAD.IADD R66, R66, 0x1, -R5 ;  /* 0x000000014242d824 */ /* 0x000fc400078e0a05 */
[----:B------:R-:W-:Y:S01]  /*8200*/  @!P2 IMAD.MOV R63, RZ, RZ, -R63 ;  /* 0x000000ffff3fa224 */ /* 0x000fe200078e0a3f */
[----:B------:R-:W-:Y:S01]  /*8210*/  ISETP.GE.AND P5, PT, R8, RZ, PT ;  /* 0x000000ff0800720c */ /* 0x000fe20003fa6270 */
[--C-:B------:R-:W-:Y:S01]  /*8220*/  @!P6 IMAD.IADD R67, R67, 0x1, -R5.reuse ;  /* 0x000000014343e824 */ /* 0x100fe200078e0a05 */
[----:B------:R-:W-:Y:S01]  /*8230*/  IABS R71, R8 ;  /* 0x0000000800477213 */ /* 0x000fe20000000000 */
[----:B------:R-:W-:Y:S01]  /*8240*/  IMAD.HI.U32 R8, R4, R70, RZ ;  /* 0x0000004604087227 */ /* 0x000fe200078e00ff */
[C---:B------:R-:W-:Y:S02]  /*8250*/  ISETP.GT.U32.AND P2, PT, R5.reuse, R66, PT ;  /* 0x000000420500720c */ /* 0x040fe40003f44070 */
[----:B------:R-:W-:Y:S01]  /*8260*/  ISETP.GT.U32.AND P6, PT, R5, R67, PT ;  /* 0x000000430500720c */ /* 0x000fe20003fc4070 */
[--C-:B------:R-:W-:Y:S01]  /*8270*/  @!P1 IMAD.IADD R68, R68, 0x1, -R5.reuse ;  /* 0x0000000144449824 */ /* 0x100fe200078e0a05 */
[----:B------:R-:W-:Y:S01]  /*8280*/  ISETP.GE.AND P1, PT, R74, RZ, PT ;  /* 0x000000ff4a00720c */ /* 0x000fe20003f26270 */
[----:B------:R-:W-:Y:S01]  /*8290*/  IMAD.MOV R8, RZ, RZ, -R8 ;  /* 0x000000ffff087224 */ /* 0x000fe200078e0a08 */
[----:B------:R-:W-:Y:S01]  /*82a0*/  IABS R74, R78 ;  /* 0x0000004e004a7213 */ /* 0x000fe20000000000 */
[----:B------:R-:W-:Y:S01]  /*82b0*/  @!P4 IMAD.IADD R69, R69, 0x1, -R5 ;  /* 0x000000014545c824 */ /* 0x000fe200078e0a05 */
[C---:B------:R-:W-:Y:S01]  /*82c0*/  ISETP.GT.U32.AND P4, PT, R5.reuse, R68, PT ;  /* 0x000000440500720c */ /* 0x040fe20003f84070 */
[----:B------:R-:W-:-:S02]  /*82d0*/  IMAD R70, R5, R8, R70 ;  /* 0x0000000805467224 */ /* 0x000fc400078e0246 */
[----:B------:R-:W-:-:S04]  /*82e0*/  IMAD.HI.U32 R8, R4, R71, RZ ;  /* 0x0000004704087227 */ /* 0x000fc800078e00ff */
[----:B------:R-:W-:Y:S02]  /*82f0*/  IMAD.MOV R8, RZ, RZ, -R8 ;  /* 0x000000ffff087224 */ /* 0x000fe400078e0a08 */
        /* <DEDUP_REMOVED lines=10> */
[----:B------:R-:W-:-:S04]  /*83a0*/  IMAD.HI.U32 R9, R4, R72, RZ ;  /* 0x0000004804097227 */ /* 0x000fc800078e00ff */
[----:B------:R-:W-:Y:S02]  /*83b0*/  IMAD.MOV R9, RZ, RZ, -R9 ;  /* 0x000000ffff097224 */ /* 0x000fe400078e0a09 */
[----:B------:R-:W-:Y:S01]  /*83c0*/  @!P3 IMAD.MOV R67, RZ, RZ, -R67 ;  /* 0x000000ffff43b224 */ /* 0x000fe200078e0a43 */
[----:B------:R-:W-:Y:S01]  /*83d0*/  ISETP.GE.AND P3, PT, R75, RZ, PT ;  /* 0x000000ff4b00720c */ /* 0x000fe20003f66270 */
[----:B------:R-:W-:Y:S02]  /*83e0*/  IMAD R72, R5, R9, R72 ;  /* 0x0000000905487224 */ /* 0x000fe400078e0248 */
[----:B------:R-:W-:Y:S02]  /*83f0*/  @!P6 IMAD.IADD R70, R70, 0x1, -R5 ;  /* 0x000000014646e824 */ /* 0x000fe400078e0a05 */
[----:B------:R-:W-:-:S03]  /*8400*/  IMAD.HI.U32 R9, R4, R74, RZ ;  /* 0x0000004a04097227 */ /* 0x000fc600078e00ff */
        /* <DEDUP_REMOVED lines=13> */
[----:B------:R-:W-:-:S03]  /*84e0*/  IMAD.HI.U32 R8, R4, R73, RZ ;  /* 0x0000004904087227 */ /* 0x000fc600078e00ff */
[----:B------:R-:W-:Y:S01]  /*84f0*/  IABS R75, R9 ;  /* 0x00000009004b7213 */ /* 0x000fe20000000000 */
[----:B------:R-:W-:Y:S02]  /*8500*/  IMAD.MOV R8, RZ, RZ, -R8 ;  /* 0x000000ffff087224 */ /* 0x000fe400078e0a08 */
[----:B------:R-:W-:Y:S01]  /*8510*/  @!P6 IMAD.IADD R70, R70, 0x1, -R5 ;  /* 0x000000014646e824 */ /* 0x000fe200078e0a05 */
[----:B------:R-:W-:Y:S01]  /*8520*/  ISETP.GE.AND P6, PT, R77, RZ, PT ;  /* 0x000000ff4d00720c */ /* 0x000fe20003fc6270 */
[----:B------:R-:W-:Y:S01]  /*8530*/  IMAD R73, R5, R8, R73 ;  /* 0x0000000805497224 */ /* 0x000fe200078e0249 */
[----:B------:R-:W-:Y:S01]  /*8540*/  IABS R77, R80 ;  /* 0x00000050004d7213 */ /* 0x000fe20000000000 */
[----:B------:R-:W-:-:S04]  /*8550*/  IMAD.HI.U32 R8, R4, R75, RZ ;  /* 0x0000004b04087227 */ /* 0x000fc800078e00ff */
[--C-:B------:R-:W-:Y:S01]  /*8560*/  @!P1 IMAD.IADD R71, R71, 0x1, -R5.reuse ;  /* 0x0000000147479824 */ /* 0x100fe200078e0a05 */
[C---:B------:R-:W-:Y:S01]  /*8570*/  ISETP.GT.U32.AND P1, PT, R5.reuse, R74, PT ;  /* 0x0000004a0500720c */ /* 0x040fe20003f24070 */
[----:B------:R-:W-:Y:S02]  /*8580*/  @!P2 IMAD.IADD R72, R72, 0x1, -R5 ;  /* 0x000000014848a824 */ /* 0x000fe400078e0a05 */
[----:B------:R-:W-:Y:S01]  /*8590*/  @!P3 IMAD.MOV R70, RZ, RZ, -R70 ;  /* 0x000000ffff46b224 */ /* 0x000fe200078e0a46 */
[C---:B------:R-:W-:Y:S01]  /*85a0*/  ISETP.GT.U32.AND P3, PT, R5.reuse, R73, PT ;  /* 0x000000490500720c */ /* 0x040fe20003f64070 */
[----:B------:R-:W-:Y:S01]  /*85b0*/  IMAD.MOV R8, RZ, RZ, -R8 ;  /* 0x000000ffff087224 */ /* 0x000fe200078e0a08 */
[C---:B------:R-:W-:Y:S01]  /*85c0*/  ISETP.GT.U32.AND P2, PT, R5.reuse, R72, PT ;  /* 0x000000480500720c */ /* 0x040fe20003f44070 */
[----:B------:R-:W-:Y:S02]  /*85d0*/  @!P5 IMAD.MOV R71, RZ, RZ, -R71 ;  /* 0x000000ffff47d224 */ /* 0x000fe400078e0a47 */
[----:B------:R-:W-:-:S02]  /*85e0*/  IMAD R75, R5, R8, R75 ;  /* 0x00000008054b7224 */ /* 0x000fc400078e024b */
[----:B------:R-:W-:-:S03]  /*85f0*/  IMAD.HI.U32 R8, R4, R77, RZ ;  /* 0x0000004d04087227 */ /* 0x000fc600078e00ff */
[----:B------:R-:W-:Y:S01]  /*8600*/  ISETP.GT.U32.AND P5, PT, R5, R75, PT ;  /* 0x0000004b0500720c */ /* 0x000fe20003fa4070 */
[--C-:B------:R-:W-:Y:S02]  /*8610*/  @!P1 IMAD.IADD R74, R74, 0x1, -R5.reuse ;  /* 0x000000014a4a9824 */ /* 0x100fe400078e0a05 */
[--C-:B------:R-:W-:Y:S02]  /*8620*/  @!P3 IMAD.IADD R73, R73, 0x1, -R5.reuse ;  /* 0x000000014949b824 */ /* 0x100fe400078e0a05 */
[----:B------:R-:W-:Y:S01]  /*8630*/  @!P2 IMAD.IADD R72, R72, 0x1, -R5 ;  /* 0x000000014848a824 */ /* 0x000fe200078e0a05 */
[C---:B------:R-:W-:Y:S01]  /*8640*/  ISETP.GT.U32.AND P1, PT, R5.reuse, R74, PT ;  /* 0x0000004a0500720c */ /* 0x040fe20003f24070 */
[----:B------:R-:W-:Y:S01]  /*8650*/  IMAD.HI.U32 R76, R4, R79, RZ ;  /* 0x0000004f044c7227 */ /* 0x000fe200078e00ff */
[----:B------:R-:W-:Y:S02]  /*8660*/  ISETP.GT.U32.AND P3, PT, R5, R73, PT ;  /* 0x000000490500720c */ /* 0x000fe40003f64070 */
[----:B------:R-:W-:Y:S01]  /*8670*/  ISETP.GE.AND P2, PT, R9, RZ, PT ;  /* 0x000000ff0900720c */ /* 0x000fe20003f46270 */
[----:B------:R-:W-:-:S02]  /*8680*/  IMAD.MOV R8, RZ, RZ, -R8 ;  /* 0x000000ffff087224 */ /* 0x000fc400078e0a08 */
[----:B------:R-:W-:Y:S01]  /*8690*/  @!P0 IMAD.MOV R72, RZ, RZ, -R72 ;  /* 0x000000ffff488224 */ /* 0x000fe200078e0a48 */
[----:B------:R-:W-:Y:S01]  /*86a0*/  ISETP.GE.AND P0, PT, R80, RZ, PT ;  /* 0x000000ff5000720c */ /* 0x000fe20003f06270 */
[----:B------:R-:W-:Y:S02]  /*86b0*/  @!P5 IMAD.IADD R75, R75, 0x1, -R5 ;  /* 0x000000014b4bd824 */ /* 0x000fe400078e0a05 */
[----:B------:R-:W-:-:S03]  /*86c0*/  IMAD.HI.U32 R9, R4, R78, RZ ;  /* 0x0000004e04097227 */ /* 0x000fc600078e00ff */
[C---:B------:R-:W-:Y:S01]  /*86d0*/  ISETP.GT.U32.AND P5, PT, R5.reuse, R75, PT ;  /* 0x0000004b0500720c */ /* 0x040fe20003fa4070 */
[----:B------:R-:W-:Y:S02]  /*86e0*/  IMAD.MOV R80, RZ, RZ, -R76 ;  /* 0x000000ffff507224 */ /* 0x000fe400078e0a4c */
[C---:B------:R-:W-:Y:S02]  /*86f0*/  IMAD R76, R5.reuse, R8, R77 ;  /* 0x00000008054c7224 */ /* 0x040fe400078e024d */
[----:B------:R-:W-:Y:S02]  /*8700*/  IMAD.MOV R9, RZ, RZ, -R9 ;  /* 0x000000ffff097224 */ /* 0x000fe400078e0a09 */
[--C-:B------:R-:W-:Y:S01]  /*8710*/  @!P1 IMAD.IADD R74, R74, 0x1, -R5.reuse ;  /* 0x000000014a4a9824 */ /* 0x100fe200078e0a05 */
[----:B------:R-:W-:Y:S01]  /*8720*/  ISETP.GT.U32.AND P1, PT, R5, R76, PT ;  /* 0x0000004c0500720c */ /* 0x000fe20003f24070 */
[----:B------:R-:W-:Y:S01]  /*8730*/  @!P3 IMAD.IADD R73, R73, 0x1, -R5 ;  /* 0x000000014949b824 */ /* 0x000fe200078e0a05 */
[----:B------:R-:W-:Y:S01]  /*8740*/  ISETP.GE.AND P3, PT, R81, RZ, PT ;  /* 0x000000ff5100720c */ /* 0x000fe20003f66270 */
[----:B------:R-:W-:Y:S01]  /*8750*/  IMAD R77, R5, R9, R78 ;  /* 0x00000009054d7224 */ /* 0x000fe200078e024e */
[----:B------:R-:W-:Y:S01]  /*8760*/  IABS R81, R84 ;  /* 0x0000005400517213 */ /* 0x000fe20000000000 */
[----:B------:R-:W-:-:S02]  /*8770*/  @!P6 IMAD.MOV R73, RZ, RZ, -R73 ;  /* 0x000000ffff49e224 */ /* 0x000fc400078e0a49 */
[C---:B------:R-:W-:Y:S01]  /*8780*/  IMAD R78, R5.reuse, R80, R79 ;  /* 0x00000050054e7224 */ /* 0x040fe200078e024f */
[----:B------:R-:W-:Y:S01]  /*8790*/  ISETP.GT.U32.AND P6, PT, R5, R77, PT ;  /* 0x0000004d0500720c */ /* 0x000fe20003fc4070 */
[--C-:B------:R-:W-:Y:S02]  /*87a0*/  @!P5 IMAD.IADD R75, R75, 0x1, -R5.reuse ;  /* 0x000000014b4bd824 */ /* 0x100fe400078e0a05 */
[----:B------:R-:W-:Y:S01]  /*87b0*/  VIADD R8, R7, 0x15e ;  /* 0x0000015e07087836 */ /* 0x000fe20000000000 */
[C---:B------:R-:W-:Y:S01]  /*87c0*/  ISETP.GT.U32.AND P5, PT, R5.reuse, R78, PT ;  /* 0x0000004e0500720c */ /* 0x040fe20003fa4070 */
[----:B------:R-:W-:Y:S02]  /*87d0*/  @!P1 IMAD.IADD R76, R76, 0x1, -R5 ;  /* 0x000000014c4c9824 */ /* 0x000fe400078e0a05 */
[----:B------:R-:W-:Y:S01]  /*87e0*/  @!P4 IMAD.MOV R74, RZ, RZ, -R74 ;  /* 0x000000ffff4ac224 */ /* 0x000fe200078e0a4a */
[----:B------:R-:W-:Y:S01]  /*87f0*/  IABS R80, R8 ;  /* 0x0000000800507213 */ /* 0x000fe20000000000 */
[----:B------:R-:W-:Y:S01]  /*8800*/  IMAD.HI.U32 R9, R4, R81, RZ ;  /* 0x0000005104097227 */ /* 0x000fe200078e00ff */
[----:B------:R-:W-:-:S02]  /*8810*/  ISETP.GT.U32.AND P1, PT, R5, R76, PT ;  /* 0x0000004c0500720c */ /* 0x000fc40003f24070 */
[----:B------:R-:W-:Y:S01]  /*8820*/  ISETP.GE.AND P4, PT, R8, RZ, PT ;  /* 0x000000ff0800720c */ /* 0x000fe20003f86270 */
[----:B------:R-:W-:Y:S02]  /*8830*/  @!P6 IMAD.IADD R77, R77, 0x1, -R5 ;  /* 0x000000014d4de824 */ /* 0x000fe400078e0a05 */
[----:B------:R-:W-:-:S03]  /*8840*/  IMAD.HI.U32 R8, R4, R80, RZ ;  /* 0x0000005004087227 */ /* 0x000fc600078e00ff */
[C---:B------:R-:W-:Y:S01]  /*8850*/  ISETP.GT.U32.AND P6, PT, R5.reuse, R77, PT ;  /* 0x0000004d0500720c */ /* 0x040fe20003fc4070 */
[----:B------:R-:W-:Y:S02]  /*8860*/  @!P5 IMAD.IADD R78, R78, 0x1, -R5 ;  /* 0x000000014e4ed824 */ /* 0x000fe400078e0a05 */
[----:B------:R-:W-:Y:S01]  /*8870*/  @!P2 IMAD.MOV R75, RZ, RZ, -R75 ;  /* 0x000000ffff4ba224 */ /* 0x000fe200078e0a4b */
[----:B------:R-:W-:Y:S01]  /*8880*/  ISETP.GE.AND P2, PT, R82, RZ, PT ;  /* 0x000000ff5200720c */ /* 0x000fe20003f46270 */
[----:B------:R-:W-:Y:S01]  /*8890*/  IMAD.HI.U32 R79, R4, R83, RZ ;  /* 0x00000053044f7227 */ /* 0x000fe200078e00ff */
[----:B------:R-:W-:-:S03]  /*88a0*/  ISETP.GT.U32.AND P5, PT, R5, R78, PT ;  /* 0x0000004e0500720c */ /* 0x000fc60003fa4070 */
[----:B------:R-:W-:Y:S02]  /*88b0*/  IMAD.MOV R8, RZ, RZ, -R8 ;  /* 0x000000ffff087224 */ /* 0x000fe400078e0a08 */
[----:B------:R-:W-:Y:S02]  /*88c0*/  IMAD.MOV R82, RZ, RZ, -R9 ;  /* 0x000000ffff527224 */ /* 0x000fe400078e0a09 */
[----:B------:R-:W-:Y:S01]  /*88d0*/  @!P1 IMAD.IADD R76, R76, 0x1, -R5 ;  /* 0x000000014c4c9824 */ /* 0x000fe200078e0a05 */
[----:B------:R-:W-:Y:S01]  /*88e0*/  ISETP.GE.AND P1, PT, R84, RZ, PT ;  /* 0x000000ff5400720c */ /* 0x000fe20003f26270 */
[----:B------:R-:W-:Y:S02]  /*88f0*/  IMAD.MOV R84, RZ, RZ, -R79 ;  /* 0x000000ffff547224 */ /* 0x000fe400078e0a4f */
[C---:B------:R-:W-:Y:S01]  /*8900*/  IMAD R79, R5.reuse, R8, R80 ;  /* 0x00000008054f7224 */ /* 0x040fe200078e0250 */
[----:B------:R-:W-:Y:S01]  /*8910*/  LOP3.LUT R8, R6, 0x158, RZ, 0xfc, !PT ;  /* 0x0000015806087812 */ /* 0x000fe200078efcff */
[----:B------:R-:W-:-:S02]  /*8920*/  IMAD R80, R5, R82, R81 ;  /* 0x0000005205507224 */ /* 0x000fc400078e0251 */
        /* <DEDUP_REMOVED lines=12> */
[----:B------:R-:W-:Y:S01]  /*89f0*/  IMAD.HI.U32 R245, R4, R240, RZ ;  /* 0x000000f004f57227 */ /* 0x000fe200078e00ff */
[----:B------:R-:W-:-:S02]  /*8a00*/  ISETP.GE.AND P3, PT, R85, RZ, PT ;  /* 0x000000ff5500720c */ /* 0x000fc40003f66270 */
[----:B------:R-:W-:Y:S01]  /*8a10*/  IABS R85, R89 ;  /* 0x0000005900557213 */ /* 0x000fe20000000000 */
[--C-:B------:R-:W-:Y:S01]  /*8a20*/  @!P6 IMAD.IADD R79, R79, 0x1, -R5.reuse ;  /* 0x000000014f4fe824 */ /* 0x100fe200078e0a05 */
[----:B------:R-:W-:Y:S01]  /*8a30*/  ISETP.GE.AND P6, PT, R8, RZ, PT ;  /* 0x000000ff0800720c */ /* 0x000fe20003fc6270 */
[----:B------:R-:W-:Y:S02]  /*8a40*/  @!P0 IMAD.IADD R80, R80, 0x1, -R5 ;  /* 0x0000000150508824 */ /* 0x000fe400078e0a05 */
[----:B------:R-:W-:Y:S01]  /*8a50*/  IMAD.HI.U32 R8, R4, R82, RZ ;  /* 0x0000005204087227 */ /* 0x000fe200078e00ff */
[----:B------:R-:W-:-:S03]  /*8a60*/  ISETP.GT.U32.AND P0, PT, R5, R79, PT ;  /* 0x0000004f0500720c */ /* 0x000fc60003f04070 */
[----:B------:R-:W-:Y:S01]  /*8a70*/  @!P5 IMAD.IADD R81, R81, 0x1, -R5 ;  /* 0x000000015151d824 */ /* 0x000fe200078e0a05 */
[C---:B------:R-:W-:Y:S01]  /*8a80*/  ISETP.GT.U32.AND P5, PT, R5.reuse, R80, PT ;  /* 0x000000500500720c */ /* 0x040fe20003fa4070 */
[----:B------:R-:W-:Y:S02]  /*8a90*/  IMAD.MOV R9, RZ, RZ, -R8 ;  /* 0x000000ffff097224 */ /* 0x000fe400078e0a08 */
[----:B------:R-:W-:Y:S01]  /*8aa0*/  IMAD.HI.U32 R8, R4, R83, RZ ;  /* 0x0000005304087227 */ /* 0x000fe200078e00ff */
[----:B------:R-:W-:-:S03]  /*8ab0*/  ISETP.GT.U32.AND P2, PT, R5, R81, PT ;  /* 0x000000510500720c */ /* 0x000fc60003f44070 */
[----:B------:R-:W-:Y:S02]  /*8ac0*/  IMAD.MOV R8, RZ, RZ, -R8 ;  /* 0x000000ffff087224 */ /* 0x000fe400078e0a08 */
[C---:B------:R-:W-:Y:S02]  /*8ad0*/  IMAD R82, R5.reuse, R9, R82 ;  /* 0x0000000905527224 */ /* 0x040fe400078e0252 */
[----:B------:R-:W-:Y:S02]  /*8ae0*/  IMAD R83, R5, R8, R83 ;  /* 0x0000000805537224 */ /* 0x000fe400078e0253 */
[--C-:B------:R-:W-:Y:S02]  /*8af0*/  @!P5 IMAD.IADD R80, R80, 0x1, -R5.reuse ;  /* 0x000000015050d824 */ /* 0x100fe400078e0a05 */
[----:B------:R-:W-:Y:S01]  /*8b00*/  @!P0 IMAD.IADD R79, R79, 0x1, -R5 ;  /* 0x000000014f4f8824 */ /* 0x000fe200078e0a05 */
[C---:B------:R-:W-:Y:S01]  /*8b10*/  ISETP.GT.U32.AND P5, PT, R5.reuse, R83, PT ;  /* 0x000000530500720c */ /* 0x040fe20003fa4070 */
[----:B------:R-:W-:Y:S01]  /*8b20*/  IMAD.HI.U32 R8, R4, R84, RZ ;  /* 0x0000005404087227 */ /* 0x000fe200078e00ff */
[----:B------:R-:W-:-:S03]  /*8b30*/  ISETP.GT.U32.AND P0, PT, R5, R82, PT ;  /* 0x000000520500720c */ /* 0x000fc60003f04070 */
[----:B------:R-:W-:Y:S02]  /*8b40*/  IMAD.MOV R8, RZ, RZ, -R8 ;  /* 0x000000ffff087224 */ /* 0x000fe400078e0a08 */
[----:B------:R-:W-:Y:S01]  /*8b50*/  @!P2 IMAD.IADD R81, R81, 0x1, -R5 ;  /* 0x000000015151a824 */ /* 0x000fe200078e0a05 */
[----:B------:R-:W-:Y:S01]  /*8b60*/  ISETP.GE.AND P2, PT, R86, RZ, PT ;  /* 0x000000ff5600720c */ /* 0x000fe20003f46270 */
[----:B------:R-:W-:Y:S02]  /*8b70*/  IMAD R84, R5, R8, R84 ;  /* 0x0000000805547224 */ /* 0x000fe400078e0254 */
[----:B------:R-:W-:-:S04]  /*8b80*/  IMAD.HI.U32 R8, R4, R85, RZ ;  /* 0x0000005504087227 */ /* 0x000fc800078e00ff */
[--C-:B------:R-:W-:Y:S02]  /*8b90*/  @!P5 IMAD.IADD R83, R83, 0x1, -R5.reuse ;  /* 0x000000015353d824 */ /* 0x100fe400078e0a05 */
[----:B------:R-:W-:Y:S01]  /*8ba0*/  @!P0 IMAD.IADD R82, R82, 0x1, -R5 ;  /* 0x0000000152528824 */ /* 0x000fe200078e0a05 */
[----:B------:R-:W-:Y:S01]  /*8bb0*/  ISETP.GE.AND P0, PT, R88, RZ, PT ;  /* 0x000000ff5800720c */ /* 0x000fe20003f06270 */
[----:B------:R-:W-:Y:S01]  /*8bc0*/  @!P4 IMAD.MOV R79, RZ, RZ, -R79 ;  /* 0x000000ffff4fc224 */ /* 0x000fe200078e0a4f */
[C---:B------:R-:W-:Y:S01]  /*8bd0*/  ISETP.GT.U32.AND P5, PT, R5.reuse, R83, PT ;  /* 0x000000530500720c */ /* 0x040fe20003fa4070 */
[----:B------:R-:W-:Y:S01]  /*8be0*/  IMAD.MOV R86, RZ, RZ, -R8 ;  /* 0x000000ffff567224 */ /* 0x000fe200078e0a08 */
[C---:B------:R-:W-:Y:S01]  /*8bf0*/  ISETP.GT.U32.AND P4, PT, R5.reuse, R82, PT ;  /* 0x000000520500720c */ /* 0x040fe20003f84070 */
[----:B------:R-:W-:Y:S01]  /*8c00*/  @!P1 IMAD.MOV R80, RZ, RZ, -R80 ;  /* 0x000000ffff509224 */ /* 0x000fe200078e0a50 */
[C---:B------:R-:W-:Y:S01]  /*8c10*/  ISETP.GT.U32.AND P1, PT, R5.reuse, R84, PT ;  /* 0x000000540500720c */ /* 0x040fe20003f24070 */
[----:B------:R-:W-:-:S02]  /*8c20*/  IMAD R85, R5, R86, R85 ;  /* 0x0000005605557224 */ /* 0x000fc400078e0255 */
[----:B------:R-:W-:-:S04]  /*8c30*/  IMAD.HI.U32 R9, R4, R87, RZ ;  /* 0x0000005704097227 */ /* 0x000fc800078e00ff */
[----:B------:R-:W-:Y:S01]  /*8c40*/  IMAD.MOV R88, RZ, RZ, -R9 ;  /* 0x000000ffff587224 */ /* 0x000fe200078e0a09 */
[----:B------:R-:W-:Y:S01]  /*8c50*/  LOP3.LUT R9, R6, 0x14c, RZ, 0xfc, !PT ;  /* 0x0000014c06097812 */ /* 0x000fe200078efcff */
[----:B------:R-:W-:Y:S01]  /*8c60*/  @!P5 IMAD.IADD R83, R83, 0x1, -R5 ;  /* 0x000000015353d824 */ /* 0x000fe200078e0a05 */
[C---:B------:R-:W-:Y:S01]  /*8c70*/  ISETP.GT.U32.AND P5, PT, R5.reuse, R85, PT ;  /* 0x000000550500720c */ /* 0x040fe20003fa4070 */
[----:B------:R-:W-:Y:S02]  /*8c80*/  IMAD R86, R5, R88, R87 ;  /* 0x0000005805567224 */ /* 0x000fe400078e0257 */
[--C-:B------:R-:W-:Y:S02]  /*8c90*/  @!P4 IMAD.IADD R82, R82, 0x1, -R5.reuse ;  /* 0x000000015252c824 */ /* 0x100fe400078e0a05 */
[----:B------:R-:W-:Y:S02]  /*8ca0*/  VIADD R8, R7, 0x14e ;  /* 0x0000014e07087836 */ /* 0x000fe40000000000 */
[----:B------:R-:W-:-:S02]  /*8cb0*/  @!P1 IMAD.IADD R84, R84, 0x1, -R5 ;  /* 0x0000000154549824 */ /* 0x000fc400078e0a05 */
[----:B------:R-:W-:Y:S01]  /*8cc0*/  @!P6 IMAD.MOV R82, RZ, RZ, -R82 ;  /* 0x000000ffff52e224 */ /* 0x000fe200078e0a52 */
[----:B------:R-:W-:Y:S01]  /*8cd0*/  ISETP.GT.U32.AND P6, PT, R5, R86, PT ;  /* 0x000000560500720c */ /* 0x000fe20003fc4070 */
[----:B------:R-:W-:Y:S01]  /*8ce0*/  @!P3 IMAD.MOV R81, RZ, RZ, -R81 ;  /* 0x000000ffff51b224 */ /* 0x000fe200078e0a51 */
[----:B------:R-:W-:Y:S01]  /*8cf0*/  IABS R87, R8 ;  /* 0x0000000800577213 */ /* 0x000fe20000000000 */
[----:B------:R-:W-:Y:S01]  /*8d00*/  @!P5 IMAD.IADD R85, R85, 0x1, -R5 ;  /* 0x000000015555d824 */ /* 0x000fe200078e0a05 */
[----:B------:R-:W-:Y:S01]  /*8d10*/  ISETP.GT.U32.AND P1, PT, R5, R84, PT ;  /* 0x000000540500720c */ /* 0x000fe20003f24070 */
[----:B------:R-:W-:Y:S01]  /*8d20*/  @!P2 IMAD.MOV R83, RZ, RZ, -R83 ;  /* 0x000000ffff53a224 */ /* 0x000fe200078e0a53 */
[----:B------:R-:W-:Y:S01]  /*8d30*/  ISETP.GE.AND P3, PT, R89, RZ, PT ;  /* 0x000000ff5900720c */ /* 0x000fe20003f66270 */
[----:B------:R-:W-:Y:S01]  /*8d40*/  IMAD.HI.U32 R244, R4, R242, RZ ;  /* 0x000000f204f47227 */ /* 0x000fe200078e00ff */
[----:B------:R-:W-:Y:S02]  /*8d50*/  ISETP.GE.AND P4, PT, R8, RZ, PT ;  /* 0x000000ff0800720c */ /* 0x000fe40003f86270 */
[----:B------:R-:W-:Y:S01]  /*8d60*/  IABS R89, R9 ;  /* 0x0000000900597213 */ /* 0x000fe20000000000 */
[----:B------:R-:W-:Y:S01]  /*8d70*/  IMAD.HI.U32 R8, R4, R87, RZ ;  /* 0x0000005704087227 */ /* 0x000fe200078e00ff */
[----:B------:R-:W-:-:S02]  /*8d80*/  ISETP.GT.U32.AND P2, PT, R5, R85, PT ;  /* 0x000000550500720c */ /* 0x000fc40003f44070 */
[----:B------:R-:W-:Y:S01]  /*8d90*/  ISETP.GE.AND P5, PT, R91, RZ, PT ;  /* 0x000000ff5b00720c */ /* 0x000fe20003fa6270 */
[----:B------:R-:W-:Y:S01]  /*8da0*/  IMAD.MOV R88, RZ, RZ, -R8 ;  /* 0x000000ffff587224 */ /* 0x000fe200078e0a08 */
[----:B------:R-:W-:Y:S01]  /*8db0*/  IABS R91, R95 ;  /* 0x0000005f005b7213 */ /* 0x000fe20000000000 */
[----:B------:R-:W-:Y:S02]  /*8dc0*/  @!P6 IMAD.IADD R86, R86, 0x1, -R5 ;  /* 0x000000015656e824 */ /* 0x000fe400078e0a05 */
[----:B------:R-:W-:-:S03]  /*8dd0*/  IMAD.HI.U32 R8, R4, R89, RZ ;  /* 0x0000005904087227 */ /* 0x000fc600078e00ff */
[----:B------:R-:W-:Y:S01]  /*8de0*/  ISETP.GT.U32.AND P6, PT, R5, R86, PT ;  /* 0x000000560500720c */ /* 0x000fe20003fc4070 */
[----:B------:R-:W-:Y:S01]  /*8df0*/  @!P1 IMAD.IADD R84, R84, 0x1, -R5 ;  /* 0x0000000154549824 */ /* 0x000fe200078e0a05 */
[----:B------:R-:W-:Y:S01]  /*8e00*/  ISETP.GE.AND P1, PT, R9, RZ, PT ;  /* 0x000000ff0900720c */ /* 0x000fe20003f26270 */
[----:B------:R-:W-:Y:S02]  /*8e10*/  IMAD R87, R5, R88, R87 ;  /* 0x0000005805577224 */ /* 0x000fe400078e0257 */
[----:B------:R-:W-:Y:S02]  /*8e20*/  IMAD.MOV R8, RZ, RZ, -R8 ;  /* 0x000000ffff087224 */ /* 0x000fe400078e0a08 */
[----:B------:R-:W-:-:S04]  /*8e30*/  IMAD.HI.U32 R9, R4, R90, RZ ;  /* 0x0000005a04097227 */ /* 0x000fc800078e00ff */
[----:B------:R-:W-:Y:S01]  /*8e40*/  @!P2 IMAD.IADD R85, R85, 0x1, -R5 ;  /* 0x000000015555a824 */ /* 0x000fe200078e0a05 */
[----:B------:R-:W-:Y:S01]  /*8e50*/  ISETP.GE.AND P2, PT, R92, RZ, PT ;  /* 0x000000ff5c00720c */ /* 0x000fe20003f46270 */
[----:B------:R-:W-:Y:S01]  /*8e60*/  @!P0 IMAD.MOV R84, RZ, RZ, -R84 ;  /* 0x000000ffff548224 */ /* 0x000fe200078e0a54 */
[C---:B------:R-:W-:Y:S01]  /*8e70*/  ISETP.GT.U32.AND P0, PT, R5.reuse, R87, PT ;  /* 0x000000570500720c */ /* 0x040fe20003f04070 */
[C---:B------:R-:W-:Y:S01]  /*8e80*/  IMAD R88, R5.reuse, R8, R89 ;  /* 0x0000000805587224 */ /* 0x040fe200078e0259 */
[----:B------:R-:W-:Y:S01]  /*8e90*/  LOP3.LUT R8, R6, 0x148, RZ, 0xfc, !PT ;  /* 0x0000014806087812 */ /* 0x000fe200078efcff */
[----:B------:R-:W-:Y:S02]  /*8ea0*/  IMAD.MOV R9, RZ, RZ, -R9 ;  /* 0x000000ffff097224 */ /* 0x000fe400078e0a09 */
[----:B------:R-:W-:Y:S01]  /*8eb0*/  @!P3 IMAD.MOV R85, RZ, RZ, -R85 ;  /* 0x000000ffff55b224 */ /* 0x000fe200078e0a55 */
[C---:B------:R-:W-:Y:S01]  /*8ec0*/  ISETP.GT.U32.AND P3, PT, R5.reuse, R88, PT ;  /* 0x000000580500720c */ /* 0x040fe20003f64070 */
[----:B------:R-:W-:Y:S01]  /*8ed0*/  IMAD R89, R5, R9, R90 ;  /* 0x0000000905597224 */ /* 0x000fe200078e025a */
[----:B------:R-:W-:Y:S01]  /*8ee0*/  IABS R90, R8 ;  /* 0x00000008005a7213 */ /* 0x000fe20000000000 */
[----:B------:R-:W-:-:S03]  /*8ef0*/  @!P6 IMAD.IADD R86, R86, 0x1, -R5 ;  /* 0x000000015656e824 */ /* 0x000fc600078e0a05 */
[----:B------:R-:W-:Y:S01]  /*8f00*/  ISETP.GT.U32.AND P6, PT, R5, R89, PT ;  /* 0x000000590500720c */ /* 0x000fe20003fc4070 */
[----:B------:R-:W-:Y:S01]  /*8f10*/  @!P0 IMAD.IADD R87, R87, 0x1, -R5 ;  /* 0x0000000157578824 */ /* 0x000fe200078e0a05 */
[----:B------:R-:W-:Y:S01]  /*8f20*/  ISETP.GE.AND P0, PT, R8, RZ, PT ;  /* 0x000000ff0800720c */ /* 0x000fe20003f06270 */
[----:B------:R-:W-:-:S04]  /*8f30*/  IMAD.HI.U32 R8, R4, R90, RZ ;  /* 0x0000005a04087227 */ /* 0x000fc800078e00ff */
[--C-:B------:R-:W-:Y:S01]  /*8f40*/  @!P3 IMAD.IADD R88, R88, 0x1, -R5.reuse ;  /* 0x000000015858b824 */ /* 0x100fe200078e0a05 */
[C---:B------:R-:W-:Y:S01]  /*8f50*/  ISETP.GT.U32.AND P3, PT, R5.reuse, R87, PT ;  /* 0x000000570500720c */ /* 0x040fe20003f64070 */
[----:B------:R-:W-:Y:S02]  /*8f60*/  IMAD.MOV R9, RZ, RZ, -R8 ;  /* 0x000000ffff097224 */ /* 0x000fe400078e0a08 */
[----:B------:R-:W-:Y:S01]  /*8f70*/  @!P5 IMAD.MOV R86, RZ, RZ, -R86 ;  /* 0x000000ffff56d224 */ /* 0x000fe200078e0a56 */
[----:B------:R-:W-:Y:S01]  /*8f80*/  ISETP.GT.U32.AND P5, PT, R5, R88, PT ;  /* 0x000000580500720c */ /* 0x000fe20003fa4070 */
[----:B------:R-:W-:Y:S02]  /*8f90*/  @!P6 IMAD.IADD R89, R89, 0x1, -R5 ;  /* 0x000000015959e824 */ /* 0x000fe400078e0a05 */
[----:B------:R-:W-:-:S03]  /*8fa0*/  IMAD.HI.U32 R8, R4, R91, RZ ;  /* 0x0000005b04087227 */ /* 0x000fc600078e00ff */
[C---:B------:R-:W-:Y:S01]  /*8fb0*/  ISETP.GT.U32.AND P6, PT, R5.reuse, R89, PT ;  /* 0x000000590500720c */ /* 0x040fe20003fc4070 */
[----:B------:R-:W-:Y:S02]  /*8fc0*/  IMAD R90, R5, R9, R90 ;  /* 0x00000009055a7224 */ /* 0x000fe400078e025a */
[----:B------:R-:W-:Y:S02]  /*8fd0*/  IMAD.MOV R92, RZ, RZ, -R8 ;  /* 0x000000ffff5c7224 */ /* 0x000fe400078e0a08 */
[----:B------:R-:W-:-:S04]  /*8fe0*/  IMAD.HI.U32 R8, R4, R93, RZ ;  /* 0x0000005d04087227 */ /* 0x000fc800078e00ff */
[----:B------:R-:W-:Y:S01]  /*8ff0*/  @!P3 IMAD.IADD R87, R87, 0x1, -R5 ;  /* 0x000000015757b824 */ /* 0x000fe200078e0a05 */
[----:B------:R-:W-:Y:S01]  /*9000*/  ISETP.GT.U32.AND P3, PT, R5, R90, PT ;  /* 0x0000005a0500720c */ /* 0x000fe20003f64070 */
[----:B------:R-:W-:-:S04]  /*9010*/  IMAD.HI.U32 R9, R4, R94, RZ ;  /* 0x0000005e04097227 */ /* 0x000fc800078e00ff */
[----:B------:R-:W-:Y:S02]  /*9020*/  IMAD.MOV R8, RZ, RZ, -R8 ;  /* 0x000000ffff087224 */ /* 0x000fe400078e0a08 */
[----:B------:R-:W-:Y:S02]  /*9030*/  IMAD R91, R5, R92, R91 ;  /* 0x0000005c055b7224 */ /* 0x000fe400078e025b */
[----:B------:R-:W-:Y:S01]  /*9040*/  @!P5 IMAD.IADD R88, R88, 0x1, -R5 ;  /* 0x000000015858d824 */ /* 0x000fe200078e0a05 */
[----:B------:R-:W-:Y:S01]  /*9050*/  ISETP.GE.AND P5, PT, R95, RZ, PT ;  /* 0x000000ff5f00720c */ /* 0x000fe20003fa6270 */
[----:B------:R-:W-:Y:S02]  /*9060*/  IMAD.MOV R9, RZ, RZ, -R9 ;  /* 0x000000ffff097224 */ /* 0x000fe400078e0a09 */
[----:B------:R-:W-:Y:S02]  /*9070*/  IMAD R92, R5, R8, R93 ;  /* 0x00000008055c7224 */ /* 0x000fe400078e025d */
[--C-:B------:R-:W-:Y:S01]  /*9080*/  @!P6 IMAD.IADD R89, R89, 0x1, -R5.reuse ;  /* 0x000000015959e824 */ /* 0x100fe200078e0a05 */
[C---:B------:R-:W-:Y:S01]  /*9090*/  ISETP.GT.U32.AND P6, PT, R5.reuse, R91, PT ;  /* 0x0000005b0500720c */ /* 0x040fe20003fc4070 */
[C---:B------:R-:W-:Y:S01]  /*90a0*/  IMAD R93, R5.reuse, R9, R94 ;  /* 0x00000009055d7224 */ /* 0x040fe200078e025e */
[----:B------:R-:W-:Y:S01]  /*90b0*/  IABS R94, R99 ;  /* 0x00000063005e7213 */ /* 0x000fe20000000000 */
[----:B------:R-:W-:Y:S01]  /*90c0*/  @!P1 IMAD.MOV R88, RZ, RZ, -R88 ;  /* 0x000000ffff589224 */ /* 0x000fe200078e0a58 */
[----:B------:R-:W-:Y:S01]  /*90d0*/  ISETP.GT.U32.AND P1, PT, R5, R92, PT ;  /* 0x0000005c0500720c */ /* 0x000fe20003f24070 */
[----:B------:R-:W-:-:S02]  /*90e0*/  @!P3 IMAD.IADD R90, R90, 0x1, -R5 ;  /* 0x000000015a5ab824 */ /* 0x000fc400078e0a05 */
[----:B------:R-:W-:Y:S01]  /*90f0*/  @!P2 IMAD.MOV R89, RZ, RZ, -R89 ;  /* 0x000000ffff59a224 */ /* 0x000fe200078e0a59 */
[----:B------:R-:W-:Y:S01]  /*9100*/  ISETP.GT.U32.AND P2, PT, R5, R93, PT ;  /* 0x0000005d0500720c */ /* 0x000fe20003f44070 */
[----:B------:R-:W-:Y:S02]  /*9110*/  VIADD R8, R7, 0x13e ;  /* 0x0000013e07087836 */ /* 0x000fe40000000000 */
[----:B------:R-:W-:Y:S01]  /*9120*/  @!P4 IMAD.MOV R87, RZ, RZ, -R87 ;  /* 0x000000ffff57c224 */ /* 0x000fe200078e0a57 */
[----:B------:R-:W-:Y:S01]  /*9130*/  ISETP.GT.U32.AND P4, PT, R5, R90, PT ;  /* 0x0000005a0500720c */ /* 0x000fe20003f84070 */
[----:B------:R-:W-:Y:S01]  /*9140*/  @!P6 IMAD.IADD R91, R91, 0x1, -R5 ;  /* 0x000000015b5be824 */ /* 0x000fe200078e0a05 */
[----:B------:R-:W-:Y:S01]  /*9150*/  ISETP.GE.AND P3, PT, R8, RZ, PT ;  /* 0x000000ff0800720c */ /* 0x000fe20003f66270 */
[C---:B------:R-:W-:Y:S01]  /*9160*/  IMAD.HI.U32 R9, R4.reuse, R96, RZ ;  /* 0x0000006004097227 */ /* 0x040fe200078e00ff */
[----:B------:R-:W-:Y:S02]  /*9170*/  IABS R95, R8 ;  /* 0x00000008005f7213 */ /* 0x000fe40000000000 */
[----:B------:R-:W-:Y:S01]  /*9180*/  ISETP.GT.U32.AND P6, PT, R5, R91, PT ;  /* 0x0000005b0500720c */ /* 0x000fe20003fc4070 */
[----:B------:R-:W-:-:S04]  /*9190*/  IMAD.HI.U32 R8, R4, R94, RZ ;  /* 0x0000005e04087227 */ /* 0x000fc800078e00ff */
[--C-:B------:R-:W-:Y:S01]  /*91a0*/  @!P1 IMAD.IADD R92, R92, 0x1, -R5.reuse ;  /* 0x000000015c5c9824 */ /* 0x100fe200078e0a05 */
[----:B------:R-:W-:Y:S01]  /*91b0*/  ISETP.GE.AND P1, PT, R98, RZ, PT ;  /* 0x000000ff6200720c */ /* 0x000fe20003f26270 */
[----:B------:R-:W-:Y:S01]  /*91c0*/  IMAD.MOV R8, RZ, RZ, -R8 ;  /* 0x000000ffff087224 */ /* 0x000fe200078e0a08 */
[----:B------:R-:W-:Y:S01]  /*91d0*/  IABS R98, R102 ;  /* 0x0000006600627213 */ /* 0x000fe20000000000 */
[----:B------:R-:W-:Y:S01]  /*91e0*/  @!P2 IMAD.IADD R93, R93, 0x1, -R5 ;  /* 0x000000015d5da824 */ /* 0x000fe200078e0a05 */
[C---:B------:R-:W-:Y:S01]  /*91f0*/  ISETP.GT.U32.AND P2, PT, R5.reuse, R92, PT ;  /* 0x0000005c0500720c */ /* 0x040fe20003f44070 */
[----:B------:R-:W-:Y:S02]  /*9200*/  IMAD R94, R5, R8, R94 ;  /* 0x00000008055e7224 */ /* 0x000fe400078e025e */
[----:B------:R-:W-:-:S04]  /*9210*/  IMAD.HI.U32 R8, R4, R95, RZ ;  /* 0x0000005f04087227 */ /* 0x000fc800078e00ff */
[----:B------:R-:W-:Y:S01]  /*9220*/  @!P4 IMAD.IADD R90, R90, 0x1, -R5 ;  /* 0x000000015a5ac824 */ /* 0x000fe200078e0a05 */
[----:B------:R-:W-:Y:S01]  /*9230*/  ISETP.GE.AND P4, PT, R97, RZ, PT ;  /* 0x000000ff6100720c */ /* 0x000fe20003f86270 */
[----:B------:R-:W-:Y:S01]  /*9240*/  IMAD.MOV R8, RZ, RZ, -R8 ;  /* 0x000000ffff087224 */ /* 0x000fe200078e0a08 */
[----:B------:R-:W-:Y:S01]  /*9250*/  IABS R97, R101 ;  /* 0x0000006500617213 */ /* 0x000fe20000000000 */
[----:B------:R-:W-:Y:S02]  /*9260*/  IMAD.MOV R9, RZ, RZ, -R9 ;  /* 0x000000ffff097224 */ /* 0x000fe400078e0a09 */
[----:B------:R-:W-:Y:S02]  /*9270*/  IMAD R95, R5, R8, R95 ;  /* 0x00000008055f7224 */ /* 0x000fe400078e025f */
[----:B------:R-:W-:Y:S01]  /*9280*/  @!P6 IMAD.IADD R91, R91, 0x1, -R5 ;  /* 0x000000015b5be824 */ /* 0x000fe200078e0a05 */
[C---:B------:R-:W-:Y:S01]  /*9290*/  ISETP.GT.U32.AND P6, PT, R5.reuse, R94, PT ;  /* 0x0000005e0500720c */ /* 0x040fe20003fc4070 */
[----:B------:R-:W-:-:S02]  /*92a0*/  IMAD R96, R5, R9, R96 ;  /* 0x0000000905607224 */ /* 0x000fc400078e0260 */
[----:B------:R-:W-:Y:S01]  /*92b0*/  @!P2 IMAD.IADD R92, R92, 0x1, -R5 ;  /* 0x000000015c5ca824 */ /* 0x000fe200078e0a05 */
[----:B------:R-:W-:Y:S01]  /*92c0*/  ISETP.GT.U32.AND P2, PT, R5, R95, PT ;  /* 0x0000005f0500720c */ /* 0x000fe20003f44070 */
[----:B------:R-:W-:-:S04]  /*92d0*/  IMAD.HI.U32 R9, R4, R98, RZ ;  /* 0x0000006204097227 */ /* 0x000fc800078e00ff */
[----:B------:R-:W-:Y:S01]  /*92e0*/  @!P4 IMAD.MOV R92, RZ, RZ, -R92 ;  /* 0x000000ffff5cc224 */ /* 0x000fe200078e0a5c */
[C---:B------:R-:W-:Y:S01]  /*92f0*/  ISETP.GT.U32.AND P4, PT, R5.reuse, R96, PT ;  /* 0x000000600500720c */ /* 0x040fe20003f84070 */
[----:B------:R-:W-:Y:S02]  /*9300*/  IMAD.MOV R9, RZ, RZ, -R9 ;  /* 0x000000ffff097224 */ /* 0x000fe400078e0a09 */
[--C-:B------:R-:W-:Y:S02]  /*9310*/  @!P6 IMAD.IADD R94, R94, 0x1, -R5.reuse ;  /* 0x000000015e5ee824 */ /* 0x100fe400078e0a05 */
[----:B------:R-:W-:Y:S01]  /*9320*/  @!P0 IMAD.MOV R90, RZ, RZ, -R90 ;  /* 0x000000ffff5a8224 */ /* 0x000fe200078e0a5a */
[----:B------:R-:W-:Y:S01]  /*9330*/  ISETP.GT.U32.AND P0, PT, R5, R93, PT ;  /* 0x0000005d0500720c */ /* 0x000fe20003f04070 */
[----:B------:R-:W-:Y:S01]  /*9340*/  @!P2 IMAD.IADD R95, R95, 0x1, -R5 ;  /* 0x000000015f5fa824 */ /* 0x000fe200078e0a05 */
[----:B------:R-:W-:Y:S01]  /*9350*/  ISETP.GT.U32.AND P6, PT, R5, R94, PT ;  /* 0x0000005e0500720c */ /* 0x000fe20003fc4070 */
[----:B------:R-:W-:Y:S01]  /*9360*/  @!P5 IMAD.MOV R91, RZ, RZ, -R91 ;  /* 0x000000ffff5bd224 */ /* 0x000fe200078e0a5b */
[----:B------:R-:W-:Y:S01]  /*9370*/  ISETP.GE.AND P5, PT, R99, RZ, PT ;  /* 0x000000ff6300720c */ /* 0x000fe20003fa6270 */
[----:B------:R-:W-:Y:S01]  /*9380*/  IMAD.HI.U32 R8, R4, R97, RZ ;  /* 0x0000006104087227 */ /* 0x000fe200078e00ff */
[----:B------:R-:W-:-:S02]  /*9390*/  ISETP.GE.AND P2, PT, R102, RZ, PT ;  /* 0x000000ff6600720c */ /* 0x000fc40003f46270 */
[----:B------:R-:W-:Y:S01]  /*93a0*/  IABS R102, R105 ;  /* 0x0000006900667213 */ /* 0x000fe20000000000 */
[--C-:B------:R-:W-:Y:S01]  /*93b0*/  @!P4 IMAD.IADD R96, R96, 0x1, -R5.reuse ;  /* 0x000000016060c824 */ /* 0x100fe200078e0a05 */
[C---:B------:R-:W-:Y:S01]  /*93c0*/  ISETP.GT.U32.AND P4, PT, R5.reuse, R95, PT ;  /* 0x0000005f0500720c */ /* 0x040fe20003f84070 */
[C---:B------:R-:W-:Y:S01]  /*93d0*/  IMAD R98, R5.reuse, R9, R98 ;  /* 0x0000000905627224 */ /* 0x040fe200078e0262 */
[----:B------:R-:W-:Y:S01]  /*93e0*/  LOP3.LUT R9, R6, 0x136, RZ, 0xfc, !PT ;  /* 0x0000013606097812 */ /* 0x000fe200078efcff */
[----:B------:R-:W-:Y:S02]  /*93f0*/  IMAD.MOV R8, RZ, RZ, -R8 ;  /* 0x000000ffff087224 */ /* 0x000fe400078e0a08 */
[----:B------:R-:W-:Y:S01]  /*9400*/  @!P6 IMAD.IADD R94, R94, 0x1, -R5 ;  /* 0x000000015e5ee824 */ /* 0x000fe200078e0a05 */
[----:B------:R-:W-:Y:S01]  /*9410*/  IABS R99, R9 ;  /* 0x0000000900637213 */ /* 0x000fe20000000000 */
[----:B------:R-:W-:Y:S01]  /*9420*/  IMAD R97, R5, R8, R97 ;  /* 0x0000000805617224 */ /* 0x000fe200078e0261 */
[----:B------:R-:W-:Y:S01]  /*9430*/  ISETP.GE.AND P6, PT, R101, RZ, PT ;  /* 0x000000ff6500720c */ /* 0x000fe20003fc6270 */
[----:B------:R-:W-:Y:S01]  /*9440*/  @!P0 IMAD.IADD R93, R93, 0x1, -R5 ;  /* 0x000000015d5d8824 */ /* 0x000fe200078e0a05 */
[----:B------:R-:W-:Y:S01]  /*9450*/  ISETP.GE.AND P0, PT, R100, RZ, PT ;  /* 0x000000ff6400720c */ /* 0x000fe20003f06270 */
[----:B------:R-:W-:Y:S01]  /*9460*/  IMAD.HI.U32 R8, R4, R99, RZ ;  /* 0x0000006304087227 */ /* 0x000fe200078e00ff */
[----:B------:R-:W-:-:S03]  /*9470*/  IABS R101, R104 ;  /* 0x0000006800657213 */ /* 0x000fc60000000000 */
[----:B------:R-:W-:Y:S01]  /*9480*/  @!P4 IMAD.IADD R95, R95, 0x1, -R5 ;  /* 0x000000015f5fc824 */ /* 0x000fe200078e0a05 */
[C---:B------:R-:W-:Y:S01]  /*9490*/  ISETP.GT.U32.AND P4, PT, R5.reuse, R98, PT ;  /* 0x000000620500720c */ /* 0x040fe20003f84070 */
[----:B------:R-:W-:Y:S01]  /*94a0*/  @!P5 IMAD.MOV R94, RZ, RZ, -R94 ;  /* 0x000000ffff5ed224 */ /* 0x000fe200078e0a5e */
[C---:B------:R-:W-:Y:S01]  /*94b0*/  ISETP.GT.U32.AND P5, PT, R5.reuse, R97, PT ;  /* 0x000000610500720c */ /* 0x040fe20003fa4070 */
[----:B------:R-:W-:Y:S02]  /*94c0*/  IMAD.MOV R8, RZ, RZ, -R8 ;  /* 0x000000ffff087224 */ /* 0x000fe400078e0a08 */
[----:B------:R-:W-:Y:S01]  /*94d0*/  @!P1 IMAD.MOV R93, RZ, RZ, -R93 ;  /* 0x000000ffff5d9224 */ /* 0x000fe200078e0a5d */
[C---:B------:R-:W-:Y:S01]  /*94e0*/  ISETP.GT.U32.AND P1, PT, R5.reuse, R96, PT ;  /* 0x000000600500720c */ /* 0x040fe20003f24070 */
[----:B------:R-:W-:Y:S02]  /*94f0*/  IMAD R99, R5, R8, R99 ;  /* 0x0000000805637224 */ /* 0x000fe400078e0263 */
[----:B------:R-:W-:-:S02]  /*9500*/  @!P3 IMAD.MOV R95, RZ, RZ, -R95 ;  /* 0x000000ffff5fb224 */ /* 0x000fc400078e0a5f */
[----:B------:R-:W-:Y:S01]  /*9510*/  IMAD.HI.U32 R8, R4, R101, RZ ;  /* 0x0000006504087227 */ /* 0x000fe200078e00ff */
[----:B------:R-:W-:-:S03]  /*9520*/  ISETP.GT.U32.AND P3, PT, R5, R99, PT ;  /* 0x000000630500720c */ /* 0x000fc60003f64070 */
        /* <DEDUP_REMOVED lines=10> */
[----:B------:R-:W-:-:S04]  /*95d0*/  IMAD.HI.U32 R9, R4, R102, RZ ;  /* 0x0000006604097227 */ /* 0x000fc800078e00ff */
[----:B------:R-:W-:Y:S02]  /*95e0*/  IMAD.MOV R104, RZ, RZ, -R100 ;  /* 0x000000ffff687224 */ /* 0x000fe400078e0a64 */
[----:B------:R-:W-:Y:S02]  /*95f0*/  @!P3 IMAD.IADD R99, R99, 0x1, -R5 ;  /* 0x000000016363b824 */ /* 0x000fe400078e0a05 */
[C---:B------:R-:W-:Y:S02]  /*9600*/  IMAD R100, R5.reuse, R8, R101 ;  /* 0x0000000805647224 */ /* 0x040fe400078e0265 */
[----:B------:R-:W-:Y:S01]  /*9610*/  IMAD.MOV R9, RZ, RZ, -R9 ;  /* 0x000000ffff097224 */ /* 0x000fe200078e0a09 */
[C---:B------:R-:W-:Y:S01]  /*9620*/  ISETP.GT.U32.AND P3, PT, R5.reuse, R99, PT ;  /* 0x000000630500720c */ /* 0x040fe20003f64070 */
        /* <DEDUP_REMOVED lines=9> */
[----:B------:R-:W-:Y:S02]  /*96c0*/  VIADD R8, R7, 0x12e ;  /* 0x0000012e07087836 */ /* 0x000fe40000000000 */
[--C-:B------:R-:W-:Y:S01]  /*96d0*/  @!P3 IMAD.IADD R99, R99, 0x1, -R5.reuse ;  /* 0x000000016363b824 */ /* 0x100fe200078e0a05 */
[C---:B------:R-:W-:Y:S01]  /*96e0*/  ISETP.GT.U32.AND P3, PT, R5.reuse, R102, PT ;  /* 0x000000660500720c */ /* 0x040fe20003f64070 */
[----:B------:R-:W-:Y:S01]  /*96f0*/  @!P4 IMAD.IADD R100, R100, 0x1, -R5 ;  /* 0x000000016464c824 */ /* 0x000fe200078e0a05 */
[----:B------:R-:W-:Y:S01]  /*9700*/  IABS R104, R8 ;  /* 0x0000000800687213 */ /* 0x000fe20000000000 */
[----:B------:R-:W-:Y:S01]  /*9710*/  @!P2 IMAD.MOV R98, RZ, RZ, -R98 ;  /* 0x000000ffff62a224 */ /* 0x000fe200078e0a62 */
[----:B------:R-:W-:Y:S01]  /*9720*/  ISETP.GE.AND P2, PT, R8, RZ, PT ;  /* 0x000000ff0800720c */ /* 0x000fe20003f46270 */
[----:B------:R-:W-:Y:S01]  /*9730*/  IMAD.HI.U32 R9, R4, R105, RZ ;  /* 0x0000006904097227 */ /* 0x000fe200078e00ff */
[----:B------:R-:W-:-:S03]  /*9740*/  ISETP.GT.U32.AND P4, PT, R5, R100, PT ;  /* 0x000000640500720c */ /* 0x000fc60003f84070 */
[----:B------:R-:W-:Y:S02]  /*9750*/  @!P6 IMAD.IADD R101, R101, 0x1, -R5 ;  /* 0x000000016565e824 */ /* 0x000fe400078e0a05 */
[----:B------:R-:W-:-:S03]  /*9760*/  IMAD.HI.U32 R8, R4, R104, RZ ;  /* 0x0000006804087227 */ /* 0x000fc600078e00ff */
[----:B------:R-:W-:Y:S01]  /*9770*/  ISETP.GT.U32.AND P6, PT, R5, R101, PT ;  /* 0x000000650500720c */ /* 0x000fe20003fc4070 */
[----:B------:R-:W-:Y:S02]  /*9780*/  @!P3 IMAD.IADD R102, R102, 0x1, -R5 ;  /* 0x000000016666b824 */ /* 0x000fe400078e0a05 */
[----:B------:R-:W-:-:S03]  /*9790*/  IMAD.HI.U32 R103, R4, R107, RZ ;  /* 0x0000006b04677227 */ /* 0x000fc600078e00ff */
[C---:B------:R-:W-:Y:S01]  /*97a0*/  ISETP.GT.U32.AND P3, PT, R5.reuse, R102, PT ;  /* 0x000000660500720c */ /* 0x040fe20003f64070 */
[----:B------:R-:W-:Y:S01]  /*97b0*/  @!P1 IMAD.MOV R99, RZ, RZ, -R99 ;  /* 0x000000ffff639224 */ /* 0x000fe200078e0a63 */
[----:B------:R-:W-:Y:S01]  /*97c0*/  ISETP.GE.AND P1, PT, R106, RZ, PT ;  /* 0x000000ff6a00720c */ /* 0x000fe20003f26270 */
[----:B------:R-:W-:Y:S02]  /*97d0*/  IMAD.MOV R8, RZ, RZ, -R8 ;  /* 0x000000ffff087224 */ /* 0x000fe400078e0a08 */
[----:B------:R-:W-:Y:S01]  /*97e0*/  @!P4 IMAD.IADD R100, R100, 0x1, -R5 ;  /* 0x000000016464c824 */ /* 0x000fe200078e0a05 */
[----:B------:R-:W-:Y:S01]  /*97f0*/  ISETP.GE.AND P4, PT, R108, RZ, PT ;  /* 0x000000ff6c00720c */ /* 0x000fe20003f86270 */
[----:B------:R-:W-:Y:S02]  /*9800*/  IMAD.MOV R106, RZ, RZ, -R9 ;  /* 0x000000ffff6a7224 */ /* 0x000fe400078e0a09 */
        /* <DEDUP_REMOVED lines=17> */
[----:B------:R-:W-:Y:S01]  /*9920*/  @!P6 IMAD.IADD R103, R103, 0x1, -R5 ;  /* 0x000000016767e824 */ /* 0x000fe200078e0a05 */
[----:B------:R-:W-:Y:S01]  /*9930*/  ISETP.GE.AND P6, PT, R8, RZ, PT ;  /* 0x000000ff0800720c */ /* 0x000fe20003fc6270 */
[----:B------:R-:W-:Y:S01]  /*9940*/  IMAD.HI.U32 R8, R4, R106, RZ ;  /* 0x0000006a04087227 */ /* 0x000fe200078e00ff */
[----:B------:R-:W-:-:S03]  /*9950*/  IABS R109, R113 ;  /* 0x00000071006d7213 */ /* 0x000fc60000000000 */
[--C-:B------:R-:W-:Y:S01]  /*9960*/  @!P0 IMAD.IADD R104, R104, 0x1, -R5.reuse ;  /* 0x0000000168688824 */ /* 0x100fe200078e0a05 */
[----:B------:R-:W-:Y:S01]  /*9970*/  ISETP.GT.U32.AND P0, PT, R5, R103, PT ;  /* 0x000000670500720c */ /* 0x000fe20003f04070 */
[----:B------:R-:W-:Y:S02]  /*9980*/  @!P3 IMAD.IADD R105, R105, 0x1, -R5 ;  /* 0x000000016969b824 */ /* 0x000fe400078e0a05 */
[----:B------:R-:W-:Y:S01]  /*9990*/  IMAD.MOV R9, RZ, RZ, -R8 ;  /* 0x000000ffff097224 */ /* 0x000fe200078e0a08 */
[C---:B------:R-:W-:Y:S01]  /*99a0*/  ISETP.GT.U32.AND P3, PT, R5.reuse, R104, PT ;  /* 0x000000680500720c */ /* 0x040fe20003f64070 */
[----:B------:R-:W-:Y:S01]  /*99b0*/  IMAD.HI.U32 R8, R4, R107, RZ ;  /* 0x0000006b04087227 */ /* 0x000fe200078e00ff */
[----:B------:R-:W-:-:S03]  /*99c0*/  ISETP.GT.U32.AND P1, PT, R5, R105, PT ;  /* 0x000000690500720c */ /* 0x000fc60003f24070 */
[----:B------:R-:W-:Y:S02]  /*99d0*/  IMAD.MOV R8, RZ, RZ, -R8 ;  /* 0x000000ffff087224 */ /* 0x000fe400078e0a08 */
[C---:B------:R-:W-:Y:S02]  /*99e0*/  IMAD R106, R5.reuse, R9, R106 ;  /* 0x00000009056a7224 */ /* 0x040fe400078e026a */
[----:B------:R-:W-:Y:S02]  /*99f0*/  IMAD R107, R5, R8, R107 ;  /* 0x00000008056b7224 */ /* 0x000fe400078e026b */
[--C-:B------:R-:W-:Y:S01]  /*9a00*/  @!P0 IMAD.IADD R103, R103, 0x1, -R5.reuse ;  /* 0x0000000167678824 */ /* 0x100fe200078e0a05 */
[C---:B------:R-:W-:Y:S01]  /*9a10*/  ISETP.GT.U32.AND P0, PT, R5.reuse, R106, PT ;  /* 0x0000006a0500720c */ /* 0x040fe20003f04070 */
[----:B------:R-:W-:Y:S01]  /*9a20*/  @!P3 IMAD.IADD R104, R104, 0x1, -R5 ;  /* 0x000000016868b824 */ /* 0x000fe200078e0a05 */
[----:B------:R-:W-:Y:S01]  /*9a30*/  ISETP.GT.U32.AND P3, PT, R5, R107, PT ;  /* 0x0000006b0500720c */ /* 0x000fe20003f64070 */
[----:B------:R-:W-:-:S04]  /*9a40*/  IMAD.HI.U32 R8, R4, R108, RZ ;  /* 0x0000006c04087227 */ /* 0x000fc800078e00ff */
[----:B------:R-:W-:Y:S02]  /*9a50*/  IMAD.MOV R8, RZ, RZ, -R8 ;  /* 0x000000ffff087224 */ /* 0x000fe400078e0a08 */
[----:B------:R-:W-:Y:S02]  /*9a60*/  @!P2 IMAD.MOV R103, RZ, RZ, -R103 ;  /* 0x000000ffff67a224 */ /* 0x000fe400078e0a67 */
[----:B------:R-:W-:Y:S02]  /*9a70*/  IMAD R108, R5, R8, R108 ;  /* 0x00000008056c7224 */ /* 0x000fe400078e026c */
[--C-:B------:R-:W-:Y:S01]  /*9a80*/  @!P0 IMAD.IADD R106, R106, 0x1, -R5.reuse ;  /* 0x000000016a6a8824 */ /* 0x100fe200078e0a05 */
[----:B------:R-:W-:Y:S01]  /*9a90*/  ISETP.GE.AND P0, PT, R112, RZ, PT ;  /* 0x000000ff7000720c */ /* 0x000fe20003f06270 */
[----:B------:R-:W-:Y:S02]  /*9aa0*/  @!P3 IMAD.IADD R107, R107, 0x1, -R5 ;  /* 0x000000016b6bb824 */ /* 0x000fe400078e0a05 */
[----:B------:R-:W-:Y:S01]  /*9ab0*/  IMAD.HI.U32 R8, R4, R109, RZ ;  /* 0x0000006d04087227 */ /* 0x000fe200078e00ff */
[----:B------:R-:W-:-:S02]  /*9ac0*/  ISETP.GT.U32.AND P3, PT, R5, R106, PT ;  /* 0x0000006a0500720c */ /* 0x000fc40003f64070 */
[C---:B------:R-:W-:Y:S01]  /*9ad0*/  ISETP.GT.U32.AND P2, PT, R5.reuse, R107, PT ;  /* 0x0000006b0500720c */ /* 0x040fe20003f44070 */
[----:B------:R-:W-:Y:S01]  /*9ae0*/  @!P4 IMAD.MOV R104, RZ, RZ, -R104 ;  /* 0x000000ffff68c224 */ /* 0x000fe200078e0a68 */
[----:B------:R-:W-:Y:S01]  /*9af0*/  ISETP.GT.U32.AND P4, PT, R5, R108, PT ;  /* 0x0000006c0500720c */ /* 0x000fe20003f84070 */
[----:B------:R-:W-:Y:S01]  /*9b00*/  @!P1 IMAD.IADD R105, R105, 0x1, -R5 ;  /* 0x0000000169699824 */ /* 0x000fe200078e0a05 */
[----:B------:R-:W-:Y:S01]  /*9b10*/  ISETP.GE.AND P1, PT, R110, RZ, PT ;  /* 0x000000ff6e00720c */ /* 0x000fe20003f26270 */
[----:B------:R-:W-:-:S04]  /*9b20*/  IMAD.HI.U32 R9, R4, R111, RZ ;  /* 0x0000006f04097227 */ /* 0x000fc800078e00ff */
[----:B------:R-:W-:Y:S02]  /*9b30*/  IMAD.MOV R110, RZ, RZ, -R8 ;  /* 0x000000ffff6e7224 */ /* 0x000fe400078e0a08 */
[----:B------:R-:W-:Y:S01]  /*9b40*/  IMAD.MOV R112, RZ, RZ, -R9 ;  /* 0x000000ffff707224 */ /* 0x000fe200078e0a09 */
[----:B------:R-:W-:Y:S01]  /*9b50*/  LOP3.LUT R9, R6, 0x11c, RZ, 0xfc, !PT ;  /* 0x0000011c06097812 */ /* 0x000fe200078efcff */
[C---:B------:R-:W-:Y:S02]  /*9b60*/  IMAD R109, R5.reuse, R110, R109 ;  /* 0x0000006e056d7224 */ /* 0x040fe400078e026d */
[----:B------:R-:W-:Y:S02]  /*9b70*/  IMAD R110, R5, R112, R111 ;  /* 0x00000070056e7224 */ /* 0x000fe400078e026f */
[--C-:B------:R-:W-:Y:S02]  /*9b80*/  @!P3 IMAD.IADD R106, R106, 0x1, -R5.reuse ;  /* 0x000000016a6ab824 */ /* 0x100fe400078e0a05 */
[--C-:B------:R-:W-:Y:S01]  /*9b90*/  @!P2 IMAD.IADD R107, R107, 0x1, -R5.reuse ;  /* 0x000000016b6ba824 */ /* 0x100fe200078e0a05 */
[----:B------:R-:W-:Y:S01]  /*9ba0*/  ISETP.GT.U32.AND P2, PT, R5, R109, PT ;  /* 0x0000006d0500720c */ /* 0x000fe20003f44070 */
[----:B------:R-:W-:-:S02]  /*9bb0*/  @!P4 IMAD.IADD R108, R108, 0x1, -R5 ;  /* 0x000000016c6cc824 */ /* 0x000fc400078e0a05 */
[----:B------:R-:W-:Y:S01]  /*9bc0*/  @!P6 IMAD.MOV R106, RZ, RZ, -R106 ;  /* 0x000000ffff6ae224 */ /* 0x000fe200078e0a6a */
[----:B------:R-:W-:Y:S01]  /*9bd0*/  ISETP.GT.U32.AND P6, PT, R5, R110, PT ;  /* 0x0000006e0500720c */ /* 0x000fe20003fc4070 */
[----:B------:R-:W-:Y:S01]  /*9be0*/  VIADD R8, R7, 0x11e ;  /* 0x0000011e07087836 */ /* 0x000fe20000000000 */
[----:B------:R-:W-:Y:S01]  /*9bf0*/  ISETP.GT.U32.AND P4, PT, R5, R108, PT ;  /* 0x0000006c0500720c */ /* 0x000fe20003f84070 */
[----:B------:R-:W-:Y:S01]  /*9c00*/  @!P5 IMAD.MOV R105, RZ, RZ, -R105 ;  /* 0x000000ffff69d224 */ /* 0x000fe200078e0a69 */
[----:B------:R-:W-:Y:S01]  /*9c10*/  ISETP.GE.AND P5, PT, R113, RZ, PT ;  /* 0x000000ff7100720c */ /* 0x000fe20003fa6270 */
[----:B------:R-:W-:Y:S01]  /*9c20*/  @!P1 IMAD.MOV R107, RZ, RZ, -R107 ;  /* 0x000000ffff6b9224 */ /* 0x000fe200078e0a6b */
[----:B------:R-:W-:Y:S02]  /*9c30*/  IABS R111, R8 ;  /* 0x00000008006f7213 */ /* 0x000fe40000000000 */
[----:B------:R-:W-:Y:S01]  /*9c40*/  ISETP.GE.AND P3, PT, R8, RZ, PT ;  /* 0x000000ff0800720c */ /* 0x000fe20003f66270 */
[----:B------:R-:W-:Y:S01]  /*9c50*/  @!P2 IMAD.IADD R109, R109, 0x1, -R5 ;  /* 0x000000016d6da824 */ /* 0x000fe200078e0a05 */
[----:B------:R-:W-:Y:S01]  /*9c60*/  IABS R113, R9 ;  /* 0x0000000900717213 */ /* 0x000fe20000000000 */
[----:B------:R-:W-:Y:S01]  /*9c70*/  IMAD.HI.U32 R8, R4, R111, RZ ;  /* 0x0000006f04087227 */ /* 0x000fe200078e00ff */
[----:B------:R-:W-:-:S02]  /*9c80*/  ISETP.GE.AND P1, PT, R115, RZ, PT ;  /* 0x000000ff7300720c */ /* 0x000fc40003f26270 */
[----:B------:R-:W-:Y:S01]  /*9c90*/  ISETP.GT.U32.AND P2, PT, R5, R109, PT ;  /* 0x0000006d0500720c */ /* 0x000fe20003f44070 */
[--C-:B------:R-:W-:Y:S01]  /*9ca0*/  @!P6 IMAD.IADD R110, R110, 0x1, -R5.reuse ;  /* 0x000000016e6ee824 */ /* 0x100fe200078e0a05 */
[----:B------:R-:W-:Y:S01]  /*9cb0*/  IABS R115, R119 ;  /* 0x0000007700737213 */ /* 0x000fe20000000000 */
[----:B------:R-:W-:Y:S02]  /*9cc0*/  IMAD.MOV R112, RZ, RZ, -R8 ;  /* 0x000000ffff707224 */ /* 0x000fe400078e0a08 */
[----:B------:R-:W-:Y:S01]  /*9cd0*/  @!P4 IMAD.IADD R108, R108, 0x1, -R5 ;  /* 0x000000016c6cc824 */ /* 0x000fe200078e0a05 */
[----:B------:R-:W-:Y:S01]  /*9ce0*/  ISETP.GE.AND P4, PT, R9, RZ, PT ;  /* 0x000000ff0900720c */ /* 0x000fe20003f86270 */
[----:B------:R-:W-:Y:S01]  /*9cf0*/  IMAD.HI.U32 R8, R4, R113, RZ ;  /* 0x0000007104087227 */ /* 0x000fe200078e00ff */
[----:B------:R-:W-:-:S03]  /*9d00*/  ISETP.GT.U32.AND P6, PT, R5, R110, PT ;  /* 0x0000006e0500720c */ /* 0x000fc60003fc4070 */
[----:B------:R-:W-:-:S04]  /*9d10*/  IMAD.HI.U32 R9, R4, R114, RZ ;  /* 0x0000007204097227 */ /* 0x000fc800078e00ff */
[----:B------:R-:W-:Y:S02]  /*9d20*/  IMAD.MOV R8, RZ, RZ, -R8 ;  /* 0x000000ffff087224 */ /* 0x000fe400078e0a08 */
[----:B------:R-:W-:Y:S02]  /*9d30*/  IMAD.MOV R9, RZ, RZ, -R9 ;  /* 0x000000ffff097224 */ /* 0x000fe400078e0a09 */
[C---:B------:R-:W-:Y:S02]  /*9d40*/  IMAD R111, R5.reuse, R112, R111 ;  /* 0x00000070056f7224 */ /* 0x040fe400078e026f */
[C---:B------:R-:W-:Y:S01]  /*9d50*/  IMAD R112, R5.reuse, R8, R113 ;  /* 0x0000000805707224 */ /* 0x040fe200078e0271 */
[----:B------:R-:W-:Y:S01]  /*9d60*/  LOP3.LUT R8, R6, 0x118, RZ, 0xfc, !PT ;  /* 0x0000011806087812 */ /* 0x000fe200078efcff */
[----:B------:R-:W-:Y:S02]  /*9d70*/  IMAD R113, R5, R9, R114 ;  /* 0x0000000905717224 */ /* 0x000fe400078e0272 */
[--C-:B------:R-:W-:Y:S01]  /*9d80*/  @!P2 IMAD.IADD R109, R109, 0x1, -R5.reuse ;  /* 0x000000016d6da824 */ /* 0x100fe200078e0a05 */
[C---:B------:R-:W-:Y:S01]  /*9d90*/  ISETP.GT.U32.AND P2, PT, R5.reuse, R111, PT ;  /* 0x0000006f0500720c */ /* 0x040fe20003f44070 */
[----:B------:R-:W-:Y:S01]  /*9da0*/  @!P6 IMAD.IADD R110, R110, 0x1, -R5 ;  /* 0x000000016e6ee824 */ /* 0x000fe200078e0a05 */
[C---:B------:R-:W-:Y:S01]  /*9db0*/  ISETP.GT.U32.AND P6, PT, R5.reuse, R113, PT ;  /* 0x000000710500720c */ /* 0x040fe20003fc4070 */
[----:B------:R-:W-:Y:S01]  /*9dc0*/  @!P5 IMAD.MOV R109, RZ, RZ, -R109 ;  /* 0x000000ffff6dd224 */ /* 0x000fe200078e0a6d */
[----:B------:R-:W-:Y:S01]  /*9dd0*/  ISETP.GT.U32.AND P5, PT, R5, R112, PT ;  /* 0x000000700500720c */ /* 0x000fe20003fa4070 */
[----:B------:R-:W-:Y:S01]  /*9de0*/  @!P0 IMAD.MOV R108, RZ, RZ, -R108 ;  /* 0x000000ffff6c8224 */ /* 0x000fe200078e0a6c */
[----:B------:R-:W-:Y:S01]  /*9df0*/  IABS R114, R8 ;  /* 0x0000000800727213 */ /* 0x000fe20000000000 */
[----:B------:R-:W-:Y:S01]  /*9e00*/  @!P1 IMAD.MOV R110, RZ, RZ, -R110 ;  /* 0x000000ffff6e9224 */ /* 0x000fe200078e0a6e */
[----:B------:R-:W-:-:S05]  /*9e10*/  ISETP.GE.AND P0, PT, R116, RZ, PT ;  /* 0x000000ff7400720c */ /* 0x000fca0003f06270 */
[--C-:B------:R-:W-:Y:S01]  /*9e20*/  @!P2 IMAD.IADD R111, R111, 0x1, -R5.reuse ;  /* 0x000000016f6fa824 */ /* 0x100fe200078e0a05 */
[----:B------:R-:W-:Y:S01]  /*9e30*/  ISETP.GE.AND P2, PT, R8, RZ, PT ;  /* 0x000000ff0800720c */ /* 0x000fe20003f46270 */
[----:B------:R-:W-:Y:S02]  /*9e40*/  @!P6 IMAD.IADD R113, R113, 0x1, -R5 ;  /* 0x000000017171e824 */ /* 0x000fe400078e0a05 */
[----:B------:R-:W-:-:S03]  /*9e50*/  IMAD.HI.U32 R8, R4, R114, RZ ;  /* 0x0000007204087227 */ /* 0x000fc600078e00ff */
[C---:B------:R-:W-:Y:S01]  /*9e60*/  ISETP.GT.U32.AND P6, PT, R5.reuse, R113, PT ;  /* 0x000000710500720c */ /* 0x040fe20003fc4070 */
[----:B------:R-:W-:Y:S01]  /*9e70*/  @!P5 IMAD.IADD R112, R112, 0x1, -R5 ;  /* 0x000000017070d824 */ /* 0x000fe200078e0a05 */
[C---:B------:R-:W-:Y:S01]  /*9e80*/  ISETP.GT.U32.AND P5, PT, R5.reuse, R111, PT ;  /* 0x0000006f0500720c */ /* 0x040fe20003fa4070 */
[----:B------:R-:W-:Y:S02]  /*9e90*/  IMAD.MOV R9, RZ, RZ, -R8 ;  /* 0x000000ffff097224 */ /* 0x000fe400078e0a08 */
[----:B------:R-:W-:Y:S01]  /*9ea0*/  IMAD.HI.U32 R8, R4, R115, RZ ;  /* 0x0000007304087227 */ /* 0x000fe200078e00ff */
[----:B------:R-:W-:-:S03]  /*9eb0*/  ISETP.GT.U32.AND P1, PT, R5, R112, PT ;  /* 0x000000700500720c */ /* 0x000fc60003f24070 */
[----:B------:R-:W-:Y:S02]  /*9ec0*/  IMAD.MOV R116, RZ, RZ, -R8 ;  /* 0x000000ffff747224 */ /* 0x000fe400078e0a08 */
[----:B------:R-:W-:Y:S02]  /*9ed0*/  IMAD R114, R5, R9, R114 ;  /* 0x0000000905727224 */ /* 0x000fe400078e0272 */
[----:B------:R-:W-:-:S04]  /*9ee0*/  IMAD.HI.U32 R8, R4, R117, RZ ;  /* 0x0000007504087227 */ /* 0x000fc800078e00ff */
[----:B------:R-:W-:Y:S02]  /*9ef0*/  IMAD R115, R5, R116, R115 ;  /* 0x0000007405737224 */ /* 0x000fe400078e0273 */
[----:B------:R-:W-:Y:S01]  /*9f00*/  @!P5 IMAD.IADD R111, R111, 0x1, -R5 ;  /* 0x000000016f6fd824 */ /* 0x000fe200078e0a05 */
[----:B------:R-:W-:Y:S01]  /*9f10*/  ISETP.GT.U32.AND P5, PT, R5, R114, PT ;  /* 0x000000720500720c */ /* 0x000fe20003fa4070 */
[----:B------:R-:W-:-:S04]  /*9f20*/  IMAD.HI.U32 R9, R4, R118, RZ ;  /* 0x0000007604097227 */ /* 0x000fc800078e00ff */
[----:B------:R-:W-:Y:S02]  /*9f30*/  IMAD.MOV R8, RZ, RZ, -R8 ;  /* 0x000000ffff087224 */ /* 0x000fe400078e0a08 */
[--C-:B------:R-:W-:Y:S01]  /*9f40*/  @!P6 IMAD.IADD R113, R113, 0x1, -R5.reuse ;  /* 0x000000017171e824 */ /* 0x100fe200078e0a05 */
[----:B------:R-:W-:Y:S01]  /*9f50*/  ISETP.GT.U32.AND P6, PT, R5, R115, PT ;  /* 0x000000730500720c */ /* 0x000fe20003fc4070 */
[----:B------:R-:W-:Y:S01]  /*9f60*/  @!P1 IMAD.IADD R112, R112, 0x1, -R5 ;  /* 0x0000000170709824 */ /* 0x000fe200078e0a05 */
[----:B------:R-:W-:Y:S01]  /*9f70*/  ISETP.GE.AND P1, PT, R119, RZ, PT ;  /* 0x000000ff7700720c */ /* 0x000fe20003f26270 */
[----:B------:R-:W-:Y:S02]  /*9f80*/  IMAD.MOV R9, RZ, RZ, -R9 ;  /* 0x000000ffff097224 */ /* 0x000fe400078e0a09 */
[C---:B------:R-:W-:Y:S02]  /*9f90*/  IMAD R116, R5.reuse, R8, R117 ;  /* 0x0000000805747224 */ /* 0x040fe400078e0275 */
        /* <DEDUP_REMOVED lines=8> */
[----:B------:R-:W-:Y:S01]  /*a020*/  @!P6 IMAD.IADD R115, R115, 0x1, -R5 ;  /* 0x000000017373e824 */ /* 0x000fe200078e0a05 */
[C---:B------:R-:W-:Y:S01]  /*a030*/  ISETP.GT.U32.AND P6, PT, R5.reuse, R114, PT ;  /* 0x000000720500720c */ /* 0x040fe20003fc4070 */
[----:B------:R-:W-:Y:S01]  /*a040*/  @!P3 IMAD.MOV R111, RZ, RZ, -R111 ;  /* 0x000000ffff6fb224 */ /* 0x000fe200078e0a6f */
        /* <DEDUP_REMOVED lines=13> */
[--C-:B------:R-:W-:Y:S01]  /*a120*/  @!P6 IMAD.IADD R114, R114, 0x1, -R5.reuse ;  /* 0x000000017272e824 */ /* 0x100fe200078e0a05 */
[----:B------:R-:W-:Y:S01]  /*a130*/  ISETP.GE.AND P6, PT, R121, RZ, PT ;  /* 0x000000ff7900720c */ /* 0x000fe20003fc6270 */
[----:B------:R-:W-:Y:S01]  /*a140*/  @!P3 IMAD.IADD R115, R115, 0x1, -R5 ;  /* 0x000000017373b824 */ /* 0x000fe200078e0a05 */
[C---:B------:R-:W-:Y:S01]  /*a150*/  ISETP.GT.U32.AND P3, PT, R5.reuse, R118, PT ;  /* 0x000000760500720c */ /* 0x040fe20003f64070 */
[----:B------:R-:W-:Y:S01]  /*a160*/  IMAD.MOV R8, RZ, RZ, -R8 ;  /* 0x000000ffff087224 */ /* 0x000fe200078e0a08 */
[----:B------:R-:W-:Y:S01]  /*a170*/  IABS R121, R126 ;  /* 0x0000007e00797213 */ /* 0x000fe20000000000 */
[----:B------:R-:W-:Y:S02]  /*a180*/  IMAD.MOV R9, RZ, RZ, -R9 ;  /* 0x000000ffff097224 */ /* 0x000fe400078e0a09 */
[C---:B------:R-:W-:Y:S02]  /*a190*/  IMAD R119, R5.reuse, R8, R119 ;  /* 0x0000000805777224 */ /* 0x040fe400078e0277 */
[----:B------:R-:W-:-:S02]  /*a1a0*/  IMAD R120, R5, R9, R120 ;  /* 0x0000000905787224 */ /* 0x000fc400078e0278 */
[--C-:B------:R-:W-:Y:S01]  /*a1b0*/  @!P0 IMAD.IADD R116, R116, 0x1, -R5.reuse ;  /* 0x0000000174748824 */ /* 0x100fe200078e0a05 */
[C---:B------:R-:W-:Y:S01]  /*a1c0*/  ISETP.GT.U32.AND P0, PT, R5.reuse, R119, PT ;  /* 0x000000770500720c */ /* 0x040fe20003f04070 */
[----:B------:R-:W-:Y:S02]  /*a1d0*/  @!P2 IMAD.MOV R114, RZ, RZ, -R114 ;  /* 0x000000ffff72a224 */ /* 0x000fe400078e0a72 */
[----:B------:R-:W-:Y:S01]  /*a1e0*/  @!P6 IMAD.MOV R116, RZ, RZ, -R116 ;  /* 0x000000ffff74e224 */ /* 0x000fe200078e0a74 */
[C---:B------:R-:W-:Y:S01]  /*a1f0*/  ISETP.GT.U32.AND P6, PT, R5.reuse, R120, PT ;  /* 0x000000780500720c */ /* 0x040fe20003fc4070 */
[----:B------:R-:W-:Y:S01]  /*a200*/  @!P3 IMAD.IADD R118, R118, 0x1, -R5 ;  /* 0x000000017676b824 */ /* 0x000fe200078e0a05 */
[----:B------:R-:W-:Y:S01]  /*a210*/  ISETP.GT.U32.AND P3, PT, R5, R117, PT ;  /* 0x000000750500720c */ /* 0x000fe20003f64070 */
[----:B------:R-:W-:Y:S01]  /*a220*/  @!P1 IMAD.MOV R115, RZ, RZ, -R115 ;  /* 0x000000ffff739224 */ /* 0x000fe200078e0a73 */
[----:B------:R-:W-:Y:S01]  /*a230*/  ISETP.GE.AND P1, PT, R123, RZ, PT ;  /* 0x000000ff7b00720c */ /* 0x000fe20003f26270 */
[----:B------:R-:W-:Y:S01]  /*a240*/  IMAD.HI.U32 R9, R4, R122, RZ ;  /* 0x0000007a04097227 */ /* 0x000fe200078e00ff */
[----:B------:R-:W-:-:S03]  /*a250*/  ISETP.GT.U32.AND P2, PT, R5, R118, PT ;  /* 0x000000760500720c */ /* 0x000fc60003f44070 */
[----:B------:R-:W-:Y:S01]  /*a260*/  @!P0 IMAD.IADD R119, R119, 0x1, -R5 ;  /* 0x0000000177778824 */ /* 0x000fe200078e0a05 */
[----:B------:R-:W-:Y:S01]  /*a270*/  ISETP.GE.AND P0, PT, R127, RZ, PT ;  /* 0x000000ff7f00720c */ /* 0x000fe20003f06270 */
[----:B------:R-:W-:Y:S01]  /*a280*/  IMAD.HI.U32 R8, R4, R121, RZ ;  /* 0x0000007904087227 */ /* 0x000fe200078e00ff */
[----:B------:R-:W-:-:S03]  /*a290*/  IABS R127, R131 ;  /* 0x00000083007f7213 */ /* 0x000fc60000000000 */
[----:B------:R-:W-:Y:S02]  /*a2a0*/  IMAD.MOV R9, RZ, RZ, -R9 ;  /* 0x000000ffff097224 */ /* 0x000fe400078e0a09 */
[--C-:B------:R-:W-:Y:S01]  /*a2b0*/  @!P6 IMAD.IADD R120, R120, 0x1, -R5.reuse ;  /* 0x000000017878e824 */ /* 0x100fe200078e0a05 */
[C---:B------:R-:W-:Y:S01]  /*a2c0*/  ISETP.GT.U32.AND P6, PT, R5.reuse, R119, PT ;  /* 0x000000770500720c */ /* 0x040fe20003fc4070 */
[----:B------:R-:W-:Y:S02]  /*a2d0*/  IMAD.MOV R8, RZ, RZ, -R8 ;  /* 0x000000ffff087224 */ /* 0x000fe400078e0a08 */
[C---:B------:R-:W-:Y:S01]  /*a2e0*/  IMAD R122, R5.reuse, R9, R122 ;  /* 0x00000009057a7224 */ /* 0x040fe200078e027a */
[----:B------:R-:W-:Y:S01]  /*a2f0*/  LOP3.LUT R9, R6, 0x106, RZ, 0xfc, !PT ;  /* 0x0000010606097812 */ /* 0x000fe200078efcff */
[----:B------:R-:W-:Y:S01]  /*a300*/  @!P2 IMAD.IADD R118, R118, 0x1, -R5 ;  /* 0x000000017676a824 */ /* 0x000fe200078e0a05 */
[----:B------:R-:W-:Y:S01]  /*a310*/  ISETP.GE.AND P2, PT, R126, RZ, PT ;  /* 0x000000ff7e00720c */ /* 0x000fe20003f46270 */
[----:B------:R-:W-:Y:S01]  /*a320*/  IMAD R121, R5, R8, R121 ;  /* 0x0000000805797224 */ /* 0x000fe200078e0279 */
[----:B------:R-:W-:Y:S01]  /*a330*/  IABS R123, R9 ;  /* 0x00000009007b7213 */ /* 0x000fe20000000000 */
[----:B------:R-:W-:Y:S01]  /*a340*/  @!P1 IMAD.MOV R118, RZ, RZ, -R118 ;  /* 0x000000ffff769224 */ /* 0x000fe200078e0a76 */
[----:B------:R-:W-:Y:S01]  /*a350*/  IABS R126, R128 ;  /* 0x00000080007e7213 */ /* 0x000fe20000000000 */
[----:B------:R-:W-:Y:S01]  /*a360*/  @!P3 IMAD.IADD R117, R117, 0x1, -R5 ;  /* 0x000000017575b824 */ /* 0x000fe200078e0a05 */
[----:B------:R-:W-:Y:S01]  /*a370*/  ISETP.GT.U32.AND P1, PT, R5, R121, PT ;  /* 0x000000790500720c */ /* 0x000fe20003f24070 */
[----:B------:R-:W-:Y:S01]  /*a380*/  IMAD.HI.U32 R8, R4, R123, RZ ;  /* 0x0000007b04087227 */ /* 0x000fe200078e00ff */
[----:B------:R-:W-:-:S03]  /*a390*/  ISETP.GE.AND P3, PT, R124, RZ, PT ;  /* 0x000000ff7c00720c */ /* 0x000fc60003f66270 */
[----:B------:R-:W-:Y:S01]  /*a3a0*/  @!P6 IMAD.IADD R119, R119, 0x1, -R5 ;  /* 0x000000017777e824 */ /* 0x000fe200078e0a05 */
[C---:B------:R-:W-:Y:S01]  /*a3b0*/  ISETP.GT.U32.AND P6, PT, R5.reuse, R122, PT ;  /* 0x0000007a0500720c */ /* 0x040fe20003fc4070 */
[----:B------:R-:W-:Y:S01]  /*a3c0*/  @!P4 IMAD.MOV R117, RZ, RZ, -R117 ;  /* 0x000000ffff75c224 */ /* 0x000fe200078e0a75 */
[C---:B------:R-:W-:Y:S01]  /*a3d0*/  ISETP.GT.U32.AND P4, PT, R5.reuse, R120, PT ;  /* 0x000000780500720c */ /* 0x040fe20003f84070 */
[----:B------:R-:W-:Y:S02]  /*a3e0*/  IMAD.MOV R8, RZ, RZ, -R8 ;  /* 0x000000ffff087224 */ /* 0x000fe400078e0a08 */
[----:B------:R-:W-:Y:S02]  /*a3f0*/  @!P5 IMAD.MOV R119, RZ, RZ, -R119 ;  /* 0x000000ffff77d224 */ /* 0x000fe400078e0a77 */
[----:B------:R-:W-:Y:S02]  /*a400*/  IMAD R123, R5, R8, R123 ;  /* 0x00000008057b7224 */ /* 0x000fe400078e027b */
[----:B------:R-:W-:-:S02]  /*a410*/  @!P1 IMAD.IADD R121, R121, 0x1, -R5 ;  /* 0x0000000179799824 */ /* 0x000fc400078e0a05 */
[----:B------:R-:W-:Y:S01]  /*a420*/  IMAD.HI.U32 R8, R4, R126, RZ ;  /* 0x0000007e04087227 */ /* 0x000fe200078e00ff */
[C---:B------:R-:W-:Y:S02]  /*a430*/  ISETP.GT.U32.AND P5, PT, R5.reuse, R123, PT ;  /* 0x0000007b0500720c */ /* 0x040fe40003fa4070 */
[----:B------:R-:W-:Y:S01]  /*a440*/  ISETP.GT.U32.AND P1, PT, R5, R121, PT ;  /* 0x000000790500720c */ /* 0x000fe20003f24070 */
[--C-:B------:R-:W-:Y:S02]  /*a450*/  @!P6 IMAD.IADD R122, R122, 0x1, -R5.reuse ;  /* 0x000000017a7ae824 */ /* 0x100fe400078e0a05 */
[----:B------:R-:W-:Y:S01]  /*a460*/  @!P4 IMAD.IADD R120, R120, 0x1, -R5 ;  /* 0x000000017878c824 */ /* 0x000fe200078e0a05 */
[----:B------:R-:W-:Y:S01]  /*a470*/  ISETP.GE.AND P4, PT, R9, RZ, PT ;  /* 0x000000ff0900720c */ /* 0x000fe20003f86270 */
[----:B------:R-:W-:Y:S01]  /*a480*/  IMAD.HI.U32 R9, R4, R127, RZ ;  /* 0x0000007f04097227 */ /* 0x000fe200078e00ff */
[----:B------:R-:W-:-:S03]  /*a490*/  ISETP.GT.U32.AND P6, PT, R5, R122, PT ;  /* 0x0000007a0500720c */ /* 0x000fc60003fc4070 */
[----:B------:R-:W-:-:S04]  /*a4a0*/  IMAD.HI.U32 R124, R4, R129, RZ ;  /* 0x00000081047c7227 */ /* 0x000fc800078e00ff */
[----:B------:R-:W-:Y:S01]  /*a4b0*/  @!P3 IMAD.MOV R120, RZ, RZ, -R120 ;  /* 0x000000ffff78b224 */ /* 0x000fe200078e0a78 */
[----:B------:R-:W-:Y:S01]  /*a4c0*/  ISETP.GE.AND P3, PT, R128, RZ, PT ;  /* 0x000000ff8000720c */ /* 0x000fe20003f66270 */
[----:B------:R-:W-:Y:S02]  /*a4d0*/  IMAD.MOV R8, RZ, RZ, -R8 ;  /* 0x000000ffff087224 */ /* 0x000fe400078e0a08 */
[----:B------:R-:W-:Y:S02]  /*a4e0*/  IMAD.MOV R128, RZ, RZ, -R9 ;  /* 0x000000ffff807224 */ /* 0x000fe400078e0a09 */
[----:B------:R-:W-:Y:S02]  /*a4f0*/  IMAD.MOV R130, RZ, RZ, -R124 ;  /* 0x000000ffff827224 */ /* 0x000fe400078e0a7c */
[----:B------:R-:W-:Y:S02]  /*a500*/  @!P5 IMAD.IADD R123, R123, 0x1, -R5 ;  /* 0x000000017b7bd824 */ /* 0x000fe400078e0a05 */
[----:B------:R-:W-:-:S02]  /*a510*/  IMAD R124, R5, R8, R126 ;  /* 0x00000008057c7224 */ /* 0x000fc400078e027e */
[----:B------:R-:W-:Y:S01]  /*a520*/  @!P1 IMAD.IADD R121, R121, 0x1, -R5 ;  /* 0x0000000179799824 */ /* 0x000fe200078e0a05 */
[C---:B------:R-:W-:Y:S01]  /*a530*/  ISETP.GT.U32.AND P5, PT, R5.reuse, R123, PT ;  /* 0x0000007b0500720c */ /* 0x040fe20003fa4070 */
[----:B------:R-:W-:Y:S01]  /*a540*/  IMAD R126, R5, R128, R127 ;  /* 0x00000080057e7224 */ /* 0x000fe200078e027f */
[----:B------:R-:W-:Y:S01]  /*a550*/  ISETP.GE.AND P1, PT, R131, RZ, PT ;  /* 0x000000ff8300720c */ /* 0x000fe20003f26270 */
[----:B------:R-:W-:Y:S01]  /*a560*/  @!P6 IMAD.IADD R122, R122, 0x1, -R5 ;  /* 0x000000017a7ae824 */ /* 0x000fe200078e0a05 */
[C---:B------:R-:W-:Y:S01]  /*a570*/  ISETP.GT.U32.AND P6, PT, R5.reuse, R124, PT ;  /* 0x0000007c0500720c */ /* 0x040fe20003fc4070 */
[----:B------:R-:W-:Y:S01]  /*a580*/  @!P2 IMAD.MOV R121, RZ, RZ, -R121 ;  /* 0x000000ffff79a224 */ /* 0x000fe200078e0a79 */
[C---:B------:R-:W-:Y:S01]  /*a590*/  ISETP.GT.U32.AND P2, PT, R5.reuse, R126, PT ;  /* 0x0000007e0500720c */ /* 0x040fe20003f44070 */
[----:B------:R-:W-:Y:S01]  /*a5a0*/  IMAD R127, R5, R130, R129 ;  /* 0x00000082057f7224 */ /* 0x000fe200078e0281 */
[----:B------:R-:W-:Y:S01]  /*a5b0*/  IABS R131, R134 ;  /* 0x0000008600837213 */ /* 0x000fe20000000000 */
[----:B------:R-:W-:Y:S01]  /*a5c0*/  VIADD R8, R7, 0xfe ;  /* 0x000000fe07087836 */ /* 0x000fe20000000000 */
[----:B------:R-:W-:Y:S01]  /*a5d0*/  IABS R130, R133 ;  /* 0x0000008500827213 */ /* 0x000fe20000000000 */
[----:B------:R-:W-:-:S02]  /*a5e0*/  @!P0 IMAD.MOV R122, RZ, RZ, -R122 ;  /* 0x000000ffff7a8224 */ /* 0x000fc400078e0a7a */
[--C-:B------:R-:W-:Y:S01]  /*a5f0*/  @!P5 IMAD.IADD R123, R123, 0x1, -R5.reuse ;  /* 0x000000017b7bd824 */ /* 0x100fe200078e0a05 */
[C---:B------:R-:W-:Y:S01]  /*a600*/  ISETP.GT.U32.AND P5, PT, R5.reuse, R127, PT ;  /* 0x0000007f0500720c */ /* 0x040fe20003fa4070 */
[----:B------:R-:W-:Y:S01]  /*a610*/  IMAD.HI.U32 R128, R4, R131, RZ ;  /* 0x0000008304807227 */ /* 0x000fe200078e00ff */
[----:B------:R-:W-:Y:S02]  /*a620*/  IABS R129, R8 ;  /* 0x0000000800817213 */ /* 0x000fe40000000000 */
[----:B------:R-:W-:Y:S01]  /*a630*/  ISETP.GE.AND P0, PT, R8, RZ, PT ;  /* 0x000000ff0800720c */ /* 0x000fe20003f06270 */
[--C-:B------:R-:W-:Y:S02]  /*a640*/  @!P6 IMAD.IADD R124, R124, 0x1, -R5.reuse ;  /* 0x000000017c7ce824 */ /* 0x100fe400078e0a05 */
[----:B------:R-:W-:Y:S02]  /*a650*/  @!P2 IMAD.IADD R126, R126, 0x1, -R5 ;  /* 0x000000017e7ea824 */ /* 0x000fe400078e0a05 */
[----:B------:R-:W-:Y:S01]  /*a660*/  IMAD.HI.U32 R8, R4, R129, RZ ;  /* 0x0000008104087227 */ /* 0x000fe200078e00ff */
[----:B------:R-:W-:-:S02]  /*a670*/  ISETP.GT.U32.AND P6, PT, R5, R124, PT ;  /* 0x0000007c0500720c */ /* 0x000fc40003fc4070 */
[----:B------:R-:W-:Y:S01]  /*a680*/  ISETP.GT.U32.AND P2, PT, R5, R126, PT ;  /* 0x0000007e0500720c */ /* 0x000fe20003f44070 */
[----:B------:R-:W-:-:S04]  /*a690*/  IMAD.HI.U32 R9, R4, R130, RZ ;  /* 0x0000008204097227 */ /* 0x000fc800078e00ff */
[----:B------:R-:W-:Y:S02]  /*a6a0*/  IMAD.MOV R8, RZ, RZ, -R8 ;  /* 0x000000ffff087224 */ /* 0x000fe400078e0a08 */
[----:B------:R-:W-:Y:S01]  /*a6b0*/  @!P4 IMAD.MOV R123, RZ, RZ, -R123 ;  /* 0x000000ffff7bc224 */ /* 0x000fe200078e0a7b */
[----:B------:R-:W-:Y:S01]  /*a6c0*/  ISETP.GE.AND P4, PT, R132, RZ, PT ;  /* 0x000000ff8400720c */ /* 0x000fe20003f86270 */
[----:B------:R-:W-:Y:S02]  /*a6d0*/  @!P5 IMAD.IADD R127, R127, 0x1, -R5 ;  /* 0x000000017f7fd824 */ /* 0x000fe400078e0a05 */
[----:B------:R-:W-:Y:S02]  /*a6e0*/  IMAD.MOV R132, RZ, RZ, -R128 ;  /* 0x000000ffff847224 */ /* 0x000fe400078e0a80 */
[----:B------:R-:W-:Y:S01]  /*a6f0*/  IMAD.MOV R9, RZ, RZ, -R9 ;  /* 0x000000ffff097224 */ /* 0x000fe200078e0a09 */
[C---:B------:R-:W-:Y:S01]  /*a700*/  ISETP.GT.U32.AND P5, PT, R5.reuse, R127, PT ;  /* 0x0000007f0500720c */ /* 0x040fe20003fa4070 */
[----:B------:R-:W-:Y:S01]  /*a710*/  IMAD R128, R5, R8, R129 ;  /* 0x0000000805807224 */ /* 0x000fe200078e0281 */
[----:B------:R-:W-:Y:S01]  /*a720*/  LOP3.LUT R8, R6, 0xf8, RZ, 0xfc, !PT ;  /* 0x000000f806087812 */ /* 0x000fe200078efcff */
[--C-:B------:R-:W-:Y:S01]  /*a730*/  @!P6 IMAD.IADD R124, R124, 0x1, -R5.reuse ;  /* 0x000000017c7ce824 */ /* 0x100fe200078e0a05 */
[----:B------:R-:W-:Y:S01]  /*a740*/  ISETP.GE.AND P6, PT, R133, RZ, PT ;  /* 0x000000ff8500720c */ /* 0x000fe20003fc6270 */
[C---:B------:R-:W-:Y:S01]  /*a750*/  IMAD R129, R5.reuse, R9, R130 ;  /* 0x0000000905817224 */ /* 0x040fe200078e0282 */
[----:B------:R-:W-:Y:S01]  /*a760*/  IABS R9, R135 ;  /* 0x0000008700097213 */ /* 0x000fe20000000000 */
[----:B------:R-:W-:Y:S01]  /*a770*/  @!P2 IMAD.IADD R126, R126, 0x1, -R5 ;  /* 0x000000017e7ea824 */ /* 0x000fe200078e0a05 */
[C---:B------:R-:W-:Y:S01]  /*a780*/  ISETP.GT.U32.AND P2, PT, R5.reuse, R128, PT ;  /* 0x000000800500720c */ /* 0x040fe20003f44070 */
[----:B------:R-:W-:Y:S01]  /*a790*/  @!P3 IMAD.MOV R124, RZ, RZ, -R124 ;  /* 0x000000ffff7cb224 */ /* 0x000fe200078e0a7c */
[C---:B------:R-:W-:Y:S01]  /*a7a0*/  ISETP.GT.U32.AND P3, PT, R5.reuse, R129, PT ;  /* 0x000000810500720c */ /* 0x040fe20003f64070 */
[----:B------:R-:W-:Y:S01]  /*a7b0*/  IMAD R130, R5, R132, R131 ;  /* 0x0000008405827224 */ /* 0x000fe200078e0283 */
[----:B------:R-:W-:Y:S01]  /*a7c0*/  IABS R131, R8 ;  /* 0x0000000800837213 */ /* 0x000fe20000000000 */
[----:B------:R-:W-:Y:S01]  /*a7d0*/  @!P5 IMAD.IADD R127, R127, 0x1, -R5 ;  /* 0x000000017f7fd824 */ /* 0x000fe200078e0a05 */
[----:B------:R-:W-:Y:S01]  /*a7e0*/  IABS R133, R137 ;  /* 0x0000008900857213 */ /* 0x000fe20000000000 */
[----:B------:R-:W-:Y:S01]  /*a7f0*/  @!P1 IMAD.MOV R126, RZ, RZ, -R126 ;  /* 0x000000ffff7e9224 */ /* 0x000fe200078e0a7e */
[----:B------:R-:W-:Y:S01]  /*a800*/  ISETP.GT.U32.AND P5, PT, R5, R130, PT ;  /* 0x000000820500720c */ /* 0x000fe20003fa4070 */
[----:B------:R-:W-:Y:S01]  /*a810*/  @!P4 IMAD.MOV R127, RZ, RZ, -R127 ;  /* 0x000000ffff7fc224 */ /* 0x000fe200078e0a7f */
[----:B------:R-:W-:-:S02]  /*a820*/  ISETP.GE.AND P1, PT, R134, RZ, PT ;  /* 0x000000ff8600720c */ /* 0x000fc40003f26270 */
[----:B------:R-:W-:Y:S01]  /*a830*/  IABS R134, R138 ;  /* 0x0000008a00867213 */ /* 0x000fe20000000000 */
[--C-:B------:R-:W-:Y:S01]  /*a840*/  @!P2 IMAD.IADD R128, R128, 0x1, -R5.reuse ;  /* 0x000000018080a824 */ /* 0x100fe200078e0a05 */
[----:B------:R-:W-:Y:S01]  /*a850*/  ISETP.GE.AND P2, PT, R8, RZ, PT ;  /* 0x000000ff0800720c */ /* 0x000fe20003f46270 */
[----:B------:R-:W-:Y:S02]  /*a860*/  @!P3 IMAD.IADD R129, R129, 0x1, -R5 ;  /* 0x000000018181b824 */ /* 0x000fe400078e0a05 */
[----:B------:R-:W-:Y:S01]  /*a870*/  IMAD.HI.U32 R8, R4, R131, RZ ;  /* 0x0000008304087227 */ /* 0x000fe200078e00ff */
[----:B------:R-:W-:-:S03]  /*a880*/  ISETP.GT.U32.AND P3, PT, R5, R128, PT ;  /* 0x000000800500720c */ /* 0x000fc60003f64070 */
[----:B------:R-:W-:Y:S02]  /*a890*/  IMAD.MOV R132, RZ, RZ, -R8 ;  /* 0x000000ffff847224 */ /* 0x000fe400078e0a08 */
[----:B------:R-:W-:Y:S01]  /*a8a0*/  @!P5 IMAD.IADD R130, R130, 0x1, -R5 ;  /* 0x000000018282d824 */ /* 0x000fe200078e0a05 */
[----:B------:R-:W-:Y:S01]  /*a8b0*/  ISETP.GT.U32.AND P5, PT, R5, R129, PT ;  /* 0x000000810500720c */ /* 0x000fe20003fa4070 */
[----:B------:R-:W-:-:S03]  /*a8c0*/  IMAD.HI.U32 R8, R4, R9, RZ ;  /* 0x0000000904087227 */ /* 0x000fc600078e00ff */
[C---:B------:R-:W-:Y:S01]  /*a8d0*/  ISETP.GT.U32.AND P4, PT, R5.reuse, R130, PT ;  /* 0x000000820500720c */ /* 0x040fe20003f84070 */
[C---:B------:R-:W-:Y:S02]  /*a8e0*/  IMAD R131, R5.reuse, R132, R131 ;  /* 0x0000008405837224 */ /* 0x040fe400078e0283 */
[----:B------:R-:W-:Y:S02]  /*a8f0*/  IMAD.MOV R8, RZ, RZ, -R8 ;  /* 0x000000ffff087224 */ /* 0x000fe400078e0a08 */
[----:B------:R-:W-:Y:S01]  /*a900*/  @!P3 IMAD.IADD R128, R128, 0x1, -R5 ;  /* 0x000000018080b824 */ /* 0x000fe200078e0a05 */
[C---:B------:R-:W-:Y:S01]  /*a910*/  ISETP.GT.U32.AND P3, PT, R5.reuse, R131, PT ;  /* 0x000000830500720c */ /* 0x040fe20003f64070 */
[----:B------:R-:W-:Y:S02]  /*a920*/  IMAD R132, R5, R8, R9 ;  /* 0x0000000805847224 */ /* 0x000fe400078e0209 */
[----:B------:R-:W-:Y:S02]  /*a930*/  @!P5 IMAD.IADD R129, R129, 0x1, -R5 ;  /* 0x000000018181d824 */ /* 0x000fe400078e0a05 */
[----:B------:R-:W-:Y:S01]  /*a940*/  IMAD.HI.U32 R8, R4, R133, RZ ;  /* 0x0000008504087227 */ /* 0x000fe200078e00ff */
[----:B------:R-:W-:-:S03]  /*a950*/  ISETP.GT.U32.AND P5, PT, R5, R132, PT ;  /* 0x000000840500720c */ /* 0x000fc60003fa4070 */
[----:B------:R-:W-:Y:S02]  /*a960*/  IMAD.MOV R8, RZ, RZ, -R8 ;  /* 0x000000ffff087224 */ /* 0x000fe400078e0a08 */
[----:B------:R-:W-:Y:S02]  /*a970*/  @!P0 IMAD.MOV R128, RZ, RZ, -R128 ;  /* 0x000000ffff808224 */ /* 0x000fe400078e0a80 */
[----:B------:R-:W-:Y:S01]  /*a980*/  @!P3 IMAD.IADD R131, R131, 0x1, -R5 ;  /* 0x000000018383b824 */ /* 0x000fe200078e0a05 */
[----:B------:R-:W-:Y:S01]  /*a990*/  ISETP.GE.AND P3, PT, R137, RZ, PT ;  /* 0x000000ff8900720c */ /* 0x000fe20003f66270 */
[C---:B------:R-:W-:Y:S02]  /*a9a0*/  IMAD R133, R5.reuse, R8, R133 ;  /* 0x0000000805857224 */ /* 0x040fe400078e0285 */
[----:B------:R-:W-:Y:S01]  /*a9b0*/  @!P6 IMAD.MOV R129, RZ, RZ, -R129 ;  /* 0x000000ffff81e224 */ /* 0x000fe200078e0a81 */
[C---:B------:R-:W-:Y:S01]  /*a9c0*/  ISETP.GT.U32.AND P0, PT, R5.reuse, R131, PT ;  /* 0x000000830500720c */ /* 0x040fe20003f04070 */
[----:B------:R-:W-:Y:S01]  /*a9d0*/  @!P5 IMAD.IADD R132, R132, 0x1, -R5 ;  /* 0x000000018484d824 */ /* 0x000fe200078e0a05 */
[----:B------:R-:W-:Y:S01]  /*a9e0*/  ISETP.GT.U32.AND P6, PT, R5, R133, PT ;  /* 0x000000850500720c */ /* 0x000fe20003fc4070 */
[----:B------:R-:W-:-:S03]  /*a9f0*/  IMAD.HI.U32 R8, R4, R134, RZ ;  /* 0x0000008604087227 */ /* 0x000fc600078e00ff */
[----:B------:R-:W-:Y:S01]  /*aa00*/  ISETP.GT.U32.AND P5, PT, R5, R132, PT ;  /* 0x000000840500720c */ /* 0x000fe20003fa4070 */
[----:B------:R-:W-:-:S04]  /*aa10*/  IMAD.HI.U32 R9, R4, R136, RZ ;  /* 0x0000008804097227 */ /* 0x000fc800078e00ff */
[----:B------:R-:W-:Y:S01]  /*aa20*/  @!P4 IMAD.IADD R130, R130, 0x1, -R5 ;  /* 0x000000018282c824 */ /* 0x000fe200078e0a05 */
[----:B------:R-:W-:Y:S01]  /*aa30*/  ISETP.GE.AND P4, PT, R135, RZ, PT ;  /* 0x000000ff8700720c */ /* 0x000fe20003f86270 */
[----:B------:R-:W-:Y:S02]  /*aa40*/  IMAD.MOV R135, RZ, RZ, -R8 ;  /* 0x000000ffff877224 */ /* 0x000fe400078e0a08 */
[----:B------:R-:W-:Y:S02]  /*aa50*/  IMAD.MOV R9, RZ, RZ, -R9 ;  /* 0x000000ffff097224 */ /* 0x000fe400078e0a09 */
[C---:B------:R-:W-:Y:S02]  /*aa60*/  IMAD R134, R5.reuse, R135, R134 ;  /* 0x0000008705867224 */ /* 0x040fe400078e0286 */
[----:B------:R-:W-:Y:S01]  /*aa70*/  IMAD R135, R5, R9, R136 ;  /* 0x0000000905877224 */ /* 0x000fe200078e0288 */
[----:B------:R-:W-:Y:S01]  /*aa80*/  LOP3.LUT R9, R6, 0xec, RZ, 0xfc, !PT ;  /* 0x000000ec06097812 */ /* 0x000fe200078efcff */
[----:B------:R-:W-:-:S02]  /*aa90*/  @!P0 IMAD.IADD R131, R131, 0x1, -R5 ;  /* 0x0000000183838824 */ /* 0x000fc400078e0a05 */
[----:B------:R-:W-:Y:S02]  /*aaa0*/  @!P6 IMAD.IADD R133, R133, 0x1, -R5 ;  /* 0x000000018585e824 */ /* 0x000fe400078e0a05 */
[----:B------:R-:W-:Y:S01]  /*aab0*/  @!P2 IMAD.MOV R131, RZ, RZ, -R131 ;  /* 0x000000ffff83a224 */ /* 0x000fe200078e0a83 */
[----:B------:R-:W-:Y:S01]  /*aac0*/  ISETP.GT.U32.AND P2, PT, R5, R135, PT ;  /* 0x000000870500720c */ /* 0x000fe20003f44070 */
[----:B------:R-:W-:Y:S01]  /*aad0*/  VIADD R8, R7, 0xee ;  /* 0x000000ee07087836 */ /* 0x000fe20000000000 */
[C---:B------:R-:W-:Y:S01]  /*aae0*/  ISETP.GT.U32.AND P6, PT, R5.reuse, R133, PT ;  /* 0x000000850500720c */ /* 0x040fe20003fc4070 */
[----:B------:R-:W-:Y:S01]  /*aaf0*/  @!P5 IMAD.IADD R132, R132, 0x1, -R5 ;  /* 0x000000018484d824 */ /* 0x000fe200078e0a05 */
[----:B------:R-:W-:Y:S01]  /*ab00*/  ISETP.GT.U32.AND P5, PT, R5, R134, PT ;  /* 0x000000860500720c */ /* 0x000fe20003fa4070 */
[----:B------:R-:W-:Y:S01]  /*ab10*/  @!P1 IMAD.MOV R130, RZ, RZ, -R130 ;  /* 0x000000ffff829224 */ /* 0x000fe200078e0a82 */
[----:B------:R-:W-:Y:S01]  /*ab20*/  IABS R136, R8 ;  /* 0x0000000800887213 */ /* 0x000fe20000000000 */
[----:B------:R-:W-:Y:S01]  /*ab30*/  @!P4 IMAD.MOV R132, RZ, RZ, -R132 ;  /* 0x000000ffff84c224 */ /* 0x000fe200078e0a84 */
[----:B------:R-:W-:-:S02]  /*ab40*/  ISETP.GE.AND P1, PT, R138, RZ, PT ;  /* 0x000000ff8a00720c */ /* 0x000fc40003f26270 */
[----:B------:R-:W-:Y:S01]  /*ab50*/  ISETP.GE.AND P0, PT, R8, RZ, PT ;  /* 0x000000ff0800720c */ /* 0x000fe20003f06270 */
[----:B------:R-:W-:Y:S01]  /*ab60*/  IMAD.HI.U32 R8, R4, R136, RZ ;  /* 0x0000008804087227 */ /* 0x000fe200078e00ff */
[----:B------:R-:W-:-:S03]  /*ab70*/  IABS R138, R9 ;  /* 0x00000009008a7213 */ /* 0x000fc60000000000 */
[--C-:B------:R-:W-:Y:S02]  /*ab80*/  @!P2 IMAD.IADD R135, R135, 0x1, -R5.reuse ;  /* 0x000000018787a824 */ /* 0x100fe400078e0a05 */
[--C-:B------:R-:W-:Y:S01]  /*ab90*/  @!P5 IMAD.IADD R134, R134, 0x1, -R5.reuse ;  /* 0x000000018686d824 */ /* 0x100fe200078e0a05 */
[----:B------:R-:W-:Y:S01]  /*aba0*/  ISETP.GE.AND P5, PT, R140, RZ, PT ;  /* 0x000000ff8c00720c */ /* 0x000fe20003fa6270 */
[----:B------:R-:W-:Y:S01]  /*abb0*/  IMAD.MOV R137, RZ, RZ, -R8 ;  /* 0x000000ffff897224 */ /* 0x000fe200078e0a08 */
[----:B------:R-:W-:Y:S01]  /*abc0*/  ISETP.GT.U32.AND P2, PT, R5, R135, PT ;  /* 0x000000870500720c */ /* 0x000fe20003f44070 */
        /* <DEDUP_REMOVED lines=10> */
[C---:B------:R-:W-:Y:S02]  /*ac70*/  IMAD R138, R5.reuse, R140, R139 ;  /* 0x0000008c058a7224 */ /* 0x040fe400078e028b */
[----:B------:R-:W-:Y:S01]  /*ac80*/  @!P3 IMAD.MOV R133, RZ, RZ, -R133 ;  /* 0x000000ffff85b224 */ /* 0x000fe200078e0a85 */
[----:B------:R-:W-:Y:S01]  /*ac90*/  ISETP.GT.U32.AND P3, PT, R5, R136, PT ;  /* 0x000000880500720c */ /* 0x000fe20003f64070 */
[--C-:B------:R-:W-:Y:S01]  /*aca0*/  @!P2 IMAD.IADD R135, R135, 0x1, -R5.reuse ;  /* 0x000000018787a824 */ /* 0x100fe200078e0a05 */
[----:B------:R-:W-:Y:S01]  /*acb0*/  ISETP.GT.U32.AND P2, PT, R5, R138, PT ;  /* 0x0000008a0500720c */ /* 0x000fe20003f44070 */
[----:B------:R-:W-:Y:S01]  /*acc0*/  @!P4 IMAD.IADD R134, R134, 0x1, -R5 ;  /* 0x000000018686c824 */ /* 0x000fe200078e0a05 */
[----:B------:R-:W-:Y:S01]  /*acd0*/  IABS R139, R8 ;  /* 0x00000008008b7213 */ /* 0x000fe20000000000 */
[----:B------:R-:W-:Y:S01]  /*ace0*/  @!P5 IMAD.MOV R135, RZ, RZ, -R135 ;  /* 0x000000ffff87d224 */ /* 0x000fe200078e0a87 */
[----:B------:R-:W-:Y:S01]  /*acf0*/  ISETP.GE.AND P4, PT, R141, RZ, PT ;  /* 0x000000ff8d00720c */ /* 0x000fe20003f86270 */
[----:B------:R-:W-:Y:S01]  /*ad00*/  @!P1 IMAD.MOV R134, RZ, RZ, -R134 ;  /* 0x000000ffff869224 */ /* 0x000fe200078e0a86 */
[----:B------:R-:W-:Y:S01]  /*ad10*/  ISETP.GT.U32.AND P1, PT, R5, R137, PT ;  /* 0x000000890500720c */ /* 0x000fe20003f24070 */
[----:B------:R-:W-:Y:S01]  /*ad20*/  IMAD.HI.U32 R9, R4, R143, RZ ;  /* 0x0000008f04097227 */ /* 0x000fe200078e00ff */
[----:B------:R-:W-:-:S03]  /*ad30*/  IABS R141, R144 ;  /* 0x00000090008d7213 */ /* 0x000fc60000000000 */
[--C-:B------:R-:W-:Y:S01]  /*ad40*/  @!P3 IMAD.IADD R136, R136, 0x1, -R5.reuse ;  /* 0x000000018888b824 */ /* 0x100fe200078e0a05 */
[----:B------:R-:W-:Y:S01]  /*ad50*/  ISETP.GE.AND P3, PT, R8, RZ, PT ;  /* 0x000000ff0800720c */ /* 0x000fe20003f66270 */
[----:B------:R-:W-:Y:S02]  /*ad60*/  @!P2 IMAD.IADD R138, R138, 0x1, -R5 ;  /* 0x000000018a8aa824 */ /* 0x000fe400078e0a05 */
[----:B------:R-:W-:-:S03]  /*ad70*/  IMAD.HI.U32 R8, R4, R139, RZ ;  /* 0x0000008b04087227 */ /* 0x000fc600078e00ff */
[----:B------:R-:W-:Y:S01]  /*ad80*/  ISETP.GT.U32.AND P2, PT, R5, R138, PT ;  /* 0x0000008a0500720c */ /* 0x000fe20003f44070 */
[----:B------:R-:W-:Y:S02]  /*ad90*/  IMAD.MOV R140, RZ, RZ, -R8 ;  /* 0x000000ffff8c7224 */ /* 0x000fe400078e0a08 */
[----:B------:R-:W-:-:S04]  /*ada0*/  IMAD.HI.U32 R8, R4, R141, RZ ;  /* 0x0000008d04087227 */ /* 0x000fc800078e00ff */
[----:B------:R-:W-:Y:S01]  /*adb0*/  @!P1 IMAD.IADD R137, R137, 0x1, -R5 ;  /* 0x0000000189899824 */ /* 0x000fe200078e0a05 */
[C---:B------:R-:W-:Y:S01]  /*adc0*/  ISETP.GT.U32.AND P1, PT, R5.reuse, R136, PT ;  /* 0x000000880500720c */ /* 0x040fe20003f24070 */
[C---:B------:R-:W-:Y:S02]  /*add0*/  IMAD R139, R5.reuse, R140, R139 ;  /* 0x0000008c058b7224 */ /* 0x040fe400078e028b */
[----:B------:R-:W-:Y:S01]  /*ade0*/  IMAD.MOV R140, RZ, RZ, -R8 ;  /* 0x000000ffff8c7224 */ /* 0x000fe200078e0a08 */
[C---:B------:R-:W-:Y:S01]  /*adf0*/  ISETP.GT.U32.AND P5, PT, R5.reuse, R137, PT ;  /* 0x000000890500720c */ /* 0x040fe20003fa4070 */
[----:B------:R-:W-:Y:S02]  /*ae00*/  @!P2 IMAD.IADD R138, R138, 0x1, -R5 ;  /* 0x000000018a8aa824 */ /* 0x000fe400078e0a05 */
[----:B------:R-:W-:Y:S02]  /*ae10*/  IMAD R140, R5, R140, R141 ;  /* 0x0000008c058c7224 */ /* 0x000fe400078e028d */
[----:B------:R-:W-:-:S03]  /*ae20*/  IMAD.HI.U32 R8, R4, R142, RZ ;  /* 0x0000008e04087227 */ /* 0x000fc600078e00ff */
[C---:B------:R-:W-:Y:S01]  /*ae30*/  ISETP.GT.U32.AND P2, PT, R5.reuse, R140, PT ;  /* 0x0000008c0500720c */ /* 0x040fe20003f44070 */
[--C-:B------:R-:W-:Y:S01]  /*ae40*/  @!P1 IMAD.IADD R136, R136, 0x1, -R5.reuse ;  /* 0x0000000188889824 */ /* 0x100fe200078e0a05 */
[----:B------:R-:W-:Y:S01]  /*ae50*/  ISETP.GT.U32.AND P1, PT, R5, R139, PT ;  /* 0x0000008b0500720c */ /* 0x000fe20003f24070 */
[----:B------:R-:W-:Y:S02]  /*ae60*/  IMAD.MOV R8, RZ, RZ, -R8 ;  /* 0x000000ffff087224 */ /* 0x000fe400078e0a08 */
[----:B------:R-:W-:Y:S01]  /*ae70*/  @!P5 IMAD.IADD R137, R137, 0x1, -R5 ;  /* 0x000000018989d824 */ /* 0x000fe200078e0a05 */
[----:B------:R-:W-:Y:S01]  /*ae80*/  ISETP.GE.AND P5, PT, R144, RZ, PT ;  /* 0x000000ff9000720c */ /* 0x000fe20003fa6270 */
[----:B------:R-:W-:Y:S02]  /*ae90*/  IMAD.MOV R144, RZ, RZ, -R9 ;  /* 0x000000ffff907224 */ /* 0x000fe400078e0a09 */
[----:B------:R-:W-:Y:S02]  /*aea0*/  IMAD R141, R5, R8, R142 ;  /* 0x00000008058d7224 */ /* 0x000fe400078e028e */
[----:B------:R-:W-:-:S02]  /*aeb0*/  VIADD R8, R7, 0xde ;  /* 0x000000de07087836 */ /* 0x000fc40000000000 */
[C---:B------:R-:W-:Y:S01]  /*aec0*/  IMAD R142, R5.reuse, R144, R143 ;  /* 0x00000090058e7224 */ /* 0x040fe200078e028f */
[----:B------:R-:W-:Y:S01]  /*aed0*/  IABS R143, R148 ;  /* 0x00000094008f7213 */ /* 0x000fe20000000000 */
[----:B------:R-:W-:Y:S01]  /*aee0*/  @!P2 IMAD.IADD R140, R140, 0x1, -R5 ;  /* 0x000000018c8ca824 */ /* 0x000fe200078e0a05 */
[----:B------:R-:W-:Y:S01]  /*aef0*/  IABS R144, R8 ;  /* 0x0000000800907213 */ /* 0x000fe20000000000 */
[----:B------:R-:W-:Y:S01]  /*af00*/  @!P6 IMAD.MOV R137, RZ, RZ, -R137 ;  /* 0x000000ffff89e224 */ /* 0x000fe200078e0a89 */
[----:B------:R-:W-:Y:S01]  /*af10*/  ISETP.GT.U32.AND P6, PT, R5, R141, PT ;  /* 0x0000008d0500720c */ /* 0x000fe20003fc4070 */
[----:B------:R-:W-:Y:S01]  /*af20*/  @!P1 IMAD.IADD R139, R139, 0x1, -R5 ;  /* 0x000000018b8b9824 */ /* 0x000fe200078e0a05 */
[----:B------:R-:W-:Y:S01]  /*af30*/  ISETP.GE.AND P1, PT, R8, RZ, PT ;  /* 0x000000ff0800720c */ /* 0x000fe20003f26270 */
[----:B------:R-:W-:Y:S01]  /*af40*/  @!P4 IMAD.MOV R138, RZ, RZ, -R138 ;  /* 0x000000ffff8ac224 */ /* 0x000fe200078e0a8a */
[C---:B------:R-:W-:Y:S01]  /*af50*/  ISETP.GT.U32.AND P2, PT, R5.reuse, R140, PT ;  /* 0x0000008c0500720c */ /* 0x040fe20003f44070 */
[----:B------:R-:W-:Y:S01]  /*af60*/  IMAD.HI.U32 R8, R4, R143, RZ ;  /* 0x0000008f04087227 */ /* 0x000fe200078e00ff */
[----:B------:R-:W-:-:S03]  /*af70*/  ISETP.GT.U32.AND P4, PT, R5, R142, PT ;  /* 0x0000008e0500720c */ /* 0x000fc60003f84070 */
[----:B------:R-:W-:Y:S02]  /*af80*/  IMAD.MOV R8, RZ, RZ, -R8 ;  /* 0x000000ffff087224 */ /* 0x000fe400078e0a08 */
[----:B------:R-:W-:Y:S01]  /*af90*/  @!P0 IMAD.MOV R136, RZ, RZ, -R136 ;  /* 0x000000ffff888224 */ /* 0x000fe200078e0a88 */
[C---:B------:R-:W-:Y:S01]  /*afa0*/  ISETP.GT.U32.AND P0, PT, R5.reuse, R139, PT ;  /* 0x0000008b0500720c */ /* 0x040fe20003f04070 */
[----:B------:R-:W-:Y:S02]  /*afb0*/  IMAD R143, R5, R8, R143 ;  /* 0x00000008058f7224 */ /* 0x000fe400078e028f */
[--C-:B------:R-:W-:Y:S01]  /*afc0*/  @!P6 IMAD.IADD R141, R141, 0x1, -R5.reuse ;  /* 0x000000018d8de824 */ /* 0x100fe200078e0a05 */
[----:B------:R-:W-:Y:S01]  /*afd0*/  ISETP.GE.AND P6, PT, R147, RZ, PT ;  /* 0x000000ff9300720c */ /* 0x000fe20003fc6270 */
[--C-:B------:R-:W-:Y:S01]  /*afe0*/  @!P2 IMAD.IADD R140, R140, 0x1, -R5.reuse ;  /* 0x000000018c8ca824 */ /* 0x100fe200078e0a05 */
[C---:B------:R-:W-:Y:S01]  /*aff0*/  ISETP.GT.U32.AND P2, PT, R5.reuse, R143, PT ;  /* 0x0000008f0500720c */ /* 0x040fe20003f44070 */
[----:B------:R-:W-:Y:S01]  /*b000*/  @!P4 IMAD.IADD R142, R142, 0x1, -R5 ;  /* 0x000000018e8ec824 */ /* 0x000fe200078e0a05 */
[----:B------:R-:W-:Y:S01]  /*b010*/  ISETP.GT.U32.AND P4, PT, R5, R141, PT ;  /* 0x0000008d0500720c */ /* 0x000fe20003f84070 */
[----:B------:R-:W-:Y:S01]  /*b020*/  IMAD.HI.U32 R8, R4, R144, RZ ;  /* 0x0000009004087227 */ /* 0x000fe200078e00ff */
[----:B------:R-:W-:-:S03]  /*b030*/  IABS R147, R151 ;  /* 0x0000009700937213 */ /* 0x000fc60000000000 */
[----:B------:R-:W-:Y:S02]  /*b040*/  IMAD.MOV R8, RZ, RZ, -R8 ;  /* 0x000000ffff087224 */ /* 0x000fe400078e0a08 */
[----:B------:R-:W-:-:S04]  /*b050*/  IMAD.HI.U32 R9, R4, R145, RZ ;  /* 0x0000009104097227 */ /* 0x000fc800078e00ff */
[----:B------:R-:W-:Y:S02]  /*b060*/  IMAD R144, R5, R8, R144 ;  /* 0x0000000805907224 */ /* 0x000fe400078e0290 */
[--C-:B------:R-:W-:Y:S01]  /*b070*/  @!P2 IMAD.IADD R143, R143, 0x1, -R5.reuse ;  /* 0x000000018f8fa824 */ /* 0x100fe200078e0a05 */
[----:B------:R-:W-:Y:S01]  /*b080*/  ISETP.GT.U32.AND P2, PT, R5, R142, PT ;  /* 0x0000008e0500720c */ /* 0x000fe20003f44070 */
[--C-:B------:R-:W-:Y:S01]  /*b090*/  @!P4 IMAD.IADD R141, R141, 0x1, -R5.reuse ;  /* 0x000000018d8dc824 */ /* 0x100fe200078e0a05 */
[----:B------:R-:W-:Y:S01]  /*b0a0*/  ISETP.GT.U32.AND P4, PT, R5, R144, PT ;  /* 0x000000900500720c */ /* 0x000fe20003f84070 */
[----:B------:R-:W-:Y:S01]  /*b0b0*/  @!P0 IMAD.IADD R139, R139, 0x1, -R5 ;  /* 0x000000018b8b8824 */ /* 0x000fe200078e0a05 */
[----:B------:R-:W-:Y:S01]  /*b0c0*/  ISETP.GE.AND P0, PT, R146, RZ, PT ;  /* 0x000000ff9200720c */ /* 0x000fe20003f06270 */
[----:B------:R-:W-:Y:S02]  /*b0d0*/  IMAD.MOV R146, RZ, RZ, -R9 ;  /* 0x000000ffff927224 */ /* 0x000fe400078e0a09 */
[----:B------:R-:W-:Y:S01]  /*b0e0*/  @!P3 IMAD.MOV R139, RZ, RZ, -R139 ;  /* 0x000000ffff8bb224 */ /* 0x000fe200078e0a8b */
[C---:B------:R-:W-:Y:S01]  /*b0f0*/  ISETP.GT.U32.AND P3, PT, R5.reuse, R143, PT ;  /* 0x0000008f0500720c */ /* 0x040fe20003f64070 */
[----:B------:R-:W-:Y:S01]  /*b100*/  IMAD R145, R5, R146, R145 ;  /* 0x0000009205917224 */ /* 0x000fe200078e0291 */
[----:B------:R-:W-:Y:S01]  /*b110*/  IABS R146, R150 ;  /* 0x0000009600927213 */ /* 0x000fe20000000000 */
[----:B------:R-:W-:Y:S01]  /*b120*/  @!P5 IMAD.MOV R140, RZ, RZ, -R140 ;  /* 0x000000ffff8cd224 */ /* 0x000fe200078e0a8c */
[----:B------:R-:W-:Y:S01]  /*b130*/  ISETP.GE.AND P5, PT, R148, RZ, PT ;  /* 0x000000ff9400720c */ /* 0x000fe20003fa6270 */
[--C-:B------:R-:W-:Y:S01]  /*b140*/  @!P2 IMAD.IADD R142, R142, 0x1, -R5.reuse ;  /* 0x000000018e8ea824 */ /* 0x100fe200078e0a05 */
[----:B------:R-:W-:Y:S01]  /*b150*/  ISETP.GE.AND P2, PT, R149, RZ, PT ;  /* 0x000000ff9500720c */ /* 0x000fe20003f46270 */
[----:B------:R-:W-:Y:S01]  /*b160*/  @!P4 IMAD.IADD R144, R144, 0x1, -R5 ;  /* 0x000000019090c824 */ /* 0x000fe200078e0a05 */
[----:B------:R-:W-:Y:S01]  /*b170*/  ISETP.GE.AND P4, PT, R151, RZ, PT ;  /* 0x000000ff9700720c */ /* 0x000fe20003f86270 */
[----:B------:R-:W-:Y:S01]  /*b180*/  IMAD.HI.U32 R8, R4, R146, RZ ;  /* 0x0000009204087227 */ /* 0x000fe200078e00ff */
[----:B------:R-:W-:-:S03]  /*b190*/  IABS R151, R155 ;  /* 0x0000009b00977213 */ /* 0x000fc60000000000 */
[----:B------:R-:W-:-:S04]  /*b1a0*/  IMAD.HI.U32 R9, R4, R147, RZ ;  /* 0x0000009304097227 */ /* 0x000fc800078e00ff */
[----:B------:R-:W-:Y:S01]  /*b1b0*/  @!P0 IMAD.MOV R141, RZ, RZ, -R141 ;  /* 0x000000ffff8d8224 */ /* 0x000fe200078e0a8d */
[C---:B------:R-:W-:Y:S01]  /*b1c0*/  ISETP.GT.U32.AND P0, PT, R5.reuse, R145, PT ;  /* 0x000000910500720c */ /* 0x040fe20003f04070 */
[----:B------:R-:W-:Y:S01]  /*b1d0*/  @!P6 IMAD.MOV R142, RZ, RZ, -R142 ;  /* 0x000000ffff8ee224 */ /* 0x000fe200078e0a8e */
[----:B------:R-:W-:Y:S01]  /*b1e0*/  ISETP.GT.U32.AND P6, PT, R5, R144, PT ;  /* 0x000000900500720c */ /* 0x000fe20003fc4070 */
[----:B------:R-:W-:Y:S02]  /*b1f0*/  IMAD.MOV R8, RZ, RZ, -R8 ;  /* 0x000000ffff087224 */ /* 0x000fe400078e0a08 */
[----:B------:R-:W-:Y:S01]  /*b200*/  IMAD.MOV R148, RZ, RZ, -R9 ;  /* 0x000000ffff947224 */ /* 0x000fe200078e0a09 */
[----:B------:R-:W-:Y:S01]  /*b210*/  LOP3.LUT R9, R6, 0xd6, RZ, 0xfc, !PT ;  /* 0x000000d606097812 */ /* 0x000fe200078efcff */
[----:B------:R-:W-:Y:S01]  /*b220*/  @!P3 IMAD.IADD R143, R143, 0x1, -R5 ;  /* 0x000000018f8fb824 */ /* 0x000fe200078e0a05 */
[----:B------:R-:W-:Y:S01]  /*b230*/  ISETP.GE.AND P3, PT, R150, RZ, PT ;  /* 0x000000ff9600720c */ /* 0x000fe20003f66270 */
[C---:B------:R-:W-:Y:S01]  /*b240*/  IMAD R146, R5.reuse, R8, R146 ;  /* 0x0000000805927224 */ /* 0x040fe200078e0292 */
[----:B------:R-:W-:Y:S01]  /*b250*/  IABS R150, R152 ;  /* 0x0000009800967213 */ /* 0x000fe20000000000 */
[C---:B------:R-:W-:Y:S01]  /*b260*/  IMAD R147, R5.reuse, R148, R147 ;  /* 0x0000009405937224 */ /* 0x040fe200078e0293 */
[----:B------:R-:W-:Y:S01]  /*b270*/  IABS R148, R9 ;  /* 0x0000000900947213 */ /* 0x000fe20000000000 */
[----:B------:R-:W-:Y:S01]  /*b280*/  @!P5 IMAD.MOV R143, RZ, RZ, -R143 ;  /* 0x000000ffff8fd224 */ /* 0x000fe200078e0a8f */
[----:B------:R-:W-:Y:S01]  /*b290*/  ISETP.GT.U32.AND P5, PT, R5, R146, PT ;  /* 0x000000920500720c */ /* 0x000fe20003fa4070 */
[----:B------:R-:W-:-:S02]  /*b2a0*/  @!P0 IMAD.IADD R145, R145, 0x1, -R5 ;  /* 0x0000000191918824 */ /* 0x000fc400078e0a05 */
[----:B------:R-:W-:-:S03]  /*b2b0*/  IMAD.HI.U32 R8, R4, R148, RZ ;  /* 0x0000009404087227 */ /* 0x000fc600078e00ff */
[C---:B------:R-:W-:Y:S01]  /*b2c0*/  ISETP.GT.U32.AND P0, PT, R5.reuse, R145, PT ;  /* 0x000000910500720c */ /* 0x040fe20003f04070 */
[--C-:B------:R-:W-:Y:S01]  /*b2d0*/  @!P6 IMAD.IADD R144, R144, 0x1, -R5.reuse ;  /* 0x000000019090e824 */ /* 0x100fe200078e0a05 */
[C---:B------:R-:W-:Y:S01]  /*b2e0*/  ISETP.GT.U32.AND P6, PT, R5.reuse, R147, PT ;  /* 0x000000930500720c */ /* 0x040fe20003fc4070 */
[----:B------:R-:W-:Y:S02]  /*b2f0*/  IMAD.MOV R8, RZ, RZ, -R8 ;  /* 0x000000ffff087224 */ /* 0x000fe400078e0a08 */
[----:B------:R-:W-:Y:S02]  /*b300*/  @!P1 IMAD.MOV R144, RZ, RZ, -R144 ;  /* 0x000000ffff909224 */ /* 0x000fe400078e0a90 */
[C---:B------:R-:W-:Y:S02]  /*b310*/  IMAD R148, R5.reuse, R8, R148 ;  /* 0x0000000805947224 */ /* 0x040fe400078e0294 */
[----:B------:R-:W-:Y:S02]  /*b320*/  @!P5 IMAD.IADD R146, R146, 0x1, -R5 ;  /* 0x000000019292d824 */ /* 0x000fe400078e0a05 */
[----:B------:R-:W-:Y:S01]  /*b330*/  IMAD.HI.U32 R8, R4, R150, RZ ;  /* 0x0000009604087227 */ /* 0x000fe200078e00ff */
[----:B------:R-:W-:-:S02]  /*b340*/  ISETP.GT.U32.AND P1, PT, R5, R148, PT ;  /* 0x000000940500720c */ /* 0x000fc40003f24070 */
        /* <DEDUP_REMOVED lines=28> */
[----:B------:R-:W-:Y:S01]  /*b510*/  ISETP.GT.U32.AND P1, PT, R5, R151, PT ;  /* 0x000000970500720c */ /* 0x000fe20003f24070 */
        /* <DEDUP_REMOVED lines=177> */
[----:B------:R-:W-:-:S04]  /*c030*/  IMAD.HI.U32 R9, R4, R171, RZ ;  /* 0x000000ab04097227 */ /* 0x000fc800078e00ff */
[--C-:B------:R-:W-:Y:S01]  /*c040*/  @!P1 IMAD.IADD R166, R166, 0x1, -R5.reuse ;  /* 0x00000001a6a69824 */ /* 0x100fe200078e0a05 */
[----:B------:R-:W-:Y:S01]  /*c050*/  ISETP.GE.AND P1, PT, R173, RZ, PT ;  /* 0x000000ffad00720c */ /* 0x000fe20003f26270 */
[----:B------:R-:W-:Y:S01]  /*c060*/  @!P0 IMAD.IADD R168, R168, 0x1, -R5 ;  /* 0x00000001a8a88824 */ /* 0x000fe200078e0a05 */
[----:B------:R-:W-:Y:S01]  /*c070*/  ISETP.GE.AND P0, PT, R175, RZ, PT ;  /* 0x000000ffaf00720c */ /* 0x000fe20003f06270 */
[----:B------:R-:W-:Y:S01]  /*c080*/  @!P3 IMAD.MOV R164, RZ, RZ, -R164 ;  /* 0x000000ffffa4b224 */ /* 0x000fe200078e0aa4 */
[----:B------:R-:W-:Y:S01]  /*c090*/  ISETP.GE.AND P3, PT, R172, RZ, PT ;  /* 0x000000ffac00720c */ /* 0x000fe20003f66270 */
[----:B------:R-:W-:Y:S01]  /*c0a0*/  IMAD.HI.U32 R8, R4, R170, RZ ;  /* 0x000000aa04087227 */ /* 0x000fe200078e00ff */
[----:B------:R-:W-:-:S03]  /*c0b0*/  IABS R175, R179 ;  /* 0x000000b300af7213 */ /* 0x000fc60000000000 */
[----:B------:R-:W-:Y:S01]  /*c0c0*/  IMAD.MOV R172, RZ, RZ, -R9 ;  /* 0x000000ffffac7224 */ /* 0x000fe200078e0a09 */
[----:B------:R-:W-:Y:S01]  /*c0d0*/  LOP3.LUT R9, R6, 0xa6, RZ, 0xfc, !PT ;  /* 0x000000a606097812 */ /* 0x000fe200078efcff */
[----:B------:R-:W-:Y:S01]  /*c0e0*/  @!P6 IMAD.MOV R166, RZ, RZ, -R166 ;  /* 0x000000ffffa6e224 */ /* 0x000fe200078e0aa6 */
[C---:B------:R-:W-:Y:S01]  /*c0f0*/  ISETP.GT.U32.AND P6, PT, R5.reuse, R168, PT ;  /* 0x000000a80500720c */ /* 0x040fe20003fc4070 */
[----:B------:R-:W-:Y:S01]  /*c100*/  @!P4 IMAD.MOV R165, RZ, RZ, -R165 ;  /* 0x000000ffffa5c224 */ /* 0x000fe200078e0aa5 */
[C---:B------:R-:W-:Y:S01]  /*c110*/  ISETP.GT.U32.AND P4, PT, R5.reuse, R169, PT ;  /* 0x000000a90500720c */ /* 0x040fe20003f84070 */
[----:B------:R-:W-:Y:S02]  /*c120*/  IMAD.MOV R8, RZ, RZ, -R8 ;  /* 0x000000ffff087224 */ /* 0x000fe400078e0a08 */
[----:B------:R-:W-:Y:S01]  /*c130*/  IMAD R171, R5, R172, R171 ;  /* 0x000000ac05ab7224 */ /* 0x000fe200078e02ab */
[----:B------:R-:W-:Y:S01]  /*c140*/  IABS R172, R9 ;  /* 0x0000000900ac7213 */ /* 0x000fe20000000000 */
[----:B------:R-:W-:Y:S01]  /*c150*/  @!P2 IMAD.IADD R167, R167, 0x1, -R5 ;  /* 0x00000001a7a7a824 */ /* 0x000fe200078e0a05 */
[----:B------:R-:W-:Y:S01]  /*c160*/  ISETP.GE.AND P2, PT, R174, RZ, PT ;  /* 0x000000ffae00720c */ /* 0x000fe20003f46270 */
[----:B------:R-:W-:Y:S01]  /*c170*/  IMAD R170, R5, R8, R170 ;  /* 0x0000000805aa7224 */ /* 0x000fe200078e02aa */
[----:B------:R-:W-:Y:S01]  /*c180*/  IABS R174, R176 ;  /* 0x000000b000ae7213 */ /* 0x000fe20000000000 */
[----:B------:R-:W-:-:S04]  /*c190*/  IMAD.HI.U32 R8, R4, R172, RZ ;  /* 0x000000ac04087227 */ /* 0x000fc800078e00ff */
[----:B------:R-:W-:Y:S01]  /*c1a0*/  @!P3 IMAD.MOV R167, RZ, RZ, -R167 ;  /* 0x000000ffffa7b224 */ /* 0x000fe200078e0aa7 */
[C---:B------:R-:W-:Y:S01]  /*c1b0*/  ISETP.GT.U32.AND P3, PT, R5.reuse, R170, PT ;  /* 0x000000aa0500720c */ /* 0x040fe20003f64070 */
[--C-:B------:R-:W-:Y:S01]  /*c1c0*/  @!P6 IMAD.IADD R168, R168, 0x1, -R5.reuse ;  /* 0x00000001a8a8e824 */ /* 0x100fe200078e0a05 */
[----:B------:R-:W-:Y:S01]  /*c1d0*/  ISETP.GT.U32.AND P6, PT, R5, R171, PT ;  /* 0x000000ab0500720c */ /* 0x000fe20003fc4070 */
[----:B------:R-:W-:Y:S02]  /*c1e0*/  IMAD.MOV R8, RZ, RZ, -R8 ;  /* 0x000000ffff087224 */ /* 0x000fe400078e0a08 */
[----:B------:R-:W-:Y:S02]  /*c1f0*/  @!P4 IMAD.IADD R169, R169, 0x1, -R5 ;  /* 0x00000001a9a9c824 */ /* 0x000fe400078e0a05 */
[C---:B------:R-:W-:Y:S02]  /*c200*/  IMAD R172, R5.reuse, R8, R172 ;  /* 0x0000000805ac7224 */ /* 0x040fe400078e02ac */
[----:B------:R-:W-:Y:S01]  /*c210*/  @!P5 IMAD.MOV R168, RZ, RZ, -R168 ;  /* 0x000000ffffa8d224 */ /* 0x000fe200078e0aa8 */
[C---:B------:R-:W-:Y:S01]  /*c220*/  ISETP.GT.U32.AND P4, PT, R5.reuse, R169, PT ;  /* 0x000000a90500720c */ /* 0x040fe20003f84070 */
[----:B------:R-:W-:Y:S01]  /*c230*/  IMAD.HI.U32 R8, R4, R174, RZ ;  /* 0x000000ae04087227 */ /* 0x000fe200078e00ff */
[----:B------:R-:W-:-:S03]  /*c240*/  ISETP.GT.U32.AND P5, PT, R5, R172, PT ;  /* 0x000000ac0500720c */ /* 0x000fc60003fa4070 */
[--C-:B------:R-:W-:Y:S02]  /*c250*/  @!P3 IMAD.IADD R170, R170, 0x1, -R5.reuse ;  /* 0x00000001aaaab824 */ /* 0x100fe400078e0a05 */
[--C-:B------:R-:W-:Y:S02]  /*c260*/  @!P6 IMAD.IADD R171, R171, 0x1, -R5.reuse ;  /* 0x00000001ababe824 */ /* 0x100fe400078e0a05 */
[C---:B------:R-:W-:Y:S01]  /*c270*/  IMAD.HI.U32 R173, R4.reuse, R177, RZ ;  /* 0x000000b104ad7227 */ /* 0x040fe200078e00ff */
[C---:B------:R-:W-:Y:S02]  /*c280*/  ISETP.GT.U32.AND P3, PT, R5.reuse, R170, PT ;  /* 0x000000aa0500720c */ /* 0x040fe40003f64070 */
[----:B------:R-:W-:Y:S01]  /*c290*/  ISETP.GT.U32.AND P6, PT, R5, R171, PT ;  /* 0x000000ab0500720c */ /* 0x000fe20003fc4070 */
[----:B------:R-:W-:Y:S01]  /*c2a0*/  @!P4 IMAD.IADD R169, R169, 0x1, -R5 ;  /* 0x00000001a9a9c824 */ /* 0x000fe200078e0a05 */
[----:B------:R-:W-:Y:S01]  /*c2b0*/  ISETP.GE.AND P4, PT, R9, RZ, PT ;  /* 0x000000ff0900720c */ /* 0x000fe20003f86270 */
[----:B------:R-:W-:-:S04]  /*c2c0*/  IMAD.HI.U32 R9, R4, R175, RZ ;  /* 0x000000af04097227 */ /* 0x000fc800078e00ff */
[----:B------:R-:W-:Y:S02]  /*c2d0*/  @!P5 IMAD.IADD R172, R172, 0x1, -R5 ;  /* 0x00000001acacd824 */ /* 0x000fe400078e0a05 */
[----:B------:R-:W-:Y:S01]  /*c2e0*/  @!P1 IMAD.MOV R169, RZ, RZ, -R169 ;  /* 0x000000ffffa99224 */ /* 0x000fe200078e0aa9 */
[----:B------:R-:W-:Y:S01]  /*c2f0*/  ISETP.GE.AND P1, PT, R176, RZ, PT ;  /* 0x000000ffb000720c */ /* 0x000fe20003f26270 */
[----:B------:R-:W-:Y:S01]  /*c300*/  IMAD.MOV R8, RZ, RZ, -R8 ;  /* 0x000000ffff087224 */ /* 0x000fe200078e0a08 */
[C---:B------:R-:W-:Y:S01]  /*c310*/  ISETP.GT.U32.AND P5, PT, R5.reuse, R172, PT ;  /* 0x000000ac0500720c */ /* 0x040fe20003fa4070 */
[----:B------:R-:W-:Y:S02]  /*c320*/  IMAD.MOV R176, RZ, RZ, -R9 ;  /* 0x000000ffffb07224 */ /* 0x000fe400078e0a09 */
[----:B------:R-:W-:Y:S02]  /*c330*/  IMAD.MOV R178, RZ, RZ, -R173 ;  /* 0x000000ffffb27224 */ /* 0x000fe400078e0aad */
[----:B------:R-:W-:-:S02]  /*c340*/  IMAD R173, R5, R8, R174 ;  /* 0x0000000805ad7224 */ /* 0x000fc400078e02ae */
[----:B------:R-:W-:Y:S01]  /*c350*/  @!P3 IMAD.IADD R170, R170, 0x1, -R5 ;  /* 0x00000001aaaab824 */ /* 0x000fe200078e0a05 */
[----:B------:R-:W-:Y:S01]  /*c360*/  ISETP.GE.AND P3, PT, R179, RZ, PT ;  /* 0x000000ffb300720c */ /* 0x000fe20003f66270 */
[----:B------:R-:W-:Y:S01]  /*c370*/  IMAD R174, R5, R176, R175 ;  /* 0x000000b005ae7224 */ /* 0x000fe200078e02af */
[----:B------:R-:W-:Y:S01]  /*c380*/  IABS R179, R182 ;  /* 0x000000b600b37213 */ /* 0x000fe20000000000 */
[----:B------:R-:W-:Y:S01]  /*c390*/  @!P6 IMAD.IADD R171, R171, 0x1, -R5 ;  /* 0x00000001ababe824 */ /* 0x000fe200078e0a05 */
[C---:B------:R-:W-:Y:S01]  /*c3a0*/  ISETP.GT.U32.AND P6, PT, R5.reuse, R173, PT ;  /* 0x000000ad0500720c */ /* 0x040fe20003fc4070 */
[----:B------:R-:W-:Y:S01]  /*c3b0*/  @!P2 IMAD.MOV R170, RZ, RZ, -R170 ;  /* 0x000000ffffaaa224 */ /* 0x000fe200078e0aaa */
[C---:B------:R-:W-:Y:S01]  /*c3c0*/  ISETP.GT.U32.AND P2, PT, R5.reuse, R174, PT ;  /* 0x000000ae0500720c */ /* 0x040fe20003f44070 */
[----:B------:R-:W-:Y:S01]  /*c3d0*/  IMAD R175, R5, R178, R177 ;  /* 0x000000b205af7224 */ /* 0x000fe200078e02b1 */
[----:B------:R-:W-:Y:S01]  /*c3e0*/  IABS R178, R181 ;  /* 0x000000b500b27213 */ /* 0x000fe20000000000 */
[----:B------:R-:W-:-:S02]  /*c3f0*/  @!P5 IMAD.IADD R172, R172, 0x1, -R5 ;  /* 0x00000001acacd824 */ /* 0x000fc400078e0a05 */
[----:B------:R-:W-:Y:S01]  /*c400*/  VIADD R8, R7, 0x9e ;  /* 0x0000009e07087836 */ /* 0x000fe20000000000 */
[----:B------:R-:W-:Y:S01]  /*c410*/  ISETP.GT.U32.AND P5, PT, R5, R175, PT ;  /* 0x000000af0500720c */ /* 0x000fe20003fa4070 */
[----:B------:R-:W-:Y:S02]  /*c420*/  @!P0 IMAD.MOV R171, RZ, RZ, -R171 ;  /* 0x000000ffffab8224 */ /* 0x000fe400078e0aab */
[----:B------:R-:W-:Y:S01]  /*c430*/  IMAD.HI.U32 R9, R4, R178, RZ ;  /* 0x000000b204097227 */ /* 0x000fe200078e00ff */
[----:B------:R-:W-:Y:S02]  /*c440*/  IABS R177, R8 ;  /* 0x0000000800b17213 */ /* 0x000fe40000000000 */
[----:B------:R-:W-:Y:S01]  /*c450*/  ISETP.GE.AND P0, PT, R8, RZ, PT ;  /* 0x000000ff0800720c */ /* 0x000fe20003f06270 */
[--C-:B------:R-:W-:Y:S02]  /*c460*/  @!P6 IMAD.IADD R173, R173, 0x1, -R5.reuse ;  /* 0x00000001adade824 */ /* 0x100fe400078e0a05 */
[----:B------:R-:W-:-:S02]  /*c470*/  @!P2 IMAD.IADD R174, R174, 0x1, -R5 ;  /* 0x00000001aeaea824 */ /* 0x000fc400078e0a05 */
[C---:B------:R-:W-:Y:S01]  /*c480*/  IMAD.HI.U32 R8, R4.reuse, R177, RZ ;  /* 0x000000b104087227 */ /* 0x040fe200078e00ff */
[C---:B------:R-:W-:Y:S02]  /*c490*/  ISETP.GT.U32.AND P6, PT, R5.reuse, R173, PT ;  /* 0x000000ad0500720c */ /* 0x040fe40003fc4070 */
[----:B------:R-:W-:Y:S01]  /*c4a0*/  ISETP.GT.U32.AND P2, PT, R5, R174, PT ;  /* 0x000000ae0500720c */ /* 0x000fe20003f44070 */
[----:B------:R-:W-:Y:S02]  /*c4b0*/  @!P5 IMAD.IADD R175, R175, 0x1, -R5 ;  /* 0x00000001afafd824 */ /* 0x000fe400078e0a05 */
[----:B------:R-:W-:-:S03]  /*c4c0*/  IMAD.HI.U32 R176, R4, R179, RZ ;  /* 0x000000b304b07227 */ /* 0x000fc600078e00ff */
[C---:B------:R-:W-:Y:S01]  /*c4d0*/  ISETP.GT.U32.AND P5, PT, R5.reuse, R175, PT ;  /* 0x000000af0500720c */ /* 0x040fe20003fa4070 */
[----:B------:R-:W-:Y:S02]  /*c4e0*/  IMAD.MOV R8, RZ, RZ, -R8 ;  /* 0x000000ffff087224 */ /* 0x000fe400078e0a08 */
[----:B------:R-:W-:Y:S01]  /*c4f0*/  @!P4 IMAD.MOV R172, RZ, RZ, -R172 ;  /* 0x000000ffffacc224 */ /* 0x000fe200078e0aac */
[----:B------:R-:W-:Y:S01]  /*c500*/  ISETP.GE.AND P4, PT, R180, RZ, PT ;  /* 0x000000ffb400720c */ /* 0x000fe20003f86270 */
[----:B------:R-:W-:Y:S02]  /*c510*/  IMAD.MOV R9, RZ, RZ, -R9 ;  /* 0x000000ffff097224 */ /* 0x000fe400078e0a09 */
[----:B------:R-:W-:Y:S02]  /*c520*/  IMAD.MOV R180, RZ, RZ, -R176 ;  /* 0x000000ffffb47224 */ /* 0x000fe400078e0ab0 */
        /* <DEDUP_REMOVED lines=8> */
[C---:B------:R-:W-:Y:S01]  /*c5b0*/  IMAD R178, R5.reuse, R180, R179 ;  /* 0x000000b405b27224 */ /* 0x040fe200078e02b3 */
[----:B------:R-:W-:Y:S01]  /*c5c0*/  IABS R179, R8 ;  /* 0x0000000800b37213 */ /* 0x000fe20000000000 */
[----:B------:R-:W-:Y:S01]  /*c5d0*/  @!P1 IMAD.MOV R173, RZ, RZ, -R173 ;  /* 0x000000ffffad9224 */ /* 0x000fe200078e0aad */
[----:B------:R-:W-:Y:S01]  /*c5e0*/  ISETP.GT.U32.AND P1, PT, R5, R177, PT ;  /* 0x000000b10500720c */ /* 0x000fe20003f24070 */
[----:B------:R-:W-:Y:S01]  /*c5f0*/  @!P5 IMAD.IADD R175, R175, 0x1, -R5 ;  /* 0x00000001afafd824 */ /* 0x000fe200078e0a05 */
[----:B------:R-:W-:Y:S01]  /*c600*/  ISETP.GT.U32.AND P5, PT, R5, R178, PT ;  /* 0x000000b20500720c */ /* 0x000fe20003fa4070 */
[----:B------:R-:W-:Y:S01]  /*c610*/  @!P3 IMAD.MOV R174, RZ, RZ, -R174 ;  /* 0x000000ffffaeb224 */ /* 0x000fe200078e0aae */
[----:B------:R-:W-:Y:S01]  /*c620*/  IABS R181, R185 ;  /* 0x000000b900b57213 */ /* 0x000fe20000000000 */
[----:B------:R-:W-:Y:S01]  /*c630*/  @!P4 IMAD.MOV R175, RZ, RZ, -R175 ;  /* 0x000000ffffafc224 */ /* 0x000fe200078e0aaf */
[----:B------:R-:W-:-:S02]  /*c640*/  ISETP.GE.AND P3, PT, R182, RZ, PT ;  /* 0x000000ffb600720c */ /* 0x000fc40003f66270 */
[----:B------:R-:W-:Y:S01]  /*c650*/  IABS R182, R186 ;  /* 0x000000ba00b67213 */ /* 0x000fe20000000000 */
[----:B------:R-:W-:Y:S01]  /*c660*/  @!P2 IMAD.IADD R176, R176, 0x1, -R5 ;  /* 0x00000001b0b0a824 */ /* 0x000fe200078e0a05 */
[----:B------:R-:W-:Y:S01]  /*c670*/  ISETP.GE.AND P2, PT, R8, RZ, PT ;  /* 0x000000ff0800720c */ /* 0x000fe20003f46270 */
[----:B------:R-:W-:-:S04]  /*c680*/  IMAD.HI.U32 R8, R4, R179, RZ ;  /* 0x000000b304087227 */ /* 0x000fc800078e00ff */
[--C-:B------:R-:W-:Y:S01]  /*c690*/  @!P1 IMAD.IADD R177, R177, 0x1, -R5.reuse ;  /* 0x00000001b1b19824 */ /* 0x100fe200078e0a05 */
[C---:B------:R-:W-:Y:S01]  /*c6a0*/  ISETP.GT.U32.AND P1, PT, R5.reuse, R176, PT ;  /* 0x000000b00500720c */ /* 0x040fe20003f24070 */
[----:B------:R-:W-:Y:S02]  /*c6b0*/  @!P5 IMAD.IADD R178, R178, 0x1, -R5 ;  /* 0x00000001b2b2d824 */ /* 0x000fe400078e0a05 */
[----:B------:R-:W-:Y:S01]  /*c6c0*/  IMAD.MOV R180, RZ, RZ, -R8 ;  /* 0x000000ffffb47224 */ /* 0x000fe200078e0a08 */
[C---:B------:R-:W-:Y:S01]  /*c6d0*/  ISETP.GT.U32.AND P5, PT, R5.reuse, R177, PT ;  /* 0x000000b10500720c */ /* 0x040fe20003fa4070 */
[----:B------:R-:W-:Y:S01]  /*c6e0*/  IMAD.HI.U32 R8, R4, R9, RZ ;  /* 0x0000000904087227 */ /* 0x000fe200078e00ff */
[----:B------:R-:W-:-:S03]  /*c6f0*/  ISETP.GT.U32.AND P4, PT, R5, R178, PT ;  /* 0x000000b20500720c */ /* 0x000fc60003f84070 */
[----:B------:R-:W-:Y:S02]  /*c700*/  IMAD.MOV R8, RZ, RZ, -R8 ;  /* 0x000000ffff087224 */ /* 0x000fe400078e0a08 */
[C---:B------:R-:W-:Y:S02]  /*c710*/  IMAD R179, R5.reuse, R180, R179 ;  /* 0x000000b405b37224 */ /* 0x040fe400078e02b3 */
[C---:B------:R-:W-:Y:S02]  /*c720*/  IMAD R180, R5.reuse, R8, R9 ;  /* 0x0000000805b47224 */ /* 0x040fe400078e0209 */
[--C-:B------:R-:W-:Y:S01]  /*c730*/  @!P1 IMAD.IADD R176, R176, 0x1, -R5.reuse ;  /* 0x00000001b0b09824 */ /* 0x100fe200078e0a05 */
[----:B------:R-:W-:Y:S01]  /*c740*/  ISETP.GT.U32.AND P1, PT, R5, R179, PT ;  /* 0x000000b30500720c */ /* 0x000fe20003f24070 */
        /* <DEDUP_REMOVED lines=9> */
[----:B------:R-:W-:Y:S01]  /*c7e0*/  @!P6 IMAD.MOV R177, RZ, RZ, -R177 ;  /* 0x000000ffffb1e224 */ /* 0x000fe200078e0ab1 */
[C---:B------:R-:W-:Y:S01]  /*c7f0*/  ISETP.GT.U32.AND P5, PT, R5.reuse, R179, PT ;  /* 0x000000b30500720c */ /* 0x040fe20003fa4070 */
[----:B------:R-:W-:Y:S01]  /*c800*/  IMAD.HI.U32 R8, R4, R182, RZ ;  /* 0x000000b604087227 */ /* 0x000fe200078e00ff */
[----:B------:R-:W-:-:S02]  /*c810*/  ISETP.GT.U32.AND P0, PT, R5, R180, PT ;  /* 0x000000b40500720c */ /* 0x000fc40003f04070 */
        /* <DEDUP_REMOVED lines=10> */
[--C-:B------:R-:W-:Y:S01]  /*c8c0*/  @!P0 IMAD.IADD R180, R180, 0x1, -R5.reuse ;  /* 0x00000001b4b48824 */ /* 0x100fe200078e0a05 */
[----:B------:R-:W-:Y:S01]  /*c8d0*/  ISETP.GT.U32.AND P0, PT, R5, R182, PT ;  /* 0x000000b60500720c */ /* 0x000fe20003f04070 */
[----:B------:R-:W-:Y:S02]  /*c8e0*/  @!P6 IMAD.IADD R181, R181, 0x1, -R5 ;  /* 0x00000001b5b5e824 */ /* 0x000fe400078e0a05 */
[----:B------:R-:W-:Y:S01]  /*c8f0*/  @!P2 IMAD.MOV R179, RZ, RZ, -R179 ;  /* 0x000000ffffb3a224 */ /* 0x000fe200078e0ab3 */
[----:B------:R-:W-:Y:S01]  /*c900*/  ISETP.GT.U32.AND P2, PT, R5, R183, PT ;  /* 0x000000b70500720c */ /* 0x000fe20003f44070 */
[----:B------:R-:W-:Y:S01]  /*c910*/  VIADD R8, R7, 0x8e ;  /* 0x0000008e07087836 */ /* 0x000fe20000000000 */
[----:B------:R-:W-:Y:S01]  /*c920*/  ISETP.GT.U32.AND P6, PT, R5, R181, PT ;  /* 0x000000b50500720c */ /* 0x000fe20003fc4070 */
[----:B------:R-:W-:Y:S01]  /*c930*/  @!P3 IMAD.MOV R178, RZ, RZ, -R178 ;  /* 0x000000ffffb2b224 */ /* 0x000fe200078e0ab2 */
[----:B------:R-:W-:Y:S01]  /*c940*/  ISETP.GE.AND P3, PT, R186, RZ, PT ;  /* 0x000000ffba00720c */ /* 0x000fe20003f66270 */
[----:B------:R-:W-:Y:S01]  /*c950*/  @!P4 IMAD.MOV R180, RZ, RZ, -R180 ;  /* 0x000000ffffb4c224 */ /* 0x000fe200078e0ab4 */
[----:B------:R-:W-:-:S02]  /*c960*/  IABS R184, R8 ;  /* 0x0000000800b87213 */ /* 0x000fc40000000000 */
[----:B------:R-:W-:Y:S01]  /*c970*/  ISETP.GE.AND P5, PT, R8, RZ, PT ;  /* 0x000000ff0800720c */ /* 0x000fe20003fa6270 */
[--C-:B------:R-:W-:Y:S01]  /*c980*/  @!P0 IMAD.IADD R182, R182, 0x1, -R5.reuse ;  /* 0x00000001b6b68824 */ /* 0x100fe200078e0a05 */
[----:B------:R-:W-:Y:S01]  /*c990*/  IABS R186, R9 ;  /* 0x0000000900ba7213 */ /* 0x000fe20000000000 */
[C---:B------:R-:W-:Y:S01]  /*c9a0*/  IMAD.HI.U32 R8, R4.reuse, R184, RZ ;  /* 0x000000b804087227 */ /* 0x040fe200078e00ff */
[----:B------:R-:W-:Y:S02]  /*c9b0*/  ISETP.GE.AND P0, PT, R189, RZ, PT ;  /* 0x000000ffbd00720c */ /* 0x000fe40003f06270 */
        /* <DEDUP_REMOVED lines=15> */
[--C-:B------:R-:W-:Y:S01]  /*cab0*/  @!P4 IMAD.IADD R182, R182, 0x1, -R5.reuse ;  /* 0x00000001b6b6c824 */ /* 0x100fe200078e0a05 */
[----:B------:R-:W-:Y:S01]  /*cac0*/  ISETP.GT.U32.AND P4, PT, R5, R184, PT ;  /* 0x000000b80500720c */ /* 0x000fe20003f84070 */
[----:B------:R-:W-:Y:S01]  /*cad0*/  @!P2 IMAD.IADD R183, R183, 0x1, -R5 ;  /* 0x00000001b7b7a824 */ /* 0x000fe200078e0a05 */
[C---:B------:R-:W-:Y:S01]  /*cae0*/  ISETP.GT.U32.AND P2, PT, R5.reuse, R186, PT ;  /* 0x000000ba0500720c */ /* 0x040fe20003f44070 */
[----:B------:R-:W-:Y:S01]  /*caf0*/  @!P3 IMAD.MOV R182, RZ, RZ, -R182 ;  /* 0x000000ffffb6b224 */ /* 0x000fe200078e0ab6 */
[----:B------:R-:W-:Y:S01]  /*cb00*/  ISETP.GT.U32.AND P3, PT, R5, R185, PT ;  /* 0x000000b90500720c */ /* 0x000fe20003f64070 */
[----:B------:R-:W-:Y:S01]  /*cb10*/  @!P0 IMAD.MOV R183, RZ, RZ, -R183 ;  /* 0x000000ffffb78224 */ /* 0x000fe200078e0ab7 */
[----:B------:R-:W-:Y:S01]  /*cb20*/  IABS R187, R8 ;  /* 0x0000000800bb7213 */ /* 0x000fe20000000000 */
[----:B------:R-:W-:Y:S01]  /*cb30*/  @!P1 IMAD.MOV R181, RZ, RZ, -R181 ;  /* 0x000000ffffb59224 */ /* 0x000fe200078e0ab5 */
[----:B------:R-:W-:Y:S01]  /*cb40*/  ISETP.GE.AND P1, PT, R191, RZ, PT ;  /* 0x000000ffbf00720c */ /* 0x000fe20003f26270 */
        /* <DEDUP_REMOVED lines=26> */
[----:B------:R-:W-:Y:S01]  /*ccf0*/  IMAD R191, R5, R9, R192 ;  /* 0x0000000905bf7224 */ /* 0x000fe200078e02c0 */
        /* <DEDUP_REMOVED lines=9> */
[----:B------:R-:W-:Y:S01]  /*cd90*/  @!P1 IMAD.MOV R186, RZ, RZ, -R186 ;  /* 0x000000ffffba9224 */ /* 0x000fe200078e0aba */
[C---:B------:R-:W-:Y:S01]  /*cda0*/  ISETP.GT.U32.AND P1, PT, R5.reuse, R191, PT ;  /* 0x000000bf0500720c */ /* 0x040fe20003f24070 */
[----:B------:R-:W-:Y:S01]  /*cdb0*/  IMAD.HI.U32 R8, R4, R192, RZ ;  /* 0x000000c004087227 */ /* 0x000fe200078e00ff */
[----:B------:R-:W-:-:S03]  /*cdc0*/  ISETP.GT.U32.AND P0, PT, R5, R187, PT ;  /* 0x000000bb0500720c */ /* 0x000fc60003f04070 */
[----:B------:R-:W-:Y:S02]  /*cdd0*/  IMAD.MOV R8, RZ, RZ, -R8 ;  /* 0x000000ffff087224 */ /* 0x000fe400078e0a08 */
[--C-:B------:R-:W-:Y:S01]  /*cde0*/  @!P6 IMAD.IADD R190, R190, 0x1, -R5.reuse ;  /* 0x00000001bebee824 */ /* 0x100fe200078e0a05 */
[----:B------:R-:W-:Y:S01]  /*cdf0*/  ISETP.GE.AND P6, PT, R196, RZ, PT ;  /* 0x000000ffc400720c */ /* 0x000fe20003fc6270 */
[----:B------:R-:W-:Y:S01]  /*ce00*/  IMAD R192, R5, R8, R192 ;  /* 0x0000000805c07224 */ /* 0x000fe200078e02c0 */
[----:B------:R-:W-:Y:S01]  /*ce10*/  IABS R196, R200 ;  /* 0x000000c800c47213 */ /* 0x000fe20000000000 */
[--C-:B------:R-:W-:Y:S02]  /*ce20*/  @!P5 IMAD.IADD R189, R189, 0x1, -R5.reuse ;  /* 0x00000001bdbdd824 */ /* 0x100fe400078e0a05 */
[----:B------:R-:W-:Y:S01]  /*ce30*/  @!P1 IMAD.IADD R191, R191, 0x1, -R5 ;  /* 0x00000001bfbf9824 */ /* 0x000fe200078e0a05 */
[C---:B------:R-:W-:Y:S01]  /*ce40*/  ISETP.GT.U32.AND P5, PT, R5.reuse, R192, PT ;  /* 0x000000c00500720c */ /* 0x040fe20003fa4070 */
[----:B------:R-:W-:Y:S01]  /*ce50*/  IMAD.HI.U32 R8, R4, R193, RZ ;  /* 0x000000c104087227 */ /* 0x000fe200078e00ff */
[----:B------:R-:W-:-:S03]  /*ce60*/  ISETP.GT.U32.AND P1, PT, R5, R190, PT ;  /* 0x000000be0500720c */ /* 0x000fc60003f24070 */
[----:B------:R-:W-:Y:S02]  /*ce70*/  IMAD.MOV R8, RZ, RZ, -R8 ;  /* 0x000000ffff087224 */ /* 0x000fe400078e0a08 */
[----:B------:R-:W-:-:S04]  /*ce80*/  IMAD.HI.U32 R9, R4, R194, RZ ;  /* 0x000000c204097227 */ /* 0x000fc800078e00ff */
[C---:B------:R-:W-:Y:S02]  /*ce90*/  IMAD R193, R5.reuse, R8, R193 ;  /* 0x0000000805c17224 */ /* 0x040fe400078e02c1 */
[--C-:B------:R-:W-:Y:S01]  /*cea0*/  @!P5 IMAD.IADD R192, R192, 0x1, -R5.reuse ;  /* 0x00000001c0c0d824 */ /* 0x100fe200078e0a05 */
[C---:B------:R-:W-:Y:S01]  /*ceb0*/  ISETP.GT.U32.AND P5, PT, R5.reuse, R191, PT ;  /* 0x000000bf0500720c */ /* 0x040fe20003fa4070 */
[--C-:B------:R-:W-:Y:S01]  /*cec0*/  @!P1 IMAD.IADD R190, R190, 0x1, -R5.reuse ;  /* 0x00000001bebe9824 */ /* 0x100fe200078e0a05 */
[----:B------:R-:W-:Y:S01]  /*ced0*/  ISETP.GT.U32.AND P1, PT, R5, R193, PT ;  /* 0x000000c10500720c */ /* 0x000fe20003f24070 */
[----:B------:R-:W-:Y:S01]  /*cee0*/  @!P0 IMAD.IADD R187, R187, 0x1, -R5 ;  /* 0x00000001bbbb8824 */ /* 0x000fe200078e0a05 */
[----:B------:R-:W-:Y:S01]  /*cef0*/  ISETP.GE.AND P0, PT, R195, RZ, PT ;  /* 0x000000ffc300720c */ /* 0x000fe20003f06270 */
[----:B------:R-:W-:Y:S01]  /*cf00*/  IMAD.MOV R9, RZ, RZ, -R9 ;  /* 0x000000ffff097224 */ /* 0x000fe200078e0a09 */
[----:B------:R-:W-:Y:S01]  /*cf10*/  IABS R195, R199 ;  /* 0x000000c700c37213 */ /* 0x000fe20000000000 */
[----:B------:R-:W-:Y:S01]  /*cf20*/  @!P4 IMAD.MOV R187, RZ, RZ, -R187 ;  /* 0x000000ffffbbc224 */ /* 0x000fe200078e0abb */
[C---:B------:R-:W-:Y:S01]  /*cf30*/  ISETP.GT.U32.AND P4, PT, R5.reuse, R192, PT ;  /* 0x000000c00500720c */ /* 0x040fe20003f84070 */
[----:B------:R-:W-:-:S02]  /*cf40*/  IMAD R194, R5, R9, R194 ;  /* 0x0000000905c27224 */ /* 0x000fc400078e02c2 */
[----:B------:R-:W-:-:S04]  /*cf50*/  IMAD.HI.U32 R9, R4, R196, RZ ;  /* 0x000000c404097227 */ /* 0x000fc800078e00ff */
[--C-:B------:R-:W-:Y:S01]  /*cf60*/  @!P5 IMAD.IADD R191, R191, 0x1, -R5.reuse ;  /* 0x00000001bfbfd824 */ /* 0x100fe200078e0a05 */
[----:B------:R-:W-:Y:S01]  /*cf70*/  ISETP.GE.AND P5, PT, R198, RZ, PT ;  /* 0x000000ffc600720c */ /* 0x000fe20003fa6270 */
[----:B------:R-:W-:Y:S01]  /*cf80*/  @!P1 IMAD.IADD R193, R193, 0x1, -R5 ;  /* 0x00000001c1c19824 */ /* 0x000fe200078e0a05 */
[----:B------:R-:W-:Y:S01]  /*cf90*/  ISETP.GE.AND P1, PT, R200, RZ, PT ;  /* 0x000000ffc800720c */ /* 0x000fe20003f26270 */
[----:B------:R-:W-:Y:S01]  /*cfa0*/  IMAD.MOV R9, RZ, RZ, -R9 ;  /* 0x000000ffff097224 */ /* 0x000fe200078e0a09 */
[----:B------:R-:W-:Y:S01]  /*cfb0*/  IABS R200, R203 ;  /* 0x000000cb00c87213 */ /* 0x000fe20000000000 */
[----:B------:R-:W-:Y:S01]  /*cfc0*/  @!P6 IMAD.MOV R191, RZ, RZ, -R191 ;  /* 0x000000ffffbfe224 */ /* 0x000fe200078e0abf */
[----:B------:R-:W-:Y:S01]  /*cfd0*/  ISETP.GT.U32.AND P6, PT, R5, R193, PT ;  /* 0x000000c10500720c */ /* 0x000fe20003fc4070 */
[----:B------:R-:W-:Y:S01]  /*cfe0*/  @!P2 IMAD.MOV R189, RZ, RZ, -R189 ;  /* 0x000000ffffbda224 */ /* 0x000fe200078e0abd */
[----:B------:R-:W-:Y:S01]  /*cff0*/  ISETP.GE.AND P2, PT, R197, RZ, PT ;  /* 0x000000ffc500720c */ /* 0x000fe20003f46270 */
        /* <DEDUP_REMOVED lines=177> */
[----:B------:R-:W-:-:S04]  /*db10*/  IMAD.HI.U32 R8, R4, R215, RZ ;  /* 0x000000d704087227 */ /* 0x000fc800078e00ff */
[C---:B------:R-:W-:Y:S02]  /*db20*/  IMAD R212, R5.reuse, R9, R212 ;  /* 0x0000000905d47224 */ /* 0x040fe400078e02d4 */
[----:B------:R-:W-:Y:S02]  /*db30*/  IMAD R213, R5, R214, R213 ;  /* 0x000000d605d57224 */ /* 0x000fe400078e02d5 */
[----:B------:R-:W-:-:S04]  /*db40*/  IMAD.HI.U32 R9, R4, R216, RZ ;  /* 0x000000d804097227 */ /* 0x000fc800078e00ff */
[----:B------:R-:W-:Y:S02]  /*db50*/  IMAD.MOV R8, RZ, RZ, -R8 ;  /* 0x000000ffff087224 */ /* 0x000fe400078e0a08 */
[--C-:B------:R-:W-:Y:S01]  /*db60*/  @!P2 IMAD.IADD R209, R209, 0x1, -R5.reuse ;  /* 0x00000001d1d1a824 */ /* 0x100fe200078e0a05 */
[----:B------:R-:W-:Y:S01]  /*db70*/  ISETP.GT.U32.AND P2, PT, R5, R212, PT ;  /* 0x000000d40500720c */ /* 0x000fe20003f44070 */
[--C-:B------:R-:W-:Y:S01]  /*db80*/  @!P3 IMAD.IADD R211, R211, 0x1, -R5.reuse ;  /* 0x00000001d3d3b824 */ /* 0x100fe200078e0a05 */
[C---:B------:R-:W-:Y:S01]  /*db90*/  ISETP.GT.U32.AND P3, PT, R5.reuse, R213, PT ;  /* 0x000000d50500720c */ /* 0x040fe20003f64070 */
[----:B------:R-:W-:Y:S01]  /*dba0*/  @!P4 IMAD.IADD R210, R210, 0x1, -R5 ;  /* 0x00000001d2d2c824 */ /* 0x000fe200078e0a05 */
[----:B------:R-:W-:Y:S01]  /*dbb0*/  ISETP.GE.AND P4, PT, R218, RZ, PT ;  /* 0x000000ffda00720c */ /* 0x000fe20003f86270 */
[----:B------:R-:W-:Y:S02]  /*dbc0*/  IMAD.MOV R9, RZ, RZ, -R9 ;  /* 0x000000ffff097224 */ /* 0x000fe400078e0a09 */
[----:B------:R-:W-:-:S02]  /*dbd0*/  IMAD R214, R5, R8, R215 ;  /* 0x0000000805d67224 */ /* 0x000fc400078e02d7 */
[C---:B------:R-:W-:Y:S01]  /*dbe0*/  IMAD R215, R5.reuse, R9, R216 ;  /* 0x0000000905d77224 */ /* 0x040fe200078e02d8 */
[----:B------:R-:W-:Y:S01]  /*dbf0*/  IABS R216, R222 ;  /* 0x000000de00d87213 */ /* 0x000fe20000000000 */
[----:B------:R-:W-:Y:S01]  /*dc00*/  @!P6 IMAD.MOV R210, RZ, RZ, -R210 ;  /* 0x000000ffffd2e224 */ /* 0x000fe200078e0ad2 */
[C---:B------:R-:W-:Y:S01]  /*dc10*/  ISETP.GT.U32.AND P6, PT, R5.reuse, R214, PT ;  /* 0x000000d60500720c */ /* 0x040fe20003fc4070 */
[----:B------:R-:W-:Y:S01]  /*dc20*/  @!P5 IMAD.MOV R211, RZ, RZ, -R211 ;  /* 0x000000ffffd3d224 */ /* 0x000fe200078e0ad3 */
[----:B------:R-:W-:Y:S01]  /*dc30*/  ISETP.GT.U32.AND P5, PT, R5, R215, PT ;  /* 0x000000d70500720c */ /* 0x000fe20003fa4070 */
[----:B------:R-:W-:Y:S02]  /*dc40*/  VIADD R8, R7, 0x4e ;  /* 0x0000004e07087836 */ /* 0x000fe40000000000 */
[--C-:B------:R-:W-:Y:S02]  /*dc50*/  @!P2 IMAD.IADD R212, R212, 0x1, -R5.reuse ;  /* 0x00000001d4d4a824 */ /* 0x100fe400078e0a05 */
[----:B------:R-:W-:Y:S01]  /*dc60*/  @!P3 IMAD.IADD R213, R213, 0x1, -R5 ;  /* 0x00000001d5d5b824 */ /* 0x000fe200078e0a05 */
[----:B------:R-:W-:Y:S01]  /*dc70*/  ISETP.GE.AND P2, PT, R8, RZ, PT ;  /* 0x000000ff0800720c */ /* 0x000fe20003f46270 */
[----:B------:R-:W-:Y:S01]  /*dc80*/  @!P1 IMAD.MOV R209, RZ, RZ, -R209 ;  /* 0x000000ffffd19224 */ /* 0x000fe200078e0ad1 */
[----:B------:R-:W-:Y:S01]  /*dc90*/  IABS R218, R8 ;  /* 0x0000000800da7213 */ /* 0x000fe20000000000 */
[----:B------:R-:W-:Y:S01]  /*dca0*/  IMAD.HI.U32 R8, R4, R216, RZ ;  /* 0x000000d804087227 */ /* 0x000fe200078e00ff */
[----:B------:R-:W-:-:S02]  /*dcb0*/  ISETP.GT.U32.AND P3, PT, R5, R213, PT ;  /* 0x000000d50500720c */ /* 0x000fc40003f64070 */
[----:B------:R-:W-:Y:S01]  /*dcc0*/  ISETP.GT.U32.AND P1, PT, R5, R212, PT ;  /* 0x000000d40500720c */ /* 0x000fe20003f24070 */
[--C-:B------:R-:W-:Y:S01]  /*dcd0*/  @!P6 IMAD.IADD R214, R214, 0x1, -R5.reuse ;  /* 0x00000001d6d6e824 */ /* 0x100fe200078e0a05 */
[----:B------:R-:W-:Y:S01]  /*dce0*/  ISETP.GE.AND P6, PT, R217, RZ, PT ;  /* 0x000000ffd900720c */ /* 0x000fe20003fc6270 */
[----:B------:R-:W-:Y:S02]  /*dcf0*/  IMAD.MOV R8, RZ, RZ, -R8 ;  /* 0x000000ffff087224 */ /* 0x000fe400078e0a08 */
[----:B------:R-:W-:Y:S01]  /*dd00*/  @!P5 IMAD.IADD R215, R215, 0x1, -R5 ;  /* 0x00000001d7d7d824 */ /* 0x000fe200078e0a05 */
[C---:B------:R-:W-:Y:S01]  /*dd10*/  ISETP.GT.U32.AND P5, PT, R5.reuse, R214, PT ;  /* 0x000000d60500720c */ /* 0x040fe20003fa4070 */
[----:B------:R-:W-:Y:S02]  /*dd20*/  IMAD R216, R5, R8, R216 ;  /* 0x0000000805d87224 */ /* 0x000fe400078e02d8 */
[----:B------:R-:W-:-:S04]  /*dd30*/  IMAD.HI.U32 R8, R4, R218, RZ ;  /* 0x000000da04087227 */ /* 0x000fc800078e00ff */
[----:B------:R-:W-:Y:S02]  /*dd40*/  IMAD.MOV R8, RZ, RZ, -R8 ;  /* 0x000000ffff087224 */ /* 0x000fe400078e0a08 */
[--C-:B------:R-:W-:Y:S01]  /*dd50*/  @!P3 IMAD.IADD R213, R213, 0x1, -R5.reuse ;  /* 0x00000001d5d5b824 */ /* 0x100fe200078e0a05 */
[----:B------:R-:W-:Y:S01]  /*dd60*/  ISETP.GT.U32.AND P3, PT, R5, R216, PT ;  /* 0x000000d80500720c */ /* 0x000fe20003f64070 */
[----:B------:R-:W-:Y:S01]  /*dd70*/  @!P1 IMAD.IADD R212, R212, 0x1, -R5 ;  /* 0x00000001d4d49824 */ /* 0x000fe200078e0a05 */
[----:B------:R-:W-:Y:S01]  /*dd80*/  ISETP.GE.AND P1, PT, R219, RZ, PT ;  /* 0x000000ffdb00720c */ /* 0x000fe20003f26270 */
[----:B------:R-:W-:Y:S01]  /*dd90*/  IMAD.HI.U32 R9, R4, R220, RZ ;  /* 0x000000dc04097227 */ /* 0x000fe200078e00ff */
[----:B------:R-:W-:-:S03]  /*dda0*/  IABS R219, R223 ;  /* 0x000000df00db7213 */ /* 0x000fc60000000000 */
[C---:B------:R-:W-:Y:S02]  /*ddb0*/  IMAD R217, R5.reuse, R8, R218 ;  /* 0x0000000805d97224 */ /* 0x040fe400078e02da */
[----:B------:R-:W-:Y:S02]  /*ddc0*/  IMAD.MOV R9, RZ, RZ, -R9 ;  /* 0x000000ffff097224 */ /* 0x000fe400078e0a09 */
[----:B------:R-:W-:Y:S01]  /*ddd0*/  @!P0 IMAD.MOV R212, RZ, RZ, -R212 ;  /* 0x000000ffffd48224 */ /* 0x000fe200078e0ad4 */
[C---:B------:R-:W-:Y:S01]  /*dde0*/  ISETP.GT.U32.AND P0, PT, R5.reuse, R215, PT ;  /* 0x000000d70500720c */ /* 0x040fe20003f04070 */
[--C-:B------:R-:W-:Y:S01]  /*ddf0*/  @!P5 IMAD.IADD R214, R214, 0x1, -R5.reuse ;  /* 0x00000001d6d6d824 */ /* 0x100fe200078e0a05 */
[C---:B------:R-:W-:Y:S01]  /*de00*/  ISETP.GT.U32.AND P5, PT, R5.reuse, R217, PT ;  /* 0x000000d90500720c */ /* 0x040fe20003fa4070 */
[----:B------:R-:W-:Y:S01]  /*de10*/  IMAD R218, R5, R9, R220 ;  /* 0x0000000905da7224 */ /* 0x000fe200078e02dc */
[----:B------:R-:W-:Y:S01]  /*de20*/  IABS R220, R224 ;  /* 0x000000e000dc7213 */ /* 0x000fe20000000000 */
[----:B------:R-:W-:-:S02]  /*de30*/  @!P3 IMAD.IADD R216, R216, 0x1, -R5 ;  /* 0x00000001d8d8b824 */ /* 0x000fc400078e0a05 */
[----:B------:R-:W-:Y:S01]  /*de40*/  @!P4 IMAD.MOV R213, RZ, RZ, -R213 ;  /* 0x000000ffffd5c224 */ /* 0x000fe200078e0ad5 */
[----:B------:R-:W-:Y:S01]  /*de50*/  ISETP.GE.AND P4, PT, R222, RZ, PT ;  /* 0x000000ffde00720c */ /* 0x000fe20003f86270 */
[----:B------:R-:W-:Y:S01]  /*de60*/  IMAD.HI.U32 R9, R4, R220, RZ ;  /* 0x000000dc04097227 */ /* 0x000fe200078e00ff */
[----:B------:R-:W-:-:S03]  /*de70*/  ISETP.GT.U32.AND P3, PT, R5, R216, PT ;  /* 0x000000d80500720c */ /* 0x000fc60003f64070 */
[----:B------:R-:W-:Y:S01]  /*de80*/  @!P0 IMAD.IADD R215, R215, 0x1, -R5 ;  /* 0x00000001d7d78824 */ /* 0x000fe200078e0a05 */
[----:B------:R-:W-:Y:S01]  /*de90*/  ISETP.GE.AND P0, PT, R221, RZ, PT ;  /* 0x000000ffdd00720c */ /* 0x000fe20003f06270 */
[----:B------:R-:W-:Y:S02]  /*dea0*/  IMAD.MOV R9, RZ, RZ, -R9 ;  /* 0x000000ffff097224 */ /* 0x000fe400078e0a09 */
[----:B------:R-:W-:Y:S01]  /*deb0*/  @!P5 IMAD.IADD R217, R217, 0x1, -R5 ;  /* 0x00000001d9d9d824 */ /* 0x000fe200078e0a05 */
[----:B------:R-:W-:Y:S01]  /*dec0*/  ISETP.GE.AND P5, PT, R224, RZ, PT ;  /* 0x000000ffe000720c */ /* 0x000fe20003fa6270 */
[C---:B------:R-:W-:Y:S01]  /*ded0*/  IMAD R220, R5.reuse, R9, R220 ;  /* 0x0000000905dc7224 */ /* 0x040fe200078e02dc */
[----:B------:R-:W-:Y:S01]  /*dee0*/  LOP3.LUT R9, R6, 0x46, RZ, 0xfc, !PT ;  /* 0x0000004606097812 */ /* 0x000fe200078efcff */
[----:B------:R-:W-:Y:S01]  /*def0*/  @!P6 IMAD.MOV R215, RZ, RZ, -R215 ;  /* 0x000000ffffd7e224 */ /* 0x000fe200078e0ad7 */
[----:B------:R-:W-:Y:S01]  /*df00*/  ISETP.GT.U32.AND P6, PT, R5, R217, PT ;  /* 0x000000d90500720c */ /* 0x000fe20003fc4070 */
[----:B------:R-:W-:Y:S01]  /*df10*/  IMAD.HI.U32 R8, R4, R219, RZ ;  /* 0x000000db04087227 */ /* 0x000fe200078e00ff */
[----:B------:R-:W-:-:S02]  /*df20*/  IABS R221, R9 ;  /* 0x0000000900dd7213 */ /* 0x000fc40000000000 */
[----:B------:R-:W-:Y:S01]  /*df30*/  IABS R224, R228 ;  /* 0x000000e400e07213 */ /* 0x000fe20000000000 */
[----:B------:R-:W-:Y:S01]  /*df40*/  @!P1 IMAD.MOV R214, RZ, RZ, -R214 ;  /* 0x000000ffffd69224 */ /* 0x000fe200078e0ad6 */
[----:B------:R-:W-:Y:S01]  /*df50*/  ISETP.GT.U32.AND P1, PT, R5, R218, PT ;  /* 0x000000da0500720c */ /* 0x000fe20003f24070 */
[----:B------:R-:W-:Y:S02]  /*df60*/  IMAD.MOV R8, RZ, RZ, -R8 ;  /* 0x000000ffff087224 */ /* 0x000fe400078e0a08 */
[----:B------:R-:W-:Y:S01]  /*df70*/  @!P3 IMAD.IADD R216, R216, 0x1, -R5 ;  /* 0x00000001d8d8b824 */ /* 0x000fe200078e0a05 */
[----:B------:R-:W-:Y:S01]  /*df80*/  ISETP.GE.AND P3, PT, R223, RZ, PT ;  /* 0x000000ffdf00720c */ /* 0x000fe20003f66270 */
[----:B------:R-:W-:Y:S01]  /*df90*/  IMAD R219, R5, R8, R219 ;  /* 0x0000000805db7224 */ /* 0x000fe200078e02db */
[----:B------:R-:W-:Y:S01]  /*dfa0*/  IABS R223, R227 ;  /* 0x000000e300df7213 */ /* 0x000fe20000000000 */
[----:B------:R-:W-:-:S04]  /*dfb0*/  IMAD.HI.U32 R8, R4, R221, RZ ;  /* 0x000000dd04087227 */ /* 0x000fc800078e00ff */
[----:B------:R-:W-:Y:S01]  /*dfc0*/  @!P4 IMAD.MOV R216, RZ, RZ, -R216 ;  /* 0x000000ffffd8c224 */ /* 0x000fe200078e0ad8 */
[----:B------:R-:W-:Y:S01]  /*dfd0*/  ISETP.GT.U32.AND P4, PT, R5, R219, PT ;  /* 0x000000db0500720c */ /* 0x000fe20003f84070 */
[--C-:B------:R-:W-:Y:S01]  /*dfe0*/  @!P6 IMAD.IADD R217, R217, 0x1, -R5.reuse ;  /* 0x00000001d9d9e824 */ /* 0x100fe200078e0a05 */
[C---:B------:R-:W-:Y:S01]  /*dff0*/  ISETP.GT.U32.AND P6, PT, R5.reuse, R220, PT ;  /* 0x000000dc0500720c */ /* 0x040fe20003fc4070 */
        /* <DEDUP_REMOVED lines=9> */
[----:B------:R-:W-:Y:S01]  /*e090*/  IMAD.HI.U32 R222, R4, R226, RZ ;  /* 0x000000e204de7227 */ /* 0x000fe200078e00ff */
[C---:B------:R-:W-:Y:S02]  /*e0a0*/  ISETP.GT.U32.AND P4, PT, R5.reuse, R219, PT ;  /* 0x000000db0500720c */ /* 0x040fe40003f84070 */
[----:B------:R-:W-:Y:S01]  /*e0b0*/  ISETP.GT.U32.AND P6, PT, R5, R220, PT ;  /* 0x000000dc0500720c */ /* 0x000fe20003fc4070 */
[--C-:B------:R-:W-:Y:S01]  /*e0c0*/  @!P1 IMAD.IADD R218, R218, 0x1, -R5.reuse ;  /* 0x00000001dada9824 */ /* 0x100fe200078e0a05 */
[----:B------:R-:W-:Y:S01]  /*e0d0*/  ISETP.GE.AND P1, PT, R9, RZ, PT ;  /* 0x000000ff0900720c */ /* 0x000fe20003f26270 */
[----:B------:R-:W-:-:S02]  /*e0e0*/  @!P2 IMAD.IADD R221, R221, 0x1, -R5 ;  /* 0x00000001dddda824 */ /* 0x000fc400078e0a05 */
[----:B------:R-:W-:-:S03]  /*e0f0*/  IMAD.HI.U32 R9, R4, R224, RZ ;  /* 0x000000e004097227 */ /* 0x000fc600078e00ff */
[----:B------:R-:W-:Y:S01]  /*e100*/  ISETP.GT.U32.AND P2, PT, R5, R221, PT ;  /* 0x000000dd0500720c */ /* 0x000fe20003f44070 */
[----:B------:R-:W-:Y:S02]  /*e110*/  IMAD.MOV R8, RZ, RZ, -R8 ;  /* 0x000000ffff087224 */ /* 0x000fe400078e0a08 */
[----:B------:R-:W-:Y:S01]  /*e120*/  @!P0 IMAD.MOV R218, RZ, RZ, -R218 ;  /* 0x000000ffffda8224 */ /* 0x000fe200078e0ada */
[----:B------:R-:W-:Y:S01]  /*e130*/  ISETP.GE.AND P0, PT, R227, RZ, PT ;  /* 0x000000ffe300720c */ /* 0x000fe20003f06270 */
[----:B------:R-:W-:Y:S02]  /*e140*/  IMAD.MOV R9, RZ, RZ, -R9 ;  /* 0x000000ffff097224 */ /* 0x000fe400078e0a09 */
[----:B------:R-:W-:Y:S02]  /*e150*/  IMAD.MOV R227, RZ, RZ, -R222 ;  /* 0x000000ffffe37224 */ /* 0x000fe400078e0ade */
[----:B------:R-:W-:Y:S02]  /*e160*/  IMAD R222, R5, R8, R223 ;  /* 0x0000000805de7224 */ /* 0x000fe400078e02df */
[----:B------:R-:W-:Y:S01]  /*e170*/  @!P4 IMAD.IADD R219, R219, 0x1, -R5 ;  /* 0x00000001dbdbc824 */ /* 0x000fe200078e0a05 */
[----:B------:R-:W-:Y:S01]  /*e180*/  ISETP.GE.AND P4, PT, R228, RZ, PT ;  /* 0x000000ffe400720c */ /* 0x000fe20003f86270 */
[----:B------:R-:W-:-:S02]  /*e190*/  IMAD R223, R5, R9, R224 ;  /* 0x0000000905df7224 */ /* 0x000fc400078e02e0 */
[----:B------:R-:W-:Y:S01]  /*e1a0*/  @!P6 IMAD.IADD R220, R220, 0x1, -R5 ;  /* 0x00000001dcdce824 */ /* 0x000fe200078e0a05 */
[C---:B------:R-:W-:Y:S01]  /*e1b0*/  ISETP.GT.U32.AND P6, PT, R5.reuse, R222, PT ;  /* 0x000000de0500720c */ /* 0x040fe20003fc4070 */
[----:B------:R-:W-:Y:S01]  /*e1c0*/  @!P3 IMAD.MOV R219, RZ, RZ, -R219 ;  /* 0x000000ffffdbb224 */ /* 0x000fe200078e0adb */
[C---:B------:R-:W-:Y:S01]  /*e1d0*/  ISETP.GT.U32.AND P3, PT, R5.reuse, R223, PT ;  /* 0x000000df0500720c */ /* 0x040fe20003f64070 */
[----:B------:R-:W-:Y:S01]  /*e1e0*/  IMAD R224, R5, R227, R226 ;  /* 0x000000e305e07224 */ /* 0x000fe200078e02e2 */
[----:B------:R-:W-:Y:S01]  /*e1f0*/  IABS R227, R231 ;  /* 0x000000e700e37213 */ /* 0x000fe20000000000 */
[----:B------:R-:W-:Y:S02]  /*e200*/  @!P2 IMAD.IADD R221, R221, 0x1, -R5 ;  /* 0x00000001dddda824 */ /* 0x000fe400078e0a05 */
[----:B------:R-:W-:Y:S01]  /*e210*/  VIADD R8, R7, 0x3e ;  /* 0x0000003e07087836 */ /* 0x000fe20000000000 */
[----:B------:R-:W-:Y:S01]  /*e220*/  ISETP.GT.U32.AND P2, PT, R5, R224, PT ;  /* 0x000000e00500720c */ /* 0x000fe20003f44070 */
[----:B------:R-:W-:-:S02]  /*e230*/  @!P5 IMAD.MOV R220, RZ, RZ, -R220 ;  /* 0x000000ffffdcd224 */ /* 0x000fc400078e0adc */
[----:B------:R-:W-:Y:S01]  /*e240*/  IMAD.HI.U32 R9, R4, R227, RZ ;  /* 0x000000e304097227 */ /* 0x000fe200078e00ff */
[----:B------:R-:W-:Y:S02]  /*e250*/  IABS R226, R8 ;  /* 0x0000000800e27213 */ /* 0x000fe40000000000 */
[----:B------:R-:W-:Y:S01]  /*e260*/  ISETP.GE.AND P5, PT, R8, RZ, PT ;  /* 0x000000ff0800720c */ /* 0x000fe20003fa6270 */
[--C-:B------:R-:W-:Y:S02]  /*e270*/  @!P6 IMAD.IADD R222, R222, 0x1, -R5.reuse ;  /* 0x00000001dedee824 */ /* 0x100fe400078e0a05 */
[--C-:B------:R-:W-:Y:S02]  /*e280*/  @!P3 IMAD.IADD R223, R223, 0x1, -R5.reuse ;  /* 0x00000001dfdfb824 */ /* 0x100fe400078e0a05 */
[----:B------:R-:W-:Y:S01]  /*e290*/  IMAD.HI.U32 R8, R4, R226, RZ ;  /* 0x000000e204087227 */ /* 0x000fe200078e00ff */
[C---:B------:R-:W-:Y:S02]  /*e2a0*/  ISETP.GT.U32.AND P6, PT, R5.reuse, R222, PT ;  /* 0x000000de0500720c */ /* 0x040fe40003fc4070 */
[----:B------:R-:W-:Y:S01]  /*e2b0*/  ISETP.GT.U32.AND P3, PT, R5, R223, PT ;  /* 0x000000df0500720c */ /* 0x000fe20003f64070 */
[----:B------:R-:W-:-:S02]  /*e2c0*/  @!P2 IMAD.IADD R224, R224, 0x1, -R5 ;  /* 0x00000001e0e0a824 */ /* 0x000fc400078e0a05 */
[----:B------:R-:W-:Y:S01]  /*e2d0*/  @!P1 IMAD.MOV R221, RZ, RZ, -R221 ;  /* 0x000000ffffdd9224 */ /* 0x000fe200078e0add */
[----:B------:R-:W-:Y:S01]  /*e2e0*/  ISETP.GE.AND P1, PT, R225, RZ, PT ;  /* 0x000000ffe100720c */ /* 0x000fe20003f26270 */
[----:B------:R-:W-:Y:S01]  /*e2f0*/  IMAD.HI.U32 R225, R4, R230, RZ ;  /* 0x000000e604e17227 */ /* 0x000fe200078e00ff */
[----:B------:R-:W-:-:S03]  /*e300*/  ISETP.GT.U32.AND P2, PT, R5, R224, PT ;  /* 0x000000e00500720c */ /* 0x000fc60003f44070 */
[----:B------:R-:W-:Y:S02]  /*e310*/  IMAD.MOV R8, RZ, RZ, -R8 ;  /* 0x000000ffff087224 */ /* 0x000fe400078e0a08 */
[----:B------:R-:W-:Y:S02]  /*e320*/  IMAD.MOV R228, RZ, RZ, -R9 ;  /* 0x000000ffffe47224 */ /* 0x000fe400078e0a09 */
[----:B------:R-:W-:Y:S02]  /*e330*/  IMAD.MOV R9, RZ, RZ, -R225 ;  /* 0x000000ffff097224 */ /* 0x000fe400078e0ae1 */
[----:B------:R-:W-:Y:S01]  /*e340*/  IMAD R225, R5, R8, R226 ;  /* 0x0000000805e17224 */ /* 0x000fe200078e02e2 */
[----:B------:R-:W-:Y:S01]  /*e350*/  LOP3.LUT R8, R6, 0x38, RZ, 0xfc, !PT ;  /* 0x0000003806087812 */ /* 0x000fe200078efcff */
[----:B------:R-:W-:Y:S01]  /*e360*/  @!P6 IMAD.IADD R222, R222, 0x1, -R5 ;  /* 0x00000001dedee824 */ /* 0x000fe200078e0a05 */
[----:B------:R-:W-:Y:S01]  /*e370*/  ISETP.GE.AND P6, PT, R231, RZ, PT ;  /* 0x000000ffe700720c */ /* 0x000fe20003fc6270 */
[----:B------:R-:W-:Y:S01]  /*e380*/  IMAD R226, R5, R228, R227 ;  /* 0x000000e405e27224 */ /* 0x000fe200078e02e3 */
[----:B------:R-:W-:Y:S01]  /*e390*/  IABS R228, R8 ;  /* 0x0000000800e47213 */ /* 0x000fe20000000000 */
[--C-:B------:R-:W-:Y:S01]  /*e3a0*/  @!P3 IMAD.IADD R223, R223, 0x1, -R5.reuse ;  /* 0x00000001dfdfb824 */ /* 0x100fe200078e0a05 */
        /* <DEDUP_REMOVED lines=8> */
[----:B------:R-:W-:Y:S01]  /*e430*/  ISETP.GE.AND P4, PT, R229, RZ, PT ;  /* 0x000000ffe500720c */ /* 0x000fe20003f86270 */
[----:B------:R-:W-:Y:S01]  /*e440*/  @!P1 IMAD.MOV R224, RZ, RZ, -R224 ;  /* 0x000000ffffe09224 */ /* 0x000fe200078e0ae0 */
[----:B------:R-:W-:Y:S01]  /*e450*/  IABS R229, R232 ;  /* 0x000000e800e57213 */ /* 0x000fe20000000000 */
[----:B------:R-:W-:-:S04]  /*e460*/  IMAD.HI.U32 R231, R4, R230, RZ ;  /* 0x000000e604e77227 */ /* 0x000fc800078e00ff */
        /* <DEDUP_REMOVED lines=10> */
[----:B------:R-:W-:Y:S01]  /*e510*/  IMAD.MOV R234, RZ, RZ, -R8 ;  /* 0x000000ffffea7224 */ /* 0x000fe200078e0a08 */
[C---:B------:R-:W-:Y:S01]  /*e520*/  LOP3.LUT R8, R6.reuse, 0x32, RZ, 0xfc, !PT ;  /* 0x0000003206087812 */ /* 0x040fe200078efcff */
[C---:B------:R-:W-:Y:S01]  /*e530*/  IMAD R228, R5.reuse, R9, R228 ;  /* 0x0000000905e47224 */ /* 0x040fe200078e02e4 */
[----:B------:R-:W-:Y:S01]  /*e540*/  LOP3.LUT R9, R6, 0x30, RZ, 0xfc, !PT ;  /* 0x0000003006097812 */ /* 0x000fe200078efcff */
[----:B------:R-:W-:Y:S01]  /*e550*/  IMAD R229, R5, R234, R229 ;  /* 0x000000ea05e57224 */ /* 0x000fe200078e02e5 */
[----:B------:R-:W-:Y:S01]  /*e560*/  IABS R235, R8 ;  /* 0x0000000800eb7213 */ /* 0x000fe20000000000 */
[--C-:B------:R-:W-:Y:S01]  /*e570*/  @!P2 IMAD.IADD R226, R226, 0x1, -R5.reuse ;  /* 0x00000001e2e2a824 */ /* 0x100fe200078e0a05 */
[----:B------:R-:W-:Y:S01]  /*e580*/  IABS R236, R9 ;  /* 0x0000000900ec7213 */ /* 0x000fe20000000000 */
[----:B------:R-:W-:Y:S01]  /*e590*/  @!P0 IMAD.IADD R225, R225, 0x1, -R5 ;  /* 0x00000001e1e18824 */ /* 0x000fe200078e0a05 */
[C---:B------:R-:W-:Y:S01]  /*e5a0*/  ISETP.GT.U32.AND P2, PT, R5.reuse, R229, PT ;  /* 0x000000e50500720c */ /* 0x040fe20003f44070 */
[----:B------:R-:W-:Y:S01]  /*e5b0*/  IMAD.MOV R234, RZ, RZ, -R231 ;  /* 0x000000ffffea7224 */ /* 0x000fe200078e0ae7 */
[----:B------:R-:W-:Y:S01]  /*e5c0*/  ISETP.GT.U32.AND P0, PT, R5, R228, PT ;  /* 0x000000e40500720c */ /* 0x000fe20003f04070 */
[----:B------:R-:W-:-:S02]  /*e5d0*/  IMAD.MOV.U32 R231, RZ, RZ, R235 ;  /* 0x000000ffffe77224 */ /* 0x000fc400078e00eb */
[----:B------:R-:W-:Y:S02]  /*e5e0*/  @!P5 IMAD.MOV R225, RZ, RZ, -R225 ;  /* 0x000000ffffe1d224 */ /* 0x000fe400078e0ae1 */
[----:B------:R-:W-:Y:S01]  /*e5f0*/  @!P1 IMAD.IADD R227, R227, 0x1, -R5 ;  /* 0x00000001e3e39824 */ /* 0x000fe200078e0a05 */
[----:B------:R-:W-:Y:S01]  /*e600*/  ISETP.GE.AND P1, PT, R232, RZ, PT ;  /* 0x000000ffe800720c */ /* 0x000fe20003f26270 */
[----:B------:R-:W-:Y:S02]  /*e610*/  IMAD.MOV.U32 R232, RZ, RZ, R236 ;  /* 0x000000ffffe87224 */ /* 0x000fe400078e00ec */
[----:B------:R-:W-:Y:S01]  /*e620*/  @!P4 IMAD.MOV R227, RZ, RZ, -R227 ;  /* 0x000000ffffe3c224 */ /* 0x000fe200078e0ae3 */
[----:B------:R-:W-:Y:S01]  /*e630*/  ISETP.GE.AND P4, PT, R8, RZ, PT ;  /* 0x000000ff0800720c */ /* 0x000fe20003f86270 */
[--C-:B------:R-:W-:Y:S02]  /*e640*/  @!P2 IMAD.IADD R229, R229, 0x1, -R5.reuse ;  /* 0x00000001e5e5a824 */ /* 0x100fe400078e0a05 */
[----:B------:R-:W-:Y:S01]  /*e650*/  @!P0 IMAD.IADD R228, R228, 0x1, -R5 ;  /* 0x00000001e4e48824 */ /* 0x000fe200078e0a05 */
[----:B------:R-:W-:Y:S01]  /*e660*/  ISETP.GE.AND P0, PT, R233, RZ, PT ;  /* 0x000000ffe900720c */ /* 0x000fe20003f06270 */
[----:B------:R-:W-:Y:S01]  /*e670*/  IMAD.HI.U32 R233, R4, R231, RZ ;  /* 0x000000e704e97227 */ /* 0x000fe200078e00ff */
[----:B------:R-:W-:-:S02]  /*e680*/  ISETP.GT.U32.AND P5, PT, R5, R229, PT ;  /* 0x000000e50500720c */ /* 0x000fc40003fa4070 */
[----:B------:R-:W-:Y:S01]  /*e690*/  ISETP.GT.U32.AND P2, PT, R5, R228, PT ;  /* 0x000000e40500720c */ /* 0x000fe20003f44070 */
[----:B------:R-:W-:Y:S02]  /*e6a0*/  IMAD.MOV R236, RZ, RZ, -R233 ;  /* 0x000000ffffec7224 */ /* 0x000fe400078e0ae9 */
[----:B------:R-:W-:Y:S02]  /*e6b0*/  VIADD R8, R7, 0x2e ;  /* 0x0000002e07087836 */ /* 0x000fe40000000000 */
[C---:B------:R-:W-:Y:S01]  /*e6c0*/  IMAD R231, R5.reuse, R236, R231 ;  /* 0x000000ec05e77224 */ /* 0x040fe200078e02e7 */
[----:B------:R-:W-:Y:S01]  /*e6d0*/  LOP3.LUT R236, R6, 0x2a, RZ, 0xfc, !PT ;  /* 0x0000002a06ec7812 */ /* 0x000fe200078efcff */
[----:B------:R-:W-:Y:S01]  /*e6e0*/  IMAD R230, R5, R234, R230 ;  /* 0x000000ea05e67224 */ /* 0x000fe200078e02e6 */
[----:B------:R-:W-:Y:S01]  /*e6f0*/  IABS R233, R8 ;  /* 0x0000000800e97213 */ /* 0x000fe20000000000 */
[----:B------:R-:W-:Y:S01]  /*e700*/  @!P6 IMAD.MOV R226, RZ, RZ, -R226 ;  /* 0x000000ffffe2e224 */ /* 0x000fe200078e0ae2 */
[----:B------:R-:W-:Y:S01]  /*e710*/  IABS R235, R236 ;  /* 0x000000ec00eb7213 */ /* 0x000fe20000000000 */
[----:B------:R-:W-:Y:S01]  /*e720*/  @!P5 IMAD.IADD R229, R229, 0x1, -R5 ;  /* 0x00000001e5e5d824 */ /* 0x000fe200078e0a05 */
[C---:B------:R-:W-:Y:S01]  /*e730*/  ISETP.GT.U32.AND P5, PT, R5.reuse, R231, PT ;  /* 0x000000e70500720c */ /* 0x040fe20003fa4070 */
[----:B------:R-:W-:Y:S01]  /*e740*/  IMAD.HI.U32 R238, R4, R233, RZ ;  /* 0x000000e904ee7227 */ /* 0x000fe200078e00ff */
[----:B------:R-:W-:-:S03]  /*e750*/  ISETP.GT.U32.AND P6, PT, R5, R230, PT ;  /* 0x000000e60500720c */ /* 0x000fc60003fc4070 */
[----:B------:R-:W-:Y:S02]  /*e760*/  IMAD.MOV R238, RZ, RZ, -R238 ;  /* 0x000000ffffee7224 */ /* 0x000fe400078e0aee */
[----:B------:R-:W-:-:S04]  /*e770*/  IMAD.HI.U32 R234, R4, R232, RZ ;  /* 0x000000e804ea7227 */ /* 0x000fc800078e00ff */
[----:B------:R-:W-:Y:S02]  /*e780*/  IMAD R233, R5, R238, R233 ;  /* 0x000000ee05e97224 */ /* 0x000fe400078e02e9 */
[--C-:B------:R-:W-:Y:S02]  /*e790*/  @!P5 IMAD.IADD R231, R231, 0x1, -R5.reuse ;  /* 0x00000001e7e7d824 */ /* 0x100fe400078e0a05 */
[----:B------:R-:W-:Y:S02]  /*e7a0*/  IMAD.MOV R234, RZ, RZ, -R234 ;  /* 0x000000ffffea7224 */ /* 0x000fe400078e0aea */
[--C-:B------:R-:W-:Y:S01]  /*e7b0*/  @!P2 IMAD.IADD R228, R228, 0x1, -R5.reuse ;  /* 0x00000001e4e4a824 */ /* 0x100fe200078e0a05 */
[C---:B------:R-:W-:Y:S01]  /*e7c0*/  ISETP.GT.U32.AND P5, PT, R5.reuse, R231, PT ;  /* 0x000000e70500720c */ /* 0x040fe20003fa4070 */
[C---:B------:R-:W-:Y:S01]  /*e7d0*/  IMAD R232, R5.reuse, R234, R232 ;  /* 0x000000ea05e87224 */ /* 0x040fe200078e02e8 */
[----:B------:R-:W-:Y:S01]  /*e7e0*/  ISETP.GE.AND P2, PT, R8, RZ, PT ;  /* 0x000000ff0800720c */ /* 0x000fe20003f46270 */
[----:B------:R-:W-:Y:S01]  /*e7f0*/  @!P6 IMAD.IADD R230, R230, 0x1, -R5 ;  /* 0x00000001e6e6e824 */ /* 0x000fe200078e0a05 */
[----:B------:R-:W-:Y:S01]  /*e800*/  LOP3.LUT R8, R6, 0x2c, RZ, 0xfc, !PT ;  /* 0x0000002c06087812 */ /* 0x000fe200078efcff */
[----:B------:R-:W-:Y:S01]  /*e810*/  @!P3 IMAD.MOV R228, RZ, RZ, -R228 ;  /* 0x000000ffffe4b224 */ /* 0x000fe200078e0ae4 */
[C---:B------:R-:W-:Y:S01]  /*e820*/  ISETP.GT.U32.AND P3, PT, R5.reuse, R232, PT ;  /* 0x000000e80500720c */ /* 0x040fe20003f64070 */
[----:B------:R-:W-:Y:S01]  /*e830*/  @!P1 IMAD.MOV R229, RZ, RZ, -R229 ;  /* 0x000000ffffe59224 */ /* 0x000fe200078e0ae5 */
[----:B------:R-:W-:-:S02]  /*e840*/  ISETP.GT.U32.AND P6, PT, R5, R230, PT ;  /* 0x000000e60500720c */ /* 0x000fc40003fc4070 */
[----:B------:R-:W-:Y:S01]  /*e850*/  ISETP.GE.AND P1, PT, R9, RZ, PT ;  /* 0x000000ff0900720c */ /* 0x000fe20003f26270 */
[----:B------:R-:W-:Y:S01]  /*e860*/  IMAD.HI.U32 R9, R4, R235, RZ ;  /* 0x000000eb04097227 */ /* 0x000fe200078e00ff */
[----:B------:R-:W-:-:S03]  /*e870*/  IABS R234, R8 ;  /* 0x0000000800ea7213 */ /* 0x000fc60000000000 */
[----:B------:R-:W-:Y:S01]  /*e880*/  @!P5 IMAD.IADD R231, R231, 0x1, -R5 ;  /* 0x00000001e7e7d824 */ /* 0x000fe200078e0a05 */
[C---:B------:R-:W-:Y:S01]  /*e890*/  ISETP.GT.U32.AND P5, PT, R5.reuse, R233, PT ;  /* 0x000000e90500720c */ /* 0x040fe20003fa4070 */
[----:B------:R-:W-:Y:S01]  /*e8a0*/  IMAD.MOV R238, RZ, RZ, -R9 ;  /* 0x000000ffffee7224 */ /* 0x000fe200078e0a09 */
[----:B------:R-:W-:Y:S01]  /*e8b0*/  IABS R9, R188 ;  /* 0x000000bc00097213 */ /* 0x000fe20000000000 */
[--C-:B------:R-:W-:Y:S02]  /*e8c0*/  @!P3 IMAD.IADD R232, R232, 0x1, -R5.reuse ;  /* 0x00000001e8e8b824 */ /* 0x100fe400078e0a05 */
[----:B------:R-:W-:Y:S01]  /*e8d0*/  @!P6 IMAD.IADD R230, R230, 0x1, -R5 ;  /* 0x00000001e6e6e824 */ /* 0x000fe200078e0a05 */
[----:B------:R-:W-:Y:S01]  /*e8e0*/  ISETP.GE.AND P6, PT, R8, RZ, PT ;  /* 0x000000ff0800720c */ /* 0x000fe20003fc6270 */
[----:B------:R-:W-:Y:S01]  /*e8f0*/  IMAD.HI.U32 R8, R4, R234, RZ ;  /* 0x000000ea04087227 */ /* 0x000fe200078e00ff */
[----:B------:R-:W-:-:S03]  /*e900*/  ISETP.GT.U32.AND P3, PT, R5, R232, PT ;  /* 0x000000e80500720c */ /* 0x000fc60003f64070 */
[----:B------:R-:W-:Y:S02]  /*e910*/  IMAD R235, R5, R238, R235 ;  /* 0x000000ee05eb7224 */ /* 0x000fe400078e02eb */
[--C-:B------:R-:W-:Y:S02]  /*e920*/  @!P5 IMAD.IADD R233, R233, 0x1, -R5.reuse ;  /* 0x00000001e9e9d824 */ /* 0x100fe400078e0a05 */
[----:B------:R-:W-:Y:S02]  /*e930*/  IMAD.MOV R8, RZ, RZ, -R8 ;  /* 0x000000ffff087224 */ /* 0x000fe400078e0a08 */
[----:B------:R-:W-:Y:S01]  /*e940*/  @!P0 IMAD.MOV R230, RZ, RZ, -R230 ;  /* 0x000000ffffe68224 */ /* 0x000fe200078e0ae6 */
[C---:B------:R-:W-:Y:S01]  /*e950*/  ISETP.GT.U32.AND P5, PT, R5.reuse, R233, PT ;  /* 0x000000e90500720c */ /* 0x040fe20003fa4070 */
[C---:B------:R-:W-:Y:S01]  /*e960*/  IMAD R234, R5.reuse, R8, R234 ;  /* 0x0000000805ea7224 */ /* 0x040fe200078e02ea */
[----:B------:R-:W-:Y:S01]  /*e970*/  ISETP.GE.AND P0, PT, R236, RZ, PT ;  /* 0x000000ffec00720c */ /* 0x000fe20003f06270 */
[----:B------:R-:W-:Y:S01]  /*e980*/  @!P3 IMAD.IADD R232, R232, 0x1, -R5 ;  /* 0x00000001e8e8b824 */ /* 0x000fe200078e0a05 */
[----:B------:R-:W-:Y:S01]  /*e990*/  LOP3.LUT R236, R6, 0x28, RZ, 0xfc, !PT ;  /* 0x0000002806ec7812 */ /* 0x000fe200078efcff */
[----:B------:R-:W-:Y:S01]  /*e9a0*/  @!P4 IMAD.MOV R231, RZ, RZ, -R231 ;  /* 0x000000ffffe7c224 */ /* 0x000fe200078e0ae7 */
[----:B------:R-:W-:Y:S01]  /*e9b0*/  ISETP.GT.U32.AND P3, PT, R5, R234, PT ;  /* 0x000000ea0500720c */ /* 0x000fe20003f64070 */
[----:B------:R-:W-:Y:S01]  /*e9c0*/  IMAD.HI.U32 R8, R4, R237, RZ ;  /* 0x000000ed04087227 */ /* 0x000fe200078e00ff */
[----:B------:R-:W-:-:S02]  /*e9d0*/  ISETP.GE.AND P4, PT, R236, RZ, PT ;  /* 0x000000ffec00720c */ /* 0x000fc40003f86270 */
[----:B------:R-:W-:Y:S01]  /*e9e0*/  IABS R236, R236 ;  /* 0x000000ec00ec7213 */ /* 0x000fe20000000000 */
[----:B------:R-:W-:Y:S02]  /*e9f0*/  IMAD.MOV R8, RZ, RZ, -R8 ;  /* 0x000000ffff087224 */ /* 0x000fe400078e0a08 */
[----:B------:R-:W-:Y:S01]  /*ea00*/  @!P5 IMAD.IADD R233, R233, 0x1, -R5 ;  /* 0x00000001e9e9d824 */ /* 0x000fe200078e0a05 */
[----:B------:R-:W-:Y:S01]  /*ea10*/  ISETP.GT.U32.AND P5, PT, R5, R235, PT ;  /* 0x000000eb0500720c */ /* 0x000fe20003fa4070 */
[----:B------:R-:W-:-:S04]  /*ea20*/  IMAD.HI.U32 R239, R4, R236, RZ ;  /* 0x000000ec04ef7227 */ /* 0x000fc800078e00ff */
[----:B------:R-:W-:Y:S02]  /*ea30*/  @!P3 IMAD.IADD R234, R234, 0x1, -R5 ;  /* 0x00000001eaeab824 */ /* 0x000fe400078e0a05 */
[----:B------:R-:W-:-:S03]  /*ea40*/  IMAD.HI.U32 R238, R4, R9, RZ ;  /* 0x0000000904ee7227 */ /* 0x000fc600078e00ff */
[C---:B------:R-:W-:Y:S01]  /*ea50*/  ISETP.GT.U32.AND P3, PT, R5.reuse, R234, PT ;  /* 0x000000ea0500720c */ /* 0x040fe20003f64070 */
[----:B------:R-:W-:Y:S02]  /*ea60*/  IMAD R237, R5, R8, R237 ;  /* 0x0000000805ed7224 */ /* 0x000fe400078e02ed */
[----:B------:R-:W-:Y:S02]  /*ea70*/  @!P5 IMAD.IADD R235, R235, 0x1, -R5 ;  /* 0x00000001ebebd824 */ /* 0x000fe400078e0a05 */
[----:B------:R-:W-:Y:S02]  /*ea80*/  IMAD.MOV R239, RZ, RZ, -R239 ;  /* 0x000000ffffef7224 */ /* 0x000fe400078e0aef */
[----:B------:R-:W-:Y:S01]  /*ea90*/  IMAD.MOV R238, RZ, RZ, -R238 ;  /* 0x000000ffffee7224 */ /* 0x000fe200078e0aee */
[C---:B------:R-:W-:Y:S01]  /*eaa0*/  ISETP.GT.U32.AND P5, PT, R5.reuse, R235, PT ;  /* 0x000000eb0500720c */ /* 0x040fe20003fa4070 */
[C---:B------:R-:W-:Y:S01]  /*eab0*/  IMAD R236, R5.reuse, R239, R236 ;  /* 0x000000ef05ec7224 */ /* 0x040fe200078e02ec */
[C---:B------:R-:W-:Y:S01]  /*eac0*/  LOP3.LUT R239, R6.reuse, 0x22, RZ, 0xfc, !PT ;  /* 0x0000002206ef7812 */ /* 0x040fe200078efcff */
[----:B------:R-:W-:Y:S01]  /*ead0*/  IMAD R9, R5, R238, R9 ;  /* 0x000000ee05097224 */ /* 0x000fe200078e0209 */
[----:B------:R-:W-:Y:S01]  /*eae0*/  LOP3.LUT R238, R6, 0x24, RZ, 0xfc, !PT ;  /* 0x0000002406ee7812 */ /* 0x000fe200078efcff */
[----:B------:R-:W-:-:S02]  /*eaf0*/  @!P3 IMAD.IADD R234, R234, 0x1, -R5 ;  /* 0x00000001eaeab824 */ /* 0x000fc400078e0a05 */
[----:B------:R-:W-:Y:S01]  /*eb00*/  @!P2 IMAD.MOV R233, RZ, RZ, -R233 ;  /* 0x000000ffffe9a224 */ /* 0x000fe200078e0ae9 */
[----:B------:R-:W-:Y:S01]  /*eb10*/  ISETP.GE.AND P3, PT, R238, RZ, PT ;  /* 0x000000ffee00720c */ /* 0x000fe20003f66270 */
[----:B------:R-:W-:Y:S01]  /*eb20*/  @!P6 IMAD.MOV R234, RZ, RZ, -R234 ;  /* 0x000000ffffeae224 */ /* 0x000fe200078e0aea */
[----:B------:R-:W-:Y:S01]  /*eb30*/  ISETP.GT.U32.AND P6, PT, R5, R236, PT ;  /* 0x000000ec0500720c */ /* 0x000fe20003fc4070 */
[----:B------:R-:W-:Y:S01]  /*eb40*/  @!P1 IMAD.MOV R232, RZ, RZ, -R232 ;  /* 0x000000ffffe89224 */ /* 0x000fe200078e0ae8 */
[----:B------:R-:W-:Y:S01]  /*eb50*/  IABS R238, R238 ;  /* 0x000000ee00ee7213 */ /* 0x000fe20000000000 */
[----:B------:R-:W-:Y:S01]  /*eb60*/  @!P5 IMAD.IADD R235, R235, 0x1, -R5 ;  /* 0x00000001ebebd824 */ /* 0x000fe200078e0a05 */
[----:B------:R-:W-:Y:S02]  /*eb70*/  ISETP.GE.AND P2, PT, R239, RZ, PT ;  /* 0x000000ffef00720c */ /* 0x000fe40003f46270 */
[----:B------:R-:W-:Y:S01]  /*eb80*/  IABS R239, R239 ;  /* 0x000000ef00ef7213 */ /* 0x000fe20000000000 */
[----:B------:R-:W-:Y:S01]  /*eb90*/  @!P0 IMAD.MOV R235, RZ, RZ, -R235 ;  /* 0x000000ffffeb8224 */ /* 0x000fe200078e0aeb */
[----:B------:R-:W-:Y:S01]  /*eba0*/  ISETP.GT.U32.AND P0, PT, R5, R237, PT ;  /* 0x000000ed0500720c */ /* 0x000fe20003f04070 */
[----:B------:R-:W-:Y:S01]  /*ebb0*/  IMAD.HI.U32 R8, R4, R238, RZ ;  /* 0x000000ee04087227 */ /* 0x000fe200078e00ff */
[----:B------:R-:W-:-:S02]  /*ebc0*/  ISETP.GE.AND P1, PT, R243, RZ, PT ;  /* 0x000000fff300720c */ /* 0x000fc40003f26270 */
[----:B------:R-:W-:Y:S01]  /*ebd0*/  IABS R243, R243 ;  /* 0x000000f300f37213 */ /* 0x000fe20000000000 */
[----:B------:R-:W-:Y:S01]  /*ebe0*/  IMAD.MOV R8, RZ, RZ, -R8 ;  /* 0x000000ffff087224 */ /* 0x000fe200078e0a08 */
[----:B------:R-:W-:Y:S01]  /*ebf0*/  ISETP.GT.U32.AND P5, PT, R5, R9, PT ;  /* 0x000000090500720c */ /* 0x000fe20003fa4070 */
[----:B------:R-:W-:-:S04]  /*ec00*/  IMAD.HI.U32 R241, R4, R239, RZ ;  /* 0x000000ef04f17227 */ /* 0x000fc800078e00ff */
[----:B------:R-:W-:-:S04]  /*ec10*/  IMAD.HI.U32 R246, R4, R243, RZ ;  /* 0x000000f304f67227 */ /* 0x000fc800078e00ff */
[--C-:B------:R-:W-:Y:S02]  /*ec20*/  @!P0 IMAD.IADD R237, R237, 0x1, -R5.reuse ;  /* 0x00000001eded8824 */ /* 0x100fe400078e0a05 */
[----:B------:R-:W-:Y:S02]  /*ec30*/  @!P6 IMAD.IADD R236, R236, 0x1, -R5 ;  /* 0x00000001ecece824 */ /* 0x000fe400078e0a05 */
[C---:B------:R-:W-:Y:S01]  /*ec40*/  IMAD R238, R5.reuse, R8, R238 ;  /* 0x0000000805ee7224 */ /* 0x040fe200078e02ee */
[C---:B------:R-:W-:Y:S01]  /*ec50*/  ISETP.GT.U32.AND P0, PT, R5.reuse, R237, PT ;  /* 0x000000ed0500720c */ /* 0x040fe20003f04070 */
[----:B------:R-:W-:Y:S01]  /*ec60*/  IMAD.MOV R8, RZ, RZ, -R241 ;  /* 0x000000ffff087224 */ /* 0x000fe200078e0af1 */
[C---:B------:R-:W-:Y:S01]  /*ec70*/  ISETP.GT.U32.AND P6, PT, R5.reuse, R236, PT ;  /* 0x000000ec0500720c */ /* 0x040fe20003fc4070 */
[----:B------:R-:W-:Y:S02]  /*ec80*/  IMAD.MOV R241, RZ, RZ, -R245 ;  /* 0x000000fffff17224 */ /* 0x000fe400078e0af5 */
[----:B------:R-:W-:Y:S01]  /*ec90*/  IMAD.MOV R245, RZ, RZ, -R246 ;  /* 0x000000fffff57224 */ /* 0x000fe200078e0af6 */
[----:B------:R-:W-:Y:S01]  /*eca0*/  IABS R246, R13 ;  /* 0x0000000d00f67213 */ /* 0x000fe20000000000 */
[----:B------:R-:W-:-:S02]  /*ecb0*/  IMAD R240, R5, R241, R240 ;  /* 0x000000f105f07224 */ /* 0x000fc400078e02f0 */
[C---:B------:R-:W-:Y:S02]  /*ecc0*/  IMAD R239, R5.reuse, R8, R239 ;  /* 0x0000000805ef7224 */ /* 0x040fe400078e02ef */
[----:B------:R-:W-:Y:S01]  /*ecd0*/  IMAD R241, R5, R245, R243 ;  /* 0x000000f505f17224 */ /* 0x000fe200078e02f3 */
[----:B------:R-:W-:Y:S01]  /*ece0*/  IABS R243, R0 ;  /* 0x0000000000f37213 */ /* 0x000fe20000000000 */
[----:B------:R-:W-:Y:S01]  /*ecf0*/  IMAD.MOV R8, RZ, RZ, -R244 ;  /* 0x000000ffff087224 */ /* 0x000fe200078e0af4 */
[----:B------:R-:W-:Y:S01]  /*ed00*/  IABS R245, R15 ;  /* 0x0000000f00f57213 */ /* 0x000fe20000000000 */
[--C-:B------:R-:W-:Y:S01]  /*ed10*/  @!P5 IMAD.IADD R9, R9, 0x1, -R5.reuse ;  /* 0x000000010909d824 */ /* 0x100fe200078e0a05 */
[----:B------:R-:W-:Y:S01]  /*ed20*/  IABS R244, R125 ;  /* 0x0000007d00f47213 */ /* 0x000fe20000000000 */
[----:B------:R-:W-:Y:S01]  /*ed30*/  @!P0 IMAD.IADD R237, R237, 0x1, -R5 ;  /* 0x00000001eded8824 */ /* 0x000fe200078e0a05 */
[C---:B------:R-:W-:Y:S01]  /*ed40*/  ISETP.GT.U32.AND P0, PT, R5.reuse, R240, PT ;  /* 0x000000f00500720c */ /* 0x040fe20003f04070 */
[C---:B------:R-:W-:Y:S01]  /*ed50*/  IMAD R242, R5.reuse, R8, R242 ;  /* 0x0000000805f27224 */ /* 0x040fe200078e02f2 */
[----:B------:R-:W-:Y:S01]  /*ed60*/  ISETP.GT.U32.AND P5, PT, R5, R9, PT ;  /* 0x000000090500720c */ /* 0x000fe20003fa4070 */
[----:B------:R-:W-:-:S04]  /*ed70*/  IMAD.HI.U32 R8, R4, R243, RZ ;  /* 0x000000f304087227 */ /* 0x000fc800078e00ff */
[----:B------:R-:W-:Y:S01]  /*ed80*/  @!P6 IMAD.IADD R236, R236, 0x1, -R5 ;  /* 0x00000001ecece824 */ /* 0x000fe200078e0a05 */
[----:B------:R-:W-:Y:S01]  /*ed90*/  ISETP.GT.U32.AND P6, PT, R5, R238, PT ;  /* 0x000000ee0500720c */ /* 0x000fe20003fc4070 */
[----:B------:R-:W-:Y:S02]  /*eda0*/  IMAD.MOV R8, RZ, RZ, -R8 ;  /* 0x000000ffff087224 */ /* 0x000fe400078e0a08 */
[----:B------:R-:W-:-:S04]  /*edb0*/  IMAD.HI.U32 R247, R4, R245, RZ ;  /* 0x000000f504f77227 */ /* 0x000fc800078e00ff */
[----:B------:R-:W-:Y:S02]  /*edc0*/  IMAD R243, R5, R8, R243 ;  /* 0x0000000805f37224 */ /* 0x000fe400078e02f3 */
[--C-:B------:R-:W-:Y:S02]  /*edd0*/  @!P0 IMAD.IADD R240, R240, 0x1, -R5.reuse ;  /* 0x00000001f0f08824 */ /* 0x100fe400078e0a05 */
[--C-:B------:R-:W-:Y:S01]  /*ede0*/  @!P5 IMAD.IADD R9, R9, 0x1, -R5.reuse ;  /* 0x000000010909d824 */ /* 0x100fe200078e0a05 */
[C---:B------:R-:W-:Y:S01]  /*edf0*/  ISETP.GT.U32.AND P0, PT, R5.reuse, R243, PT ;  /* 0x000000f30500720c */ /* 0x040fe20003f04070 */
[----:B------:R-:W-:Y:S01]  /*ee00*/  @!P6 IMAD.IADD R238, R238, 0x1, -R5 ;  /* 0x00000001eeeee824 */ /* 0x000fe200078e0a05 */
[C---:B------:R-:W-:Y:S01]  /*ee10*/  ISETP.GT.U32.AND P5, PT, R5.reuse, R239, PT ;  /* 0x000000ef0500720c */ /* 0x040fe20003fa4070 */
[----:B------:R-:W-:Y:S02]  /*ee20*/  IMAD.MOV R247, RZ, RZ, -R247 ;  /* 0x000000fffff77224 */ /* 0x000fe400078e0af7 */
[----:B------:R-:W-:Y:S01]  /*ee30*/  IMAD.HI.U32 R248, R4, R244, RZ ;  /* 0x000000f404f87227 */ /* 0x000fe200078e00ff */
[----:B------:R-:W-:-:S03]  /*ee40*/  ISETP.GT.U32.AND P6, PT, R5, R238, PT ;  /* 0x000000ee0500720c */ /* 0x000fc60003fc4070 */
[----:B------:R-:W-:Y:S01]  /*ee50*/  IMAD R245, R5, R247, R245 ;  /* 0x000000f705f57224 */ /* 0x000fe200078e02f5 */
[----:B------:R-:W-:Y:S01]  /*ee60*/  IABS R247, R12 ;  /* 0x0000000c00f77213 */ /* 0x000fe20000000000 */
[----:B------:R-:W-:Y:S02]  /*ee70*/  IMAD.MOV R248, RZ, RZ, -R248 ;  /* 0x000000fffff87224 */ /* 0x000fe400078e0af8 */
[--C-:B------:R-:W-:Y:S01]  /*ee80*/  @!P0 IMAD.IADD R243, R243, 0x1, -R5.reuse ;  /* 0x00000001f3f38824 */ /* 0x100fe200078e0a05 */
[----:B------:R-:W-:Y:S01]  /*ee90*/  ISETP.GT.U32.AND P0, PT, R5, R240, PT ;  /* 0x000000f00500720c */ /* 0x000fe20003f04070 */
[----:B------:R-:W-:Y:S02]  /*eea0*/  @!P5 IMAD.IADD R239, R239, 0x1, -R5 ;  /* 0x00000001efefd824 */ /* 0x000fe400078e0a05 */
[----:B------:R-:W-:-:S03]  /*eeb0*/  IMAD.HI.U32 R8, R4, R246, RZ ;  /* 0x000000f604087227 */ /* 0x000fc600078e00ff */
[C---:B------:R-:W-:Y:S01]  /*eec0*/  ISETP.GT.U32.AND P5, PT, R5.reuse, R239, PT ;  /* 0x000000ef0500720c */ /* 0x040fe20003fa4070 */
[C---:B------:R-:W-:Y:S01]  /*eed0*/  IMAD R244, R5.reuse, R248, R244 ;  /* 0x000000f805f47224 */ /* 0x040fe200078e02f4 */
[----:B------:R-:W-:Y:S01]  /*eee0*/  IABS R248, R11 ;  /* 0x0000000b00f87213 */ /* 0x000fe20000000000 */
[----:B------:R-:W-:Y:S01]  /*eef0*/  @!P6 IMAD.IADD R238, R238, 0x1, -R5 ;  /* 0x00000001eeeee824 */ /* 0x000fe200078e0a05 */
[----:B------:R-:W-:Y:S01]  /*ef00*/  ISETP.GT.U32.AND P6, PT, R5, R241, PT ;  /* 0x000000f10500720c */ /* 0x000fe20003fc4070 */
[----:B------:R-:W-:Y:S02]  /*ef10*/  IMAD.MOV R8, RZ, RZ, -R8 ;  /* 0x000000ffff087224 */ /* 0x000fe400078e0a08 */
[----:B------:R-:W-:-:S04]  /*ef20*/  IMAD.HI.U32 R7, R4, R247, RZ ;  /* 0x000000f704077227 */ /* 0x000fc800078e00ff */
[----:B------:R-:W-:Y:S01]  /*ef30*/  @!P3 IMAD.MOV R238, RZ, RZ, -R238 ;  /* 0x000000ffffeeb224 */ /* 0x000fe200078e0aee */
[C---:B------:R-:W-:Y:S01]  /*ef40*/  ISETP.GT.U32.AND P3, PT, R5.reuse, R243, PT ;  /* 0x000000f30500720c */ /* 0x040fe20003f64070 */
[----:B------:R-:W-:Y:S01]  /*ef50*/  @!P0 IMAD.IADD R240, R240, 0x1, -R5 ;  /* 0x00000001f0f08824 */ /* 0x000fe200078e0a05 */
[C---:B------:R-:W-:Y:S01]  /*ef60*/  ISETP.GT.U32.AND P0, PT, R5.reuse, R245, PT ;  /* 0x000000f50500720c */ /* 0x040fe20003f04070 */
[----:B------:R-:W-:Y:S02]  /*ef70*/  IMAD R246, R5, R8, R246 ;  /* 0x0000000805f67224 */ /* 0x000fe400078e02f6 */
[----:B------:R-:W-:Y:S02]  /*ef80*/  IMAD.MOV R7, RZ, RZ, -R7 ;  /* 0x000000ffff077224 */ /* 0x000fe400078e0a07 */
[----:B------:R-:W-:-:S04]  /*ef90*/  IMAD.HI.U32 R8, R4, R248, RZ ;  /* 0x000000f804087227 */ /* 0x000fc800078e00ff */
[----:B------:R-:W-:Y:S02]  /*efa0*/  IMAD R247, R5, R7, R247 ;  /* 0x0000000705f77224 */ /* 0x000fe400078e02f7 */
[----:B------:R-:W-:Y:S02]  /*efb0*/  IMAD.MOV R7, RZ, RZ, -R8 ;  /* 0x000000ffff077224 */ /* 0x000fe400078e0a08 */
[--C-:B------:R-:W-:Y:S01]  /*efc0*/  @!P5 IMAD.IADD R239, R239, 0x1, -R5.reuse ;  /* 0x00000001efefd824 */ /* 0x100fe200078e0a05 */
[C---:B------:R-:W-:Y:S01]  /*efd0*/  ISETP.GT.U32.AND P5, PT, R5.reuse, R242, PT ;  /* 0x000000f20500720c */ /* 0x040fe20003fa4070 */
[----:B------:R-:W-:Y:S02]  /*efe0*/  IMAD R248, R5, R7, R248 ;  /* 0x0000000705f87224 */ /* 0x000fe400078e02f8 */
[--C-:B------:R-:W-:Y:S01]  /*eff0*/  @!P3 IMAD.IADD R243, R243, 0x1, -R5.reuse ;  /* 0x00000001f3f3b824 */ /* 0x100fe200078e0a05 */
[----:B------:R-:W-:Y:S01]  /*f000*/  ISETP.GE.AND P3, PT, R251, RZ, PT ;  /* 0x000000fffb00720c */ /* 0x000fe20003f66270 */
[--C-:B------:R-:W-:Y:S01]  /*f010*/  @!P0 IMAD.IADD R245, R245, 0x1, -R5.reuse ;  /* 0x00000001f5f58824 */ /* 0x100fe200078e0a05 */
[----:B------:R-:W-:Y:S01]  /*f020*/  ISETP.GT.U32.AND P0, PT, R5, R248, PT ;  /* 0x000000f80500720c */ /* 0x000fe20003f04070 */
[----:B------:R-:W-:Y:S01]  /*f030*/  @!P6 IMAD.IADD R241, R241, 0x1, -R5 ;  /* 0x00000001f1f1e824 */ /* 0x000fe200078e0a05 */
[----:B------:R-:W-:Y:S01]  /*f040*/  ISETP.GE.AND P6, PT, R6, RZ, PT ;  /* 0x000000ff0600720c */ /* 0x000fe20003fc6270 */
[----:B------:R-:W-:-:S04]  /*f050*/  IMAD.HI.U32 R251, R4, R249, RZ ;  /* 0x000000f904fb7227 */ /* 0x000fc800078e00ff */
[----:B------:R-:W-:Y:S01]  /*f060*/  @!P4 IMAD.MOV R236, RZ, RZ, -R236 ;  /* 0x000000ffffecc224 */ /* 0x000fe200078e0aec */
[C---:B------:R-:W-:Y:S01]  /*f070*/  ISETP.GT.U32.AND P4, PT, R5.reuse, R241, PT ;  /* 0x000000f10500720c */ /* 0x040fe20003f84070 */
[----:B------:R-:W-:Y:S02]  /*f080*/  IMAD.MOV R251, RZ, RZ, -R251 ;  /* 0x000000fffffb7224 */ /* 0x000fe400078e0afb */
[----:B------:R-:W-:Y:S01]  /*f090*/  @!P5 IMAD.IADD R242, R242, 0x1, -R5 ;  /* 0x00000001f2f2d824 */ /* 0x000fe200078e0a05 */
[C---:B------:R-:W-:Y:S01]  /*f0a0*/  ISETP.GT.U32.AND P5, PT, R5.reuse, R244, PT ;  /* 0x000000f40500720c */ /* 0x040fe20003fa4070 */
[C---:B------:R-:W-:Y:S02]  /*f0b0*/  IMAD R249, R5.reuse, R251, R249 ;  /* 0x000000fb05f97224 */ /* 0x040fe400078e02f9 */
[----:B------:R-:W-:Y:S02]  /*f0c0*/  @!P0 IMAD.IADD R248, R248, 0x1, -R5 ;  /* 0x00000001f8f88824 */ /* 0x000fe400078e0a05 */
[----:B------:R-:W-:Y:S01]  /*f0d0*/  @!P6 IMAD.MOV R237, RZ, RZ, -R237 ;  /* 0x000000ffffede224 */ /* 0x000fe200078e0aed */
[C---:B------:R-:W-:Y:S01]  /*f0e0*/  ISETP.GT.U32.AND P0, PT, R5.reuse, R249, PT ;  /* 0x000000f90500720c */ /* 0x040fe20003f04070 */
[----:B------:R-:W-:Y:S01]  /*f0f0*/  IMAD.HI.U32 R8, R4, R250, RZ ;  /* 0x000000fa04087227 */ /* 0x000fe200078e00ff */
[----:B------:R-:W-:-:S03]  /*f100*/  ISETP.GT.U32.AND P6, PT, R5, R242, PT ;  /* 0x000000f20500720c */ /* 0x000fc60003fc4070 */
[--C-:B------:R-:W-:Y:S01]  /*f110*/  @!P4 IMAD.IADD R241, R241, 0x1, -R5.reuse ;  /* 0x00000001f1f1c824 */ /* 0x100fe200078e0a05 */
[C---:B------:R-:W-:Y:S01]  /*f120*/  ISETP.GT.U32.AND P4, PT, R5.reuse, R246, PT ;  /* 0x000000f60500720c */ /* 0x040fe20003f84070 */
[----:B------:R-:W-:Y:S01]  /*f130*/  IMAD.MOV R7, RZ, RZ, -R8 ;  /* 0x000000ffff077224 */ /* 0x000fe200078e0a08 */
[----:B------:R-:W-:Y:S01]  /*f140*/  IABS R8, R2 ;  /* 0x0000000200087213 */ /* 0x000fe20000000000 */
[--C-:B------:R-:W-:Y:S02]  /*f150*/  @!P5 IMAD.IADD R244, R244, 0x1, -R5.reuse ;  /* 0x00000001f4f4d824 */ /* 0x100fe400078e0a05 */
[----:B------:R-:W-:Y:S02]  /*f160*/  IMAD R250, R5, R7, R250 ;  /* 0x0000000705fa7224 */ /* 0x000fe400078e02fa */
[--C-:B------:R-:W-:Y:S01]  /*f170*/  @!P0 IMAD.IADD R249, R249, 0x1, -R5.reuse ;  /* 0x00000001f9f98824 */ /* 0x100fe200078e0a05 */
[C---:B------:R-:W-:Y:S01]  /*f180*/  ISETP.GT.U32.AND P5, PT, R5.reuse, R244, PT ;  /* 0x000000f40500720c */ /* 0x040fe20003fa4070 */
[----:B------:R-:W-:Y:S01]  /*f190*/  @!P6 IMAD.IADD R242, R242, 0x1, -R5 ;  /* 0x00000001f2f2e824 */ /* 0x000fe200078e0a05 */
[C---:B------:R-:W-:Y:S01]  /*f1a0*/  ISETP.GT.U32.AND P0, PT, R5.reuse, R250, PT ;  /* 0x000000fa0500720c */ /* 0x040fe20003f04070 */
[----:B------:R-:W-:Y:S01]  /*f1b0*/  @!P2 IMAD.MOV R239, RZ, RZ, -R239 ;  /* 0x000000ffffefa224 */ /* 0x000fe200078e0aef */
[----:B------:R-:W-:Y:S01]  /*f1c0*/  ISETP.GT.U32.AND P6, PT, R5, R247, PT ;  /* 0x000000f70500720c */ /* 0x000fe20003fc4070 */
[----:B------:R-:W-:Y:S01]  /*f1d0*/  @!P4 IMAD.IADD R246, R246, 0x1, -R5 ;  /* 0x00000001f6f6c824 */ /* 0x000fe200078e0a05 */
[----:B------:R-:W-:Y:S01]  /*f1e0*/  ISETP.GE.AND P4, PT, R0, RZ, PT ;  /* 0x000000ff0000720c */ /* 0x000fe20003f86270 */
[----:B--2---:R-:W-:Y:S01]  /*f1f0*/  IMAD.HI.U32 R19, R4, R8, RZ ;  /* 0x0000000804137227 */ /* 0x004fe200078e00ff */
[----:B------:R-:W-:-:S05]  /*f200*/  LOP3.LUT R0, R6, 0x6, RZ, 0xfc, !PT ;  /* 0x0000000606007812 */ /* 0x000fca00078efcff */
[--C-:B------:R-:W-:Y:S01]  /*f210*/  @!P5 IMAD.IADD R244, R244, 0x1, -R5.reuse ;  /* 0x00000001f4f4d824 */ /* 0x100fe200078e0a05 */
[----:B------:R-:W-:Y:S01]  /*f220*/  ISETP.GE.AND P5, PT, R3, RZ, PT ;  /* 0x000000ff0300720c */ /* 0x000fe20003fa6270 */
[--C-:B------:R-:W-:Y:S01]  /*f230*/  @!P0 IMAD.IADD R250, R250, 0x1, -R5.reuse ;  /* 0x00000001fafa8824 */ /* 0x100fe200078e0a05 */
[----:B------:R-:W-:Y:S01]  /*f240*/  IABS R7, R0 ;  /* 0x0000000000077213 */ /* 0x000fe20000000000 */
[----:B------:R-:W-:Y:S01]  /*f250*/  @!P6 IMAD.IADD R247, R247, 0x1, -R5 ;  /* 0x00000001f7f7e824 */ /* 0x000fe200078e0a05 */
[----:B------:R-:W-:Y:S01]  /*f260*/  LOP3.LUT R3, R6, 0xa, RZ, 0xfc, !PT ;  /* 0x0000000a06037812 */ /* 0x000fe200078efcff */
[----:B------:R-:W-:Y:S01]  /*f270*/  IMAD.MOV R19, RZ, RZ, -R19 ;  /* 0x000000ffff137224 */ /* 0x000fe200078e0a13 */
[----:B------:R-:W-:Y:S01]  /*f280*/  ISETP.GT.U32.AND P0, PT, R5, R245, PT ;  /* 0x000000f50500720c */ /* 0x000fe20003f04070 */
[----:B------:R-:W-:Y:S01]  /*f290*/  IMAD.HI.U32 R18, R4, R7, RZ ;  /* 0x0000000704127227 */ /* 0x000fe200078e00ff */
[----:B------:R-:W-:Y:S02]  /*f2a0*/  ISETP.GE.AND P6, PT, R125, RZ, PT ;  /* 0x000000ff7d00720c */ /* 0x000fe40003fc6270 */
[----:B------:R-:W-:Y:S01]  /*f2b0*/  ISETP.GT.U32.AND P2, PT, R5, R246, PT ;  /* 0x000000f60500720c */ /* 0x000fe20003f44070 */
[----:B------:R-:W-:Y:S01]  /*f2c0*/  IMAD.MOV R18, RZ, RZ, -R18 ;  /* 0x000000ffff127224 */ /* 0x000fe200078e0a12 */
[----:B------:R-:W-:-:S02]  /*f2d0*/  LOP3.LUT R125, R6, 0x2, RZ, 0xfc, !PT ;  /* 0x00000002067d7812 */ /* 0x000fc400078efcff */
[----:B------:R-:W-:Y:S02]  /*f2e0*/  IABS R251, R3 ;  /* 0x0000000300fb7213 */ /* 0x000fe40000000000 */
[----:B------:R-:W-:Y:S02]  /*f2f0*/  IABS R6, R10 ;  /* 0x0000000a00067213 */ /* 0x000fe40000000000 */
[----:B------:R-:W-:Y:S01]  /*f300*/  IABS R16, R125 ;  /* 0x0000007d00107213 */ /* 0x000fe20000000000 */
[----:B---3--:R-:W-:-:S04]  /*f310*/  IMAD.HI.U32 R20, R4, R251, RZ ;  /* 0x000000fb04147227 */ /* 0x008fc800078e00ff */
[C---:B------:R-:W-:Y:S02]  /*f320*/  IMAD R8, R5.reuse, R19, R8 ;  /* 0x0000001305087224 */ /* 0x040fe400078e0208 */
[----:B------:R-:W-:Y:S01]  /*f330*/  @!P3 IMAD.MOV R240, RZ, RZ, -R240 ;  /* 0x000000fffff0b224 */ /* 0x000fe200078e0af0 */
[----:B------:R-:W-:Y:S01]  /*f340*/  ISETP.GT.U32.AND P3, PT, R5, R248, PT ;  /* 0x000000f80500720c */ /* 0x000fe20003f64070 */
[----:B------:R-:W-:-:S04]  /*f350*/  IMAD.HI.U32 R17, R4, R6, RZ ;  /* 0x0000000604117227 */ /* 0x000fc800078e00ff */
[C---:B------:R-:W-:Y:S02]  /*f360*/  IMAD R7, R5.reuse, R18, R7 ;  /* 0x0000001205077224 */ /* 0x040fe400078e0207 */
[----:B------:R-:W-:Y:S01]  /*f370*/  @!P1 IMAD.MOV R241, RZ, RZ, -R241 ;  /* 0x000000fffff19224 */ /* 0x000fe200078e0af1 */
[----:B------:R-:W-:Y:S01]  /*f380*/  ISETP.GT.U32.AND P1, PT, R5, R247, PT ;  /* 0x000000f70500720c */ /* 0x000fe20003f24070 */
[----:B------:R-:W-:Y:S02]  /*f390*/  IMAD.MOV R20, RZ, RZ, -R20 ;  /* 0x000000ffff147224 */ /* 0x000fe400078e0a14 */
[----:B------:R-:W-:-:S04]  /*f3a0*/  IMAD.HI.U32 R4, R4, R16, RZ ;  /* 0x0000001004047227 */ /* 0x000fc800078e00ff */
[----:B------:R-:W-:Y:S01]  /*f3b0*/  @!P4 IMAD.MOV R243, RZ, RZ, -R243 ;  /* 0x000000fffff3c224 */ /* 0x000fe200078e0af3 */
[----:B------:R-:W-:Y:S01]  /*f3c0*/  ISETP.GT.U32.AND P4, PT, R5, R249, PT ;  /* 0x000000f90500720c */ /* 0x000fe20003f84070 */
[--C-:B------:R-:W-:Y:S01]  /*f3d0*/  @!P0 IMAD.IADD R245, R245, 0x1, -R5.reuse ;  /* 0x00000001f5f58824 */ /* 0x100fe200078e0a05 */
[C---:B------:R-:W-:Y:S01]  /*f3e0*/  ISETP.GT.U32.AND P0, PT, R5.reuse, R8, PT ;  /* 0x000000080500720c */ /* 0x040fe20003f04070 */
[----:B------:R-:W-:Y:S01]  /*f3f0*/  @!P2 IMAD.IADD R246, R246, 0x1, -R5 ;  /* 0x00000001f6f6a824 */ /* 0x000fe200078e0a05 */
[C---:B------:R-:W-:Y:S01]  /*f400*/  ISETP.GT.U32.AND P2, PT, R5.reuse, R7, PT ;  /* 0x000000070500720c */ /* 0x040fe20003f44070 */
[----:B------:R-:W-:Y:S02]  /*f410*/  IMAD R251, R5, R20, R251 ;  /* 0x0000001405fb7224 */ /* 0x000fe400078e02fb */
[----:B------:R-:W-:Y:S01]  /*f420*/  IMAD.MOV R4, RZ, RZ, -R4 ;  /* 0x000000ffff047224 */ /* 0x000fe200078e0a04 */
[----:B------:R-:W2:Y:S01]  /*f430*/  LDL.LU R20, [R1+0x1b38] ;  /* 0x001b380001147983 */ /* 0x000ea20000300800 */
[----:B------:R-:W-:-:S02]  /*f440*/  IMAD.MOV R17, RZ, RZ, -R17 ;  /* 0x000000ffff117224 */ /* 0x000fc400078e0a11 */
[C---:B------:R-:W-:Y:S01]  /*f450*/  IMAD R4, R5.reuse, R4, R16 ;  /* 0x0000000405047224 */ /* 0x040fe200078e0210 */
[----:B------:R-:W3:Y:S01]  /*f460*/  LDL.LU R19, [R1+0x1b34] ;  /* 0x001b340001137983 */ /* 0x000ee20000300800 */
[----:B------:R-:W-:Y:S01]  /*f470*/  @!P6 IMAD.MOV R244, RZ, RZ, -R244 ;  /* 0x000000fffff4e224 */ /* 0x000fe200078e0af4 */
[C---:B------:R-:W-:Y:S01]  /*f480*/  ISETP.GT.U32.AND P6, PT, R5.reuse, R251, PT ;  /* 0x000000fb0500720c */ /* 0x040fe20003fc4070 */
[C---:B------:R-:W-:Y:S01]  /*f490*/  IMAD R6, R5.reuse, R17, R6 ;  /* 0x0000001105067224 */ /* 0x040fe200078e0206 */
[----:B------:R-:W4:Y:S01]  /*f4a0*/  LDL.LU R18, [R1+0x1b30] ;  /* 0x001b300001127983 */ /* 0x000f220000300800 */
[--C-:B------:R-:W-:Y:S01]  /*f4b0*/  @!P3 IMAD.IADD R248, R248, 0x1, -R5.reuse ;  /* 0x00000001f8f8b824 */ /* 0x100fe200078e0a05 */
[----:B------:R-:W-:Y:S01]  /*f4c0*/  ISETP.GT.U32.AND P3, PT, R5, R4, PT ;  /* 0x000000040500720c */ /* 0x000fe20003f64070 */
[--C-:B------:R-:W-:Y:S01]  /*f4d0*/  @!P1 IMAD.IADD R247, R247, 0x1, -R5.reuse ;  /* 0x00000001f7f79824 */ /* 0x100fe200078e0a05 */
[----:B------:R-:W-:Y:S01]  /*f4e0*/  ISETP.GT.U32.AND P1, PT, R5, R6, PT ;  /* 0x000000060500720c */ /* 0x000fe20003f24070 */
[--C-:B------:R-:W-:Y:S01]  /*f4f0*/  @!P4 IMAD.IADD R249, R249, 0x1, -R5.reuse ;  /* 0x00000001f9f9c824 */ /* 0x100fe200078e0a05 */
[----:B------:R-:W-:Y:S01]  /*f500*/  ISETP.GE.AND P4, PT, R15, RZ, PT ;  /* 0x000000ff0f00720c */ /* 0x000fe20003f86270 */
[----:B------:R-:W-:Y:S01]  /*f510*/  @!P5 IMAD.MOV R242, RZ, RZ, -R242 ;  /* 0x000000fffff2d224 */ /* 0x000fe200078e0af2 */
[----:B------:R-:W-:Y:S01]  /*f520*/  ISETP.GT.U32.AND P5, PT, R5, R250, PT ;  /* 0x000000fa0500720c */ /* 0x000fe20003fa4070 */
[--C-:B------:R-:W-:Y:S01]  /*f530*/  @!P0 IMAD.IADD R8, R8, 0x1, -R5.reuse ;  /* 0x0000000108088824 */ /* 0x100fe200078e0a05 */
[----:B------:R-:W-:Y:S01]  /*f540*/  ISETP.GE.AND P0, PT, R12, RZ, PT ;  /* 0x000000ff0c00720c */ /* 0x000fe20003f06270 */
[--C-:B------:R-:W-:Y:S01]  /*f550*/  @!P2 IMAD.IADD R7, R7, 0x1, -R5.reuse ;  /* 0x000000010707a824 */ /* 0x100fe200078e0a05 */
[----:B------:R-:W-:Y:S01]  /*f560*/  ISETP.GE.AND P2, PT, R11, RZ, PT ;  /* 0x000000ff0b00720c */ /* 0x000fe20003f46270 */
[--C-:B------:R-:W-:Y:S01]  /*f570*/  @!P6 IMAD.IADD R251, R251, 0x1, -R5.reuse ;  /* 0x00000001fbfbe824 */ /* 0x100fe200078e0a05 */
[----:B------:R-:W2:Y:S01]  /*f580*/  LDL.LU R17, [R1+0x1b2c] ;  /* 0x001b2c0001117983 */ /* 0x000ea20000300800 */
[----:B------:R-:W-:-:S02]  /*f590*/  @!P3 IMAD.IADD R4, R4, 0x1, -R5 ;  /* 0x000000010404b824 */ /* 0x000fc400078e0a05 */
[----:B------:R-:W-:Y:S01]  /*f5a0*/  @!P1 IMAD.IADD R6, R6, 0x1, -R5 ;  /* 0x0000000106069824 */ /* 0x000fe200078e0a05 */
[C---:B------:R-:W-:Y:S01]  /*f5b0*/  ISETP.GT.U32.AND P3, PT, R5.reuse, R251, PT ;  /* 0x000000fb0500720c */ /* 0x040fe20003f64070 */
[----:B------:R-:W-:Y:S01]  /*f5c0*/  @!P4 IMAD.MOV R245, RZ, RZ, -R245 ;  /* 0x000000fffff5c224 */ /* 0x000fe200078e0af5 */
[----:B------:R-:W-:Y:S01]  /*f5d0*/  ISETP.GE.AND P1, PT, R252, RZ, PT ;  /* 0x000000fffc00720c */ /* 0x000fe20003f26270 */
[----:B------:R-:W-:Y:S01]  /*f5e0*/  @!P5 IMAD.IADD R250, R250, 0x1, -R5 ;  /* 0x00000001fafad824 */ /* 0x000fe200078e0a05 */
[C---:B------:R-:W-:Y:S01]  /*f5f0*/  ISETP.GT.U32.AND P4, PT, R5.reuse, R8, PT ;  /* 0x000000080500720c */ /* 0x040fe20003f84070 */
[----:B------:R-:W-:Y:S01]  /*f600*/  @!P0 IMAD.MOV R247, RZ, RZ, -R247 ;  /* 0x000000fffff78224 */ /* 0x000fe200078e0af7 */
[----:B------:R-:W-:Y:S01]  /*f610*/  ISETP.GE.AND P5, PT, R14, RZ, PT ;  /* 0x000000ff0e00720c */ /* 0x000fe20003fa6270 */
[----:B------:R-:W-:Y:S01]  /*f620*/  @!P2 IMAD.MOV R248, RZ, RZ, -R248 ;  /* 0x000000fffff8a224 */ /* 0x000fe200078e0af8 */
[C---:B------:R-:W-:Y:S01]  /*f630*/  ISETP.GT.U32.AND P0, PT, R5.reuse, R7, PT ;  /* 0x000000070500720c */ /* 0x040fe20003f04070 */
[----:B------:R-:W3:Y:S01]  /*f640*/  LDL.LU R16, [R1+0x1b28] ;  /* 0x001b280001107983 */ /* 0x000ee20000300800 */
[----:B------:R-:W-:-:S02]  /*f650*/  ISETP.GT.U32.AND P2, PT, R5, R6, PT ;  /* 0x000000060500720c */ /* 0x000fc40003f44070 */
[----:B------:R-:W-:Y:S01]  /*f660*/  ISETP.GE.AND P6, PT, R13, RZ, PT ;  /* 0x000000ff0d00720c */ /* 0x000fe20003fc6270 */
[----:B------:R-:W4:Y:S01]  /*f670*/  LDL.LU R15, [R1+0x1b24] ;  /* 0x001b2400010f7983 */ /* 0x000f220000300800 */
[----:B------:R-:W-:-:S03]  /*f680*/  @!P3 IMAD.IADD R251, R251, 0x1, -R5 ;  /* 0x00000001fbfbb824 */ /* 0x000fc600078e0a05 */
[----:B------:R-:W2:Y:S01]  /*f690*/  LDL.LU R14, [R1+0x1b20] ;  /* 0x001b2000010e7983 */ /* 0x000ea20000300800 */
[----:B------:R-:W-:-:S03]  /*f6a0*/  @!P1 IMAD.MOV R250, RZ, RZ, -R250 ;  /* 0x000000fffffa9224 */ /* 0x000fc600078e0afa */
[----:B------:R-:W3:Y:S01]  /*f6b0*/  LDL.LU R13, [R1+0x1b1c] ;  /* 0x001b1c00010d7983 */ /* 0x000ee20000300800 */
[----:B------:R-:W-:-:S03]  /*f6c0*/  ISETP.GE.AND P3, PT, R2, RZ, PT ;  /* 0x000000ff0200720c */ /* 0x000fc60003f66270 */
[----:B------:R-:W4:Y:S01]  /*f6d0*/  LDL.LU R12, [R1+0x1b18] ;  /* 0x001b1800010c7983 */ /* 0x000f220000300800 */
[----:B------:R-:W-:Y:S01]  /*f6e0*/  ISETP.GE.AND P1, PT, R3, RZ, PT ;  /* 0x000000ff0300720c */ /* 0x000fe20003f26270 */
[----:B------:R-:W-:Y:S02]  /*f6f0*/  @!P4 IMAD.IADD R8, R8, 0x1, -R5 ;  /* 0x000000010808c824 */ /* 0x000fe400078e0a05 */
[----:B------:R-:W2:Y:S01]  /*f700*/  LDL.LU R11, [R1+0x1b14] ;  /* 0x001b1400010b7983 */ /* 0x000ea20000300800 */
[----:B------:R-:W-:Y:S01]  /*f710*/  @!P5 IMAD.MOV R249, RZ, RZ, -R249 ;  /* 0x000000fffff9d224 */ /* 0x000fe200078e0af9 */
[----:B------:R-:W-:Y:S02]  /*f720*/  ISETP.GE.AND P4, PT, R0, RZ, PT ;  /* 0x000000ff0000720c */ /* 0x000fe40003f86270 */
[----:B------:R-:W3:Y:S01]  /*f730*/  LDL.LU R252, [R1+0x24] ;  /* 0x0000240001fc7983 */ /* 0x000ee20000300800 */
[----:B------:R-:W-:Y:S01]  /*f740*/  ISETP.GE.AND P5, PT, R188, RZ, PT ;  /* 0x000000ffbc00720c */ /* 0x000fe20003fa6270 */
[----:B------:R-:W-:-:S02]  /*f750*/  @!P0 IMAD.IADD R7, R7, 0x1, -R5 ;  /* 0x0000000107078824 */ /* 0x000fc400078e0a05 */
[----:B------:R-:W4:Y:S01]  /*f760*/  LDL.LU R2, [R1+0x20] ;  /* 0x0000200001027983 */ /* 0x000f220000300800 */
[----:B------:R-:W-:Y:S01]  /*f770*/  ISETP.GE.AND P0, PT, R10, RZ, PT ;  /* 0x000000ff0a00720c */ /* 0x000fe20003f06270 */
[----:B------:R-:W-:Y:S02]  /*f780*/  @!P2 IMAD.IADD R6, R6, 0x1, -R5 ;  /* 0x000000010606a824 */ /* 0x000fe400078e0a05 */
[----:B------:R-:W2:Y:S01]  /*f790*/  LDL.LU R3, [R1+0x1c] ;  /* 0x00001c0001037983 */ /* 0x000ea20000300800 */
[----:B------:R-:W-:-:S03]  /*f7a0*/  ISETP.GE.AND P2, PT, R125, RZ, PT ;  /* 0x000000ff7d00720c */ /* 0x000fc60003f46270 */
[----:B------:R-:W2:Y:S04]  /*f7b0*/  LDL.LU R0, [R1+0x18] ;  /* 0x0000180001007983 */ /* 0x000ea80000300800 */
[----:B------:R-:W2:Y:S04]  /*f7c0*/  LDL.LU R188, [R1+0x14] ;  /* 0x0000140001bc7983 */ /* 0x000ea80000300800 */
[----:B------:R-:W2:Y:S04]  /*f7d0*/  LDL.LU R10, [R1+0x1b10] ;  /* 0x001b1000010a7983 */ /* 0x000ea80000300800 */
[----:B------:R-:W3:Y:S01]  /*f7e0*/  LDL.LU R125, [R1+0x1b0c] ;  /* 0x001b0c00017d7983 */ /* 0x000ee20000300800 */
[----:B------:R-:W-:Y:S01]  /*f7f0*/  @!P6 IMAD.MOV R246, RZ, RZ, -R246 ;  /* 0x000000fffff6e224 */ /* 0x000fe200078e0af6 */
[----:B------:R-:W-:-:S13]  /*f800*/  ISETP.GT.U32.AND P6, PT, R5, R4, PT ;  /* 0x000000040500720c */ /* 0x000fda0003fc4070 */
[----:B------:R-:W-:Y:S02]  /*f810*/  @!P6 IMAD.IADD R4, R4, 0x1, -R5 ;  /* 0x000000010404e824 */ /* 0x000fe400078e0a05 */
[----:B------:R-:W0:Y:S01]  /*f820*/  S2R R5, SR_TID.X ;  /* 0x0000000000057919 */ /* 0x000e220000002100 */
[----:B------:R-:W-:Y:S01]  /*f830*/  @!P1 IMAD.MOV R251, RZ, RZ, -R251 ;  /* 0x000000fffffb9224 */ /* 0x000fe200078e0afb */
[----:B0-----:R-:W-:-:S05]  /*f840*/  LOP3.LUT R5, R5, 0x3f, RZ, 0xc0, !PT ;  /* 0x0000003f05057812 */ /* 0x001fca00078ec0ff */
[----:B------:R-:W-:-:S05]  /*f850*/  IMAD R5, R5, UR7, RZ ;  /* 0x0000000705057c24 */ /* 0x000fca000f8e02ff */
[----:B------:R0:W-:Y:S02]  /*f860*/  STL [R1+0xe4], R5 ;  /* 0x0000e40501007387 */ /* 0x0001e40000100800 */
[----:B0-----:R-:W-:Y:S01]  /*f870*/  IADD3 R5, P6, R5, UR4, RZ ;  /* 0x0000000405057c10 */ /* 0x001fe2000ffde0ff */
[----:B------:R-:W-:Y:S01]  /*f880*/  @!P2 IMAD.MOV R4, RZ, RZ, -R4 ;  /* 0x000000ffff04a224 */ /* 0x000fe200078e0a04 */
[----:B------:R-:W-:-:S03]  /*f890*/  ULDC UR4, c[0x0][0x234] ;  /* 0x00008d0000047ab9 */ /* 0x000fc60000000800 */
[----:B------:R0:W-:Y:S04]  /*f8a0*/  STL [R1+0x1adc], R5 ;  /* 0x001adc0501007387 */ /* 0x0001e80000100800 */
[----:B0-----:R-:W2:Y:S01]  /*f8b0*/  LDL.LU R5, [R1+0x10] ;  /* 0x0000100001057983 */ /* 0x001ea20000300800 */
[----:B---3--:R-:W-:Y:S02]  /*f8c0*/  ISETP.NE.AND P1, PT, R125, RZ, PT ;  /* 0x000000ff7d00720c */ /* 0x008fe40003f25270 */
[----:B------:R-:W-:-:S04]  /*f8d0*/  LOP3.LUT R125, RZ, R125, RZ, 0x33, !PT ;  /* 0x0000007dff7d7212 */ /* 0x000fc800078e33ff */
[C---:B------:R-:W-:Y:S02]  /*f8e0*/  SEL R252, R125.reuse, R252, !P1 ;  /* 0x000000fc7dfc7207 */ /* 0x040fe40004800000 */
[C---:B----4-:R-:W-:Y:S02]  /*f8f0*/  SEL R2, R125.reuse, R2, !P1 ;  /* 0x000000027d027207 */ /* 0x050fe40004800000 */
[C---:B--2---:R-:W-:Y:S01]  /*f900*/  SEL R3, R125.reuse, R3, !P1 ;  /* 0x000000037d037207 */ /* 0x044fe20004800000 */
[----:B------:R0:W-:Y:S01]  /*f910*/  STL [R1+0xd8], R252 ;  /* 0x0000d8fc01007387 */ /* 0x0001e20000100800 */
[C---:B------:R-:W-:Y:S02]  /*f920*/  SEL R0, R125.reuse, R0, !P1 ;  /* 0x000000007d007207 */ /* 0x040fe40004800000 */
[C---:B------:R-:W-:Y:S01]  /*f930*/  SEL R188, R125.reuse, R188, !P1 ;  /* 0x000000bc7dbc7207 */ /* 0x040fe20004800000 */
[----:B0-----:R-:W2:Y:S04]  /*f940*/  LDL.LU R252, [R1+0x1b08] ;  /* 0x001b080001fc7983 */ /* 0x001ea80000300800 */
[----:B------:R0:W-:Y:S04]  /*f950*/  STL [R1+0xd4], R2 ;  /* 0x0000d40201007387 */ /* 0x0001e80000100800 */
[----:B0-----:R-:W3:Y:S04]  /*f960*/  LDL.LU R2, [R1+0x1b04] ;  /* 0x001b040001027983 */ /* 0x001ee80000300800 */
[----:B------:R0:W-:Y:S04]  /*f970*/  STL [R1+0xd0], R3 ;  /* 0x0000d00301007387 */ /* 0x0001e80000100800 */
[----:B0-----:R-:W4:Y:S04]  /*f980*/  LDL.LU R3, [R1+0x1b00] ;  /* 0x001b000001037983 */ /* 0x001f280000300800 */
[----:B------:R0:W-:Y:S04]  /*f990*/  STL [R1+0xcc], R0 ;  /* 0x0000cc0001007387 */ /* 0x0001e80000100800 */
[----:B0-----:R-:W2:Y:S04]  /*f9a0*/  LDL.LU R0, [R1+0x1afc] ;  /* 0x001afc0001007983 */ /* 0x001ea80000300800 */
[----:B------:R0:W-:Y:S04]  /*f9b0*/  STL [R1+0xc8], R188 ;  /* 0x0000c8bc01007387 */ /* 0x0001e80000100800 */
[----:B0-----:R-:W3:Y:S01]  /*f9c0*/  LDL.LU R188, [R1+0x1af8] ;  /* 0x001af80001bc7983 */ /* 0x001ee20000300800 */
[----:B------:R-:W-:-:S05]  /*f9d0*/  SEL R5, R125, R5, !P1 ;  /* 0x000000057d057207 */ /* 0x000fca0004800000 */
[----:B------:R3:W-:Y:S02]  /*f9e0*/  STL [R1+0xc4], R5 ;  /* 0x0000c40501007387 */ /* 0x0007e40000100800 */
[C---:B---3--:R-:W-:Y:S02]  /*f9f0*/  SEL R5, R125.reuse, R188, !P1 ;  /* 0x000000bc7d057207 */ /* 0x048fe40004800000 */
[----:B------:R-:W3:Y:S04]  /*fa00*/  LDL.LU R188, [R1+0x1af4] ;  /* 0x001af40001bc7983 */ /* 0x000ee80000300800 */
[----:B------:R2:W-:Y:S02]  /*fa10*/  STL [R1+0xc0], R5 ;  /* 0x0000c00501007387 */ /* 0x0005e40000100800 */
[----:B--2---:R-:W-:-:S02]  /*fa20*/  SEL R5, R125, R0, !P1 ;  /* 0x000000007d057207 */ /* 0x004fc40004800000 */
[----:B------:R-:W2:Y:S04]  /*fa30*/  LDL.LU R0, [R1+0x1af0] ;  /* 0x001af00001007983 */ /* 0x000ea80000300800 */
[----:B------:R4:W-:Y:S02]  /*fa40*/  STL [R1+0xbc], R5 ;  /* 0x0000bc0501007387 */ /* 0x0009e40000100800 */
[C---:B----4-:R-:W-:Y:S02]  /*fa50*/  SEL R5, R125.reuse, R3, !P1 ;  /* 0x000000037d057207 */ /* 0x050fe40004800000 */
[C---:B------:R-:W-:Y:S02]  /*fa60*/  SEL R3, R125.reuse, R2, !P1 ;  /* 0x000000027d037207 */ /* 0x040fe40004800000 */
[C---:B------:R-:W-:Y:S01]  /*fa70*/  SEL R2, R125.reuse, R252, !P1 ;  /* 0x000000fc7d027207 */ /* 0x040fe20004800000 */
[----:B------:R0:W-:Y:S04]  /*fa80*/  STL [R1+0xb8], R5 ;  /* 0x0000b80501007387 */ /* 0x0001e80000100800 */
[----:B------:R1:W-:Y:S04]  /*fa90*/  STL [R1+0xb4], R3 ;  /* 0x0000b40301007387 */ /* 0x0003e80000100800 */
[----:B------:R4:W-:Y:S01]  /*faa0*/  STL [R1+0xb0], R2 ;  /* 0x0000b00201007387 */ /* 0x0009e20000100800 */
[----:B0-----:R-:W-:-:S02]  /*fab0*/  SEL R5, R125, R10, !P1 ;  /* 0x0000000a7d057207 */ /* 0x001fc40004800000 */
[----:B-1----:R-:W-:-:S03]  /*fac0*/  SEL R3, R125, R11, !P1 ;  /* 0x0000000b7d037207 */ /* 0x002fc60004800000 */
[----:B------:R0:W-:Y:S01]  /*fad0*/  STL [R1+0xac], R5 ;  /* 0x0000ac0501007387 */ /* 0x0001e20000100800 */
[----:B----4-:R-:W-:-:S03]  /*fae0*/  SEL R2, R125, R12, !P1 ;  /* 0x0000000c7d027207 */ /* 0x010fc60004800000 */
[----:B------:R1:W-:Y:S04]  /*faf0*/  STL [R1+0xa8], R3 ;  /* 0x0000a80301007387 */ /* 0x0003e80000100800 */
[----:B------:R4:W-:Y:S01]  /*fb00*/  STL [R1+0xa4], R2 ;  /* 0x0000a40201007387 */ /* 0x0009e20000100800 */
[C---:B0-----:R-:W-:Y:S02]  /*fb10*/  SEL R5, R125.reuse, R13, !P1 ;  /* 0x0000000d7d057207 */ /* 0x041fe40004800000 */
        /* <DEDUP_REMOVED lines=54> */
[C---:B-1----:R-:W-:Y:S02]  /*fe80*/  SEL R3, R125.reuse, R70, !P1 ;  /* 0x000000467d037207 */ /* 0x042fe40004800000 */
[----:B----4-:R-:W-:-:S03]  /*fe90*/  SEL R2, R125, R71, !P1 ;  /* 0x000000477d027207 */ /* 0x010fc60004800000 */
[----:B------:R0:W-:Y:S04]  /*fea0*/  STL [R1+0x34], R3 ;  /* 0x0000340301007387 */ /* 0x0001e80000100800 */
[----:B------:R1:W-:Y:S04]  /*feb0*/  STL [R1+0x30], R2 ;  /* 0x0000300201007387 */ /* 0x0003e80000100800 */
[----:B------:R4:W-:Y:S01]  /*fec0*/  STL [R1+0x2c], R5 ;  /* 0x00002c0501007387 */ /* 0x0009e20000100800 */
[C---:B0-----:R-:W-:Y:S02]  /*fed0*/  SEL R3, R125.reuse, R73, !P1 ;  /* 0x000000497d037207 */ /* 0x041fe40004800000 */
[----:B-1----:R-:W-:-:S03]  /*fee0*/  SEL R2, R125, R74, !P1 ;  /* 0x0000004a7d027207 */ /* 0x002fc60004800000 */
[----:B------:R0:W-:Y:S01]  /*fef0*/  STL [R1+0x28], R3 ;  /* 0x0000280301007387 */ /* 0x0001e20000100800 */
[----:B----4-:R-:W-:-:S03]  /*ff00*/  SEL R5, R125, R75, !P1 ;  /* 0x0000004b7d057207 */ /* 0x010fc60004800000 */
[----:B------:R1:W-:Y:S04]  /*ff10*/  STL [R1], R2 ;  /* 0x0000000201007387 */ /* 0x0003e80000100800 */
[----:B------:R4:W-:Y:S01]  /*ff20*/  STL [R1+0xc], R5 ;  /* 0x00000c0501007387 */ /* 0x0009e20000100800 */
[C---:B0-----:R-:W-:Y:S02]  /*ff30*/  SEL R3, R125.reuse, R76, !P1 ;  /* 0x0000004c7d037207 */ /* 0x041fe40004800000 */
[----:B-1----:R-:W-:-:S03]  /*ff40*/  SEL R2, R125, R77, !P1 ;  /* 0x0000004d7d027207 */ /* 0x002fc60004800000 */
[----:B------:R0:W-:Y:S01]  /*ff50*/  STL [R1+0x18], R3 ;  /* 0x0000180301007387 */ /* 0x0001e20000100800 */
[----:B----4-:R-:W-:-:S03]  /*ff60*/  SEL R5, R125, R78, !P1 ;  /* 0x0000004e7d057207 */ /* 0x010fc60004800000 */
[----:B------:R1:W-:Y:S01]  /*ff70*/  STL [R1+0x24], R2 ;  /* 0x0000240201007387 */ /* 0x0003e20000100800 */
[----:B------:R-:W-:-:S03]  /*ff80*/  SEL R29, R125, R50, !P1 ;  /* 0x000000327d1d7207 */ /* 0x000fc60004800000 */
[----:B------:R4:W-:Y:S04]  /*ff90*/  STL [R1+0x20], R5 ;  /* 0x0000200501007387 */ /* 0x0009e80000100800 */
[----:B------:R-:W2:Y:S01]  /*ffa0*/  LDL.LU R50, [R1+0xe4] ;  /* 0x0000e40001327983 */ /* 0x000ea20000300800 */
[C---:B0-----:R-:W-:Y:S02]  /*ffb0*/  SEL R3, R125.reuse, R79, !P1 ;  /* 0x0000004f7d037207 */ /* 0x041fe40004800000 */
[C---:B-1----:R-:W-:Y:S02]  /*ffc0*/  SEL R2, R125.reuse, R80, !P1 ;  /* 0x000000507d027207 */ /* 0x042fe40004800000 */
[C---:B------:R-:W-:Y:S01]  /*ffd0*/  SEL R30, R125.reuse, R49, !P1 ;  /* 0x000000317d1e7207 */ /* 0x040fe20004800000 */
[----:B------:R0:W-:Y:S01]  /*ffe0*/  STL [R1+0x1c], R3 ;  /* 0x00001c0301007387 */ /* 0x0001e20000100800 */
[----:B------:R-:W-:-:S03]  /*fff0*/  SEL R31, R125, R48, !P1 ;  /* 0x000000307d1f7207 */ /* 0x000fc60004800000 */
[----:B------:R-:W2:Y:S01]  /*10000*/  LDL.LU R49, [R1+0xd8] ;  /* 0x0000d80001317983 */ /* 0x000ea20000300800 */
[----:B------:R-:W-:-:S03]  /*10010*/  SEL R32, R125, R47, !P1 ;  /* 0x0000002f7d207207 */ /* 0x000fc60004800000 */
[----:B------:R1:W-:Y:S01]  /*10020*/  STL [R1+0x14], R2 ;  /* 0x0000140201007387 */ /* 0x0003e20000100800 */
[----:B------:R-:W-:-:S03]  /*10030*/  SEL R33, R125, R46, !P1 ;  /* 0x0000002e7d217207 */ /* 0x000fc60004800000 */
[----:B------:R-:W2:Y:S01]  /*10040*/  LDL.LU R48, [R1+0xd4] ;  /* 0x0000d40001307983 */ /* 0x000ea20000300800 */
        /* <DEDUP_REMOVED lines=11> */
[----:B------:R-:W2:Y:S04]  /*10100*/  LDL.LU R42, [R1+0xbc] ;  /* 0x0000bc00012a7983 */ /* 0x000ea80000300800 */
[----:B------:R-:W2:Y:S04]  /*10110*/  LDL.LU R41, [R1+0xb8] ;  /* 0x0000b80001297983 */ /* 0x000ea80000300800 */
[----:B------:R-:W2:Y:S01]  /*10120*/  LDL.LU R40, [R1+0xb4] ;  /* 0x0000b40001287983 */ /* 0x000ea20000300800 */
[C---:B----4-:R-:W-:Y:S02]  /*10130*/  SEL R5, R125.reuse, R81, !P1 ;  /* 0x000000517d057207 */ /* 0x050fe40004800000 */
[----:B0-----:R-:W-:-:S02]  /*10140*/  SEL R3, R125, R82, !P1 ;  /* 0x000000527d037207 */ /* 0x001fc40004800000 */
[C---:B-1----:R-:W-:Y:S02]  /*10150*/  SEL R2, R125.reuse, R83, !P1 ;  /* 0x000000537d027207 */ /* 0x042fe40004800000 */
[C---:B------:R-:W-:Y:S02]  /*10160*/  SEL R252, R125.reuse, R84, !P1 ;  /* 0x000000547dfc7207 */ /* 0x040fe40004800000 */
[----:B------:R-:W-:Y:S01]  /*10170*/  SEL R84, R125, R4, !P1 ;  /* 0x000000047d547207 */ /* 0x000fe20004800000 */
[----:B------:R-:W-:Y:S01]  /*10180*/  STL [R1+0x1ae0], R5 ;  /* 0x001ae00501007387 */ /* 0x000fe20000100800 */
[----:B---3--:R-:W-:-:S03]  /*10190*/  IMAD R188, R188, UR4, RZ ;  /* 0x00000004bcbc7c24 */ /* 0x008fc6000f8e02ff */
[----:B------:R-:W-:Y:S04]  /*101a0*/  STL [R1+0x1ae4], R3 ;  /* 0x001ae40301007387 */ /* 0x000fe80000100800 */
[----:B------:R-:W-:Y:S01]  /*101b0*/  STL [R1+0x1ae8], R2 ;  /* 0x001ae80201007387 */ /* 0x000fe20000100800 */
[----:B--2---:R-:W-:-:S03]  /*101c0*/  IMAD R0, R0, UR4, RZ ;  /* 0x0000000400007c24 */ /* 0x004fc6000f8e02ff */
[----:B------:R0:W-:Y:S01]  /*101d0*/  STL [R1+0x1aec], R252 ;  /* 0x001aecfc01007387 */ /* 0x0001e20000100800 */
[C---:B------:R-:W-:Y:S02]  /*101e0*/  SEL R10, R125.reuse, R69, !P1 ;  /* 0x000000457d0a7207 */ /* 0x040fe40004800000 */
[C---:B------:R-:W-:Y:S02]  /*101f0*/  SEL R11, R125.reuse, R68, !P1 ;  /* 0x000000447d0b7207 */ /* 0x040fe40004800000 */
[C---:B------:R-:W-:Y:S02]  /*10200*/  SEL R12, R125.reuse, R67, !P1 ;  /* 0x000000437d0c7207 */ /* 0x040fe40004800000 */
[C---:B------:R-:W-:Y:S02]  /*10210*/  SEL R13, R125.reuse, R66, !P1 ;  /* 0x000000427d0d7207 */ /* 0x040fe40004800000 */
[C---:B------:R-:W-:Y:S02]  /*10220*/  SEL R14, R125.reuse, R65, !P1 ;  /* 0x000000417d0e7207 */ /* 0x040fe40004800000 */
[----:B------:R-:W-:-:S02]  /*10230*/  SEL R15, R125, R64, !P1 ;  /* 0x000000407d0f7207 */ /* 0x000fc40004800000 */
        /* <DEDUP_REMOVED lines=12> */
[C---:B------:R-:W-:Y:S01]  /*10300*/  SEL R28, R125.reuse, R51, !P1 ;  /* 0x000000337d1c7207 */ /* 0x040fe20004800000 */
[----:B------:R-:W-:Y:S02]  /*10310*/  @!P3 IMAD.MOV R8, RZ, RZ, -R8 ;  /* 0x000000ffff08b224 */ /* 0x000fe400078e0a08 */
[----:B------:R-:W-:Y:S02]  /*10320*/  @!P4 IMAD.MOV R7, RZ, RZ, -R7 ;  /* 0x000000ffff07c224 */ /* 0x000fe400078e0a07 */
[----:B------:R-:W-:Y:S02]  /*10330*/  @!P0 IMAD.MOV R6, RZ, RZ, -R6 ;  /* 0x000000ffff068224 */ /* 0x000fe400078e0a06 */
[----:B------:R-:W-:Y:S01]  /*10340*/  @!P5 IMAD.MOV R9, RZ, RZ, -R9 ;  /* 0x000000ffff09d224 */ /* 0x000fe200078e0a09 */
        /* <DEDUP_REMOVED lines=74> */
[----:B------:R-:W-:Y:S01]  /*107f0*/  LEA.HI.X.SX32 R4, R50, UR5, 0x1, P6 ;  /* 0x0000000532047c11 */ /* 0x000fe2000b0f0eff */
[----:B------:R-:W-:-:S04]  /*10800*/  ULDC UR5, c[0x0][0x240] ;  /* 0x0000900000057ab9 */ /* 0x000fc80000000800 */
[----:B------:R-:W-:Y:S04]  /*10810*/  STL [R1+0x1ad8], R4 ;  /* 0x001ad80401007387 */ /* 0x000fe80000100800 */
[----:B------:R-:W-:Y:S04]  /*10820*/  STL [R1+0x1ad0], R0 ;  /* 0x001ad00001007387 */ /* 0x000fe80000100800 */
[----:B------:R1:W-:Y:S04]  /*10830*/  STL [R1+0x1ad4], R188 ;  /* 0x001ad4bc01007387 */ /* 0x0003e80000100800 */
[----:B------:R-:W2:Y:S04]  /*10840*/  LDL.LU R70, [R1+0xb0] ;  /* 0x0000b00001467983 */ /* 0x000ea80000300800 */
[----:B------:R-:W3:Y:S04]  /*10850*/  LDL.LU R69, [R1+0xac] ;  /* 0x0000ac0001457983 */ /* 0x000ee80000300800 */
[----:B------:R-:W4:Y:S04]  /*10860*/  LDL.LU R68, [R1+0xa8] ;  /* 0x0000a80001447983 */ /* 0x000f280000300800 */
        /* <DEDUP_REMOVED lines=13> */
[----:B------:R-:W4:Y:S01]  /*10940*/  LDL.LU R54, [R1+0x70] ;  /* 0x0000700001367983 */ /* 0x000f220000300800 */
[----:B------:R-:W-:-:S03]  /*10950*/  IMAD R80, R49, UR5, RZ ;  /* 0x0000000531507c24 */ /* 0x000fc6000f8e02ff */
        /* <DEDUP_REMOVED lines=17> */
[----:B------:R-:W-:-:S03]  /*10a70*/  SEL R160, R125, R160, !P1 ;  /* 0x000000a07da07207 */ /* 0x000fc60004800000 */
[----:B------:R-:W4:Y:S01]  /*10a80*/  LDL.LU R44, [R1+0x48] ;  /* 0x00004800012c7983 */ /* 0x000f220000300800 */
[C---:B------:R-:W-:Y:S01]  /*10a90*/  SEL R161, R125.reuse, R161, !P1 ;  /* 0x000000a17da17207 */ /* 0x040fe20004800000 */
[----:B------:R-:W-:Y:S02]  /*10aa0*/  IMAD R71, R40, UR5, RZ ;  /* 0x0000000528477c24 */ /* 0x000fe4000f8e02ff */
[----:B------:R-:W4:Y:S01]  /*10ab0*/  LDL.LU R43, [R1+0x44] ;  /* 0x00004400012b7983 */ /* 0x000f220000300800 */
[C---:B------:R-:W-:Y:S02]  /*10ac0*/  SEL R162, R125.reuse, R162, !P1 ;  /* 0x000000a27da27207 */ /* 0x040fe40004800000 */
[C---:B------:R-:W-:Y:S01]  /*10ad0*/  SEL R163, R125.reuse, R163, !P1 ;  /* 0x000000a37da37207 */ /* 0x040fe20004800000 */
[----:B------:R-:W4:Y:S01]  /*10ae0*/  LDL.LU R42, [R1+0x40] ;  /* 0x00004000012a7983 */ /* 0x000f220000300800 */
[C---:B------:R-:W-:Y:S02]  /*10af0*/  SEL R164, R125.reuse, R164, !P1 ;  /* 0x000000a47da47207 */ /* 0x040fe40004800000 */
[C---:B------:R-:W-:Y:S01]  /*10b00*/  SEL R165, R125.reuse, R165, !P1 ;  /* 0x000000a57da57207 */ /* 0x040fe20004800000 */
[----:B------:R-:W4:Y:S01]  /*10b10*/  LDL.LU R41, [R1+0x3c] ;  /* 0x00003c0001297983 */ /* 0x000f220000300800 */
[----:B------:R-:W-:-:S02]  /*10b20*/  SEL R166, R125, R166, !P1 ;  /* 0x000000a67da67207 */ /* 0x000fc40004800000 */
[C---:B------:R-:W-:Y:S01]  /*10b30*/  SEL R167, R125.reuse, R167, !P1 ;  /* 0x000000a77da77207 */ /* 0x040fe20004800000 */
[----:B------:R-:W4:Y:S01]  /*10b40*/  LDL.LU R40, [R1+0x38] ;  /* 0x0000380001287983 */ /* 0x000f220000300800 */
        /* <DEDUP_REMOVED lines=86> */
[----:B------:R-:W-:Y:S02]  /*110b0*/  SEL R125, R125, R9, !P1 ;  /* 0x000000097d7d7207 */ /* 0x000fe40004800000 */
[----:B------:R-:W4:Y:S04]  /*110c0*/  LDL.LU R9, [R1+0x34] ;  /* 0x0000340001097983 */ /* 0x000f280000300800 */
[----:B------:R-:W4:Y:S04]  /*110d0*/  LDL.LU R8, [R1+0x30] ;  /* 0x0000300001087983 */ /* 0x000f280000300800 */
[----:B------:R-:W4:Y:S04]  /*110e0*/  LDL.LU R7, [R1+0x2c] ;  /* 0x00002c0001077983 */ /* 0x000f280000300800 */
[----:B------:R-:W4:Y:S04]  /*110f0*/  LDL.LU R6, [R1+0x28] ;  /* 0x0000280001067983 */ /* 0x000f280000300800 */
[----:B0-----:R-:W2:Y:S04]  /*11100*/  LDL.LU R252, [R1] ;  /* 0x0000000001fc7983 */ /* 0x001ea80000300800 */
[----:B------:R-:W3:Y:S04]  /*11110*/  LDL.LU R2, [R1+0xc] ;  /* 0x00000c0001027983 */ /* 0x000ee80000300800 */
[----:B------:R-:W4:Y:S04]  /*11120*/  LDL.LU R3, [R1+0x18] ;  /* 0x0000180001037983 */ /* 0x000f280000300800 */
[----:B------:R-:W4:Y:S04]  /*11130*/  LDL.LU R5, [R1+0x24] ;  /* 0x0000240001057983 */ /* 0x000f280000300800 */
[----:B-1----:R-:W4:Y:S04]  /*11140*/  LDL.LU R188, [R1+0x20] ;  /* 0x0000200001bc7983 */ /* 0x002f280000300800 */
[----:B------:R-:W4:Y:S04]  /*11150*/  LDL.LU R0, [R1+0x1c] ;  /* 0x00001c0001007983 */ /* 0x000f280000300800 */
[----:B------:R-:W4:Y:S01]  /*11160*/  LDL.LU R4, [R1+0x14] ;  /* 0x0000140001047983 */ /* 0x000f220000300800 */
[----:B--2---:R-:W-:-:S02]  /*11170*/  IMAD R252, R252, UR5, RZ ;  /* 0x00000005fcfc7c24 */ /* 0x004fc4000f8e02ff */
[----:B---3--:R-:W-:-:S03]  /*11180*/  IMAD R2, R2, UR5, RZ ;  /* 0x0000000502027c24 */ /* 0x008fc6000f8e02ff */
[----:B------:R0:W-:Y:S01]  /*11190*/  STL [R1], R252 ;  /* 0x000000fc01007387 */ /* 0x0001e20000100800 */
[----:B----4-:R-:W-:Y:S02]  /*111a0*/  IMAD R3, R3, UR5, RZ ;  /* 0x0000000503037c24 */ /* 0x010fe4000f8e02ff */
[----:B------:R-:W-:Y:S01]  /*111b0*/  IMAD R5, R5, UR5, RZ ;  /* 0x0000000505057c24 */ /* 0x000fe2000f8e02ff */
[----:B0-----:R-:W2:Y:S04]  /*111c0*/  LDL.LU R252, [R1+0x1aec] ;  /* 0x001aec0001fc7983 */ /* 0x001ea80000300800 */
[----:B------:R0:W-:Y:S04]  /*111d0*/  STL [R1+0xc], R2 ;  /* 0x00000c0201007387 */ /* 0x0001e80000100800 */
[----:B0-----:R-:W3:Y:S04]  /*111e0*/  LDL.LU R2, [R1+0x1ae8] ;  /* 0x001ae80001027983 */ /* 0x001ee80000300800 */
[----:B------:R0:W-:Y:S04]  /*111f0*/  STL [R1+0x18], R3 ;  /* 0x0000180301007387 */ /* 0x0001e80000100800 */
[----:B0-----:R-:W4:Y:S04]  /*11200*/  LDL.LU R3, [R1+0x1ae4] ;  /* 0x001ae40001037983 */ /* 0x001f280000300800 */
[----:B------:R0:W-:Y:S04]  /*11210*/  STL [R1+0x24], R5 ;  /* 0x0000240501007387 */ /* 0x0001e80000100800 */
[----:B0-----:R-:W2:Y:S01]  /*11220*/  LDL.LU R5, [R1+0x1ae0] ;  /* 0x001ae00001057983 */ /* 0x001ea20000300800 */
[----:B------:R-:W-:-:S02]  /*11230*/  IMAD R188, R188, UR5, RZ ;  /* 0x00000005bcbc7c24 */ /* 0x000fc4000f8e02ff */
[----:B------:R-:W-:-:S03]  /*11240*/  IMAD R0, R0, UR5, RZ ;  /* 0x0000000500007c24 */ /* 0x000fc6000f8e02ff */
[----:B------:R-:W-:Y:S04]  /*11250*/  STL [R1+0x20], R188 ;  /* 0x000020bc01007387 */ /* 0x000fe80000100800 */
[----:B------:R2:W-:Y:S02]  /*11260*/  STL [R1+0x1c], R0 ;  /* 0x00001c0001007387 */ /* 0x0005e40000100800 */
[----:B--2---:R-:W-:Y:S02]  /*11270*/  IMAD R0, R5, UR5, RZ ;  /* 0x0000000505007c24 */ /* 0x004fe4000f8e02ff */
[----:B------:R-:W2:Y:S01]  /*11280*/  LDL.LU R5, [R1+0x1adc] ;  /* 0x001adc0001057983 */ /* 0x000ea20000300800 */
[----:B------:R-:W-:Y:S01]  /*11290*/  IMAD R188, R4, UR5, RZ ;  /* 0x0000000504bc7c24 */ /* 0x000fe2000f8e02ff */
[----:B--2---:R-:W-:-:S05]  /*112a0*/  IADD3 R4, P0, R80, R5, RZ ;  /* 0x0000000550047210 */ /* 0x004fca0007f1e0ff */
[----:B------:R0:W-:Y:S02]  /*112b0*/  STL [R1+0xec0], R4 ;  /* 0x000ec00401007387 */ /* 0x0001e40000100800 */
[----:B0-----:R-:W-:-:S05]  /*112c0*/  IADD3 R4, P1, R79, R5, RZ ;  /* 0x000000054f047210 */ /* 0x001fca0007f3e0ff */
        /* <DEDUP_REMOVED lines=10> */
[----:B------:R0:W-:Y:S04]  /*11370*/  STL [R1+0xef0], R4 ;  /* 0x000ef00401007387 */ /* 0x0001e80000100800 */
[----:B0-----:R-:W2:Y:S01]  /*11380*/  LDL.LU R4, [R1+0x1ad8] ;  /* 0x001ad80001047983 */ /* 0x001ea20000300800 */
[----:B------:R-:W-:Y:S02]  /*11390*/  IMAD R70, R70, UR5, RZ ;  /* 0x0000000546467c24 */ /* 0x000fe4000f8e02ff */
[----:B------:R-:W-:Y:S02]  /*113a0*/  IMAD R69, R69, UR5, RZ ;  /* 0x0000000545457c24 */ /* 0x000fe4000f8e02ff */
[----:B------:R-:W-:Y:S02]  /*113b0*/  IMAD R68, R68, UR5, RZ ;  /* 0x0000000544447c24 */ /* 0x000fe4000f8e02ff */
[----:B------:R-:W-:-:S02]  /*113c0*/  IMAD R67, R67, UR5, RZ ;  /* 0x0000000543437c24 */ /* 0x000fc4000f8e02ff */
[----:B------:R-:W-:Y:S02]  /*113d0*/  IMAD R66, R66, UR5, RZ ;  /* 0x0000000542427c24 */ /* 0x000fe4000f8e02ff */
[----:B------:R-:W-:Y:S02]  /*113e0*/  IMAD R65, R65, UR5, RZ ;  /* 0x0000000541417c24 */ /* 0x000fe4000f8e02ff */
        /* <DEDUP_REMOVED lines=45> */
[----:B------:R-:W-:Y:S01]  /*116c0*/  IMAD R19, R19, UR5, RZ ;  /* 0x0000000513137c24 */ /* 0x000fe2000f8e02ff */
[----:B--2---:R-:W-:-:S02]  /*116d0*/  LEA.HI.X.SX32 R80, R80, R4, 0x1, P0 ;  /* 0x0000000450507211 */ /* 0x004fc400000f0eff */
[----:B------:R-:W-:-:S03]  /*116e0*/  LEA.HI.X.SX32 R79, R79, R4, 0x1, P1 ;  /* 0x000000044f4f7211 */ /* 0x000fc600008f0eff */
[----:B------:R0:W-:Y:S01]  /*116f0*/  STL [R1+0xebc], R80 ;  /* 0x000ebc5001007387 */ /* 0x0001e20000100800 */
[----:B------:R-:W-:Y:S02]  /*11700*/  LEA.HI.X.SX32 R78, R78, R4, 0x1, P2 ;  /* 0x000000044e4e7211 */ /* 0x000fe400010f0eff */
[----:B0-----:R-:W-:-:S05]  /*11710*/  IADD3 R80, P0, R73, R5, RZ ;  /* 0x0000000549507210 */ /* 0x001fca0007f1e0ff */
[----:B------:R0:W-:Y:S01]  /*11720*/  STL [R1+0xef8], R80 ;  /* 0x000ef85001007387 */ /* 0x0001e20000100800 */
[----:B------:R-:W-:-:S03]  /*11730*/  LEA.HI.X.SX32 R77, R77, R4, 0x1, P3 ;  /* 0x000000044d4d7211 */ /* 0x000fc600018f0eff */
[----:B------:R1:W-:Y:S01]  /*11740*/  STL [R1+0xec4], R79 ;  /* 0x000ec44f01007387 */ /* 0x0003e20000100800 */
[-C--:B0-----:R-:W-:Y:S02]  /*11750*/  IADD3 R80, P1, R72, R5.reuse, RZ ;  /* 0x0000000548507210 */ /* 0x081fe40007f3e0ff */
[----:B-1----:R-:W-:-:S03]  /*11760*/  IADD3 R79, P2, R71, R5, RZ ;  /* 0x00000005474f7210 */ /* 0x002fc60007f5e0ff */
[----:B------:R-:W-:Y:S01]  /*11770*/  STL [R1+0xf00], R80 ;  /* 0x000f005001007387 */ /* 0x000fe20000100800 */
[----:B------:R-:W-:-:S03]  /*11780*/  LEA.HI.X.SX32 R76, R76, R4, 0x1, P4 ;  /* 0x000000044c4c7211 */ /* 0x000fc600020f0eff */
[----:B------:R0:W-:Y:S01]  /*11790*/  STL [R1+0xecc], R78 ;  /* 0x000ecc4e01007387 */ /* 0x0001e20000100800 */
[----:B------:R-:W-:-:S03]  /*117a0*/  LEA.HI.X.SX32 R75, R75, R4, 0x1, P5 ;  /* 0x000000044b4b7211 */ /* 0x000fc600028f0eff */
[----:B------:R-:W-:Y:S04]  /*117b0*/  STL [R1+0xf08], R79 ;  /* 0x000f084f01007387 */ /* 0x000fe80000100800 */
[----:B------:R1:W-:Y:S01]  /*117c0*/  STL [R1+0xed4], R77 ;  /* 0x000ed44d01007387 */ /* 0x0003e20000100800 */
[----:B0-----:R-:W-:Y:S02]  /*117d0*/  IADD3 R78, P3, R70, R5, RZ ;  /* 0x00000005464e7210 */ /* 0x001fe40007f7e0ff */
[----:B------:R-:W-:-:S03]  /*117e0*/  LEA.HI.X.SX32 R74, R74, R4, 0x1, P6 ;  /* 0x000000044a4a7211 */ /* 0x000fc600030f0eff */
[----:B------:R-:W-:Y:S01]  /*117f0*/  STL [R1+0xf10], R78 ;  /* 0x000f104e01007387 */ /* 0x000fe20000100800 */
[----:B-1----:R-:W-:-:S03]  /*11800*/  IADD3 R77, P4, R69, R5, RZ ;  /* 0x00000005454d7210 */ /* 0x002fc60007f9e0ff */
        /* <DEDUP_REMOVED lines=193> */
[----:B------:R-:W-:-:S03]  /*12420*/  IMAD R18, R18, UR5, RZ ;  /* 0x0000000512127c24 */ /* 0x000fc6000f8e02ff */
[----:B------:R-:W-:Y:S01]  /*12430*/  STL [R1+0x1098], R29 ;  /* 0x0010981d01007387 */ /* 0x000fe20000100800 */
[----:B------:R-:W-:-:S03]  /*12440*/  LEA.HI.X.SX32 R25, R25, R4, 0x1, P6 ;  /* 0x0000000419197211 */ /* 0x000fc600030f0eff */
[----:B------:R1:W-:Y:S01]  /*12450*/  STL [R1+0x1064], R27 ;  /* 0x0010641b01007387 */ /* 0x0003e20000100800 */
[----:B0-----:R-:W-:-:S05]  /*12460*/  IADD3 R28, P4, R20, R5, RZ ;  /* 0x00000005141c7210 */ /* 0x001fca0007f9e0ff */
[----:B------:R-:W-:Y:S01]  /*12470*/  STL [R1+0x10a0], R28 ;  /* 0x0010a01c01007387 */ /* 0x000fe20000100800 */
[----:B-1----:R-:W-:-:S03]  /*12480*/  IADD3 R27, P5, R19, R5, RZ ;  /* 0x00000005131b7210 */ /* 0x002fc60007fbe0ff */
[----:B------:R0:W-:Y:S01]  /*12490*/  STL [R1+0x106c], R26 ;  /* 0x00106c1a01007387 */ /* 0x0001e20000100800 */
[----:B------:R-:W-:-:S03]  /*124a0*/  IMAD R17, R17, UR5, RZ ;  /* 0x0000000511117c24 */ /* 0x000fc6000f8e02ff */
[----:B------:R-:W-:Y:S04]  /*124b0*/  STL [R1+0x10a8], R27 ;  /* 0x0010a81b01007387 */ /* 0x000fe80000100800 */
[----:B------:R-:W2:Y:S01]  /*124c0*/  LDL.LU R75, [R1] ;  /* 0x00000000014b7983 */ /* 0x000ea20000300800 */
[----:B0-----:R-:W-:-:S03]  /*124d0*/  IADD3 R26, P6, R18, R5, RZ ;  /* 0x00000005121a7210 */ /* 0x001fc60007fde0ff */
[----:B------:R0:W-:Y:S04]  /*124e0*/  STL [R1+0x1074], R25 ;  /* 0x0010741901007387 */ /* 0x0001e80000100800 */
[----:B------:R-:W-:Y:S01]  /*124f0*/  STL [R1+0x10b0], R26 ;  /* 0x0010b01a01007387 */ /* 0x000fe20000100800 */
[----:B------:R-:W-:-:S03]  /*12500*/  IMAD R16, R16, UR5, RZ ;  /* 0x0000000510107c24 */ /* 0x000fc6000f8e02ff */
[----:B------:R-:W2:Y:S01]  /*12510*/  LDL.LU R76, [R1+0xc] ;  /* 0x00000c00014c7983 */ /* 0x000ea20000300800 */
[----:B0-----:R-:W-:Y:S02]  /*12520*/  LEA.HI.X.SX32 R25, R24, R4, 0x1, P0 ;  /* 0x0000000418197211 */ /* 0x001fe400000f0eff */
[----:B------:R-:W-:-:S03]  /*12530*/  IADD3 R24, P0, R17, R5, RZ ;  /* 0x0000000511187210 */ /* 0x000fc60007f1e0ff */
[----:B------:R-:W-:Y:S01]  /*12540*/  STL [R1+0x107c], R25 ;  /* 0x00107c1901007387 */ /* 0x000fe20000100800 */
[----:B------:R-:W-:-:S03]  /*12550*/  LEA.HI.X.SX32 R23, R23, R4, 0x1, P1 ;  /* 0x0000000417177211 */ /* 0x000fc600008f0eff */
[----:B------:R-:W2:Y:S04]  /*12560*/  LDL.LU R77, [R1+0x18] ;  /* 0x00001800014d7983 */ /* 0x000ea80000300800 */
[----:B------:R0:W-:Y:S04]  /*12570*/  STL [R1+0x10b8], R24 ;  /* 0x0010b81801007387 */ /* 0x0001e80000100800 */
[----:B------:R-:W2:Y:S04]  /*12580*/  LDL.LU R78, [R1+0x24] ;  /* 0x00002400014e7983 */ /* 0x000ea80000300800 */
[----:B------:R1:W-:Y:S01]  /*12590*/  STL [R1+0x1084], R23 ;  /* 0x0010841701007387 */ /* 0x0003e20000100800 */
[----:B0-----:R-:W-:-:S03]  /*125a0*/  IADD3 R24, P1, R16, R5, RZ ;  /* 0x0000000510187210 */ /* 0x001fc60007f3e0ff */
[----:B------:R-:W2:Y:S04]  /*125b0*/  LDL.LU R79, [R1+0x20] ;  /* 0x00002000014f7983 */ /* 0x000ea80000300800 */
[----:B------:R-:W-:Y:S04]  /*125c0*/  STL [R1+0x10c0], R24 ;  /* 0x0010c01801007387 */ /* 0x000fe80000100800 */
[----:B------:R-:W2:Y:S01]  /*125d0*/  LDL.LU R80, [R1+0x1c] ;  /* 0x00001c0001507983 */ /* 0x000ea20000300800 */
[----:B------:R-:W-:Y:S01]  /*125e0*/  IMAD R15, R15, UR5, RZ ;  /* 0x000000050f0f7c24 */ /* 0x000fe2000f8e02ff */
[----:B-1----:R-:W-:Y:S01]  /*125f0*/  LEA.HI.X.SX32 R23, R22, R4, 0x1, P2 ;  /* 0x0000000416177211 */ /* 0x002fe200010f0eff */
[----:B------:R-:W-:-:S03]  /*12600*/  IMAD R14, R14, UR5, RZ ;  /* 0x000000050e0e7c24 */ /* 0x000fc6000f8e02ff */
[----:B------:R-:W-:Y:S01]  /*12610*/  IADD3 R22, P2, R15, R5, RZ ;  /* 0x000000050f167210 */ /* 0x000fe20007f5e0ff */
[----:B------:R-:W-:Y:S01]  /*12620*/  IMAD R13, R13, UR5, RZ ;  /* 0x000000050d0d7c24 */ /* 0x000fe2000f8e02ff */
[----:B------:R0:W-:Y:S01]  /*12630*/  STL [R1+0x108c], R23 ;  /* 0x00108c1701007387 */ /* 0x0001e20000100800 */
[----:B------:R-:W-:-:S03]  /*12640*/  IMAD R12, R12, UR5, RZ ;  /* 0x000000050c0c7c24 */ /* 0x000fc6000f8e02ff */
[----:B------:R1:W-:Y:S01]  /*12650*/  STL [R1+0x10c8], R22 ;  /* 0x0010c81601007387 */ /* 0x0003e20000100800 */
[----:B------:R-:W-:Y:S01]  /*12660*/  IMAD R11, R11, UR5, RZ ;  /* 0x000000050b0b7c24 */ /* 0x000fe2000f8e02ff */
[-C--:B0-----:R-:W-:Y:S02]  /*12670*/  LEA.HI.X.SX32 R23, R21, R4.reuse, 0x1, P3 ;  /* 0x0000000415177211 */ /* 0x081fe400018f0eff */
[-C--:B------:R-:W-:Y:S02]  /*12680*/  IADD3 R21, P3, R14, R5.reuse, RZ ;  /* 0x000000050e157210 */ /* 0x080fe40007f7e0ff */
[----:B-1----:R-:W-:Y:S02]  /*12690*/  LEA.HI.X.SX32 R22, R20, R4, 0x1, P4 ;  /* 0x0000000414167211 */ /* 0x002fe400020f0eff */
[----:B------:R-:W-:Y:S01]  /*126a0*/  IADD3 R20, P4, R13, R5, RZ ;  /* 0x000000050d147210 */ /* 0x000fe20007f9e0ff */
[----:B------:R-:W-:Y:S04]  /*126b0*/  STL [R1+0x1094], R23 ;  /* 0x0010941701007387 */ /* 0x000fe80000100800 */
[----:B------:R0:W-:Y:S01]  /*126c0*/  STL [R1+0x10d0], R21 ;  /* 0x0010d01501007387 */ /* 0x0001e20000100800 */
[----:B------:R-:W-:-:S03]  /*126d0*/  IMAD R10, R10, UR5, RZ ;  /* 0x000000050a0a7c24 */ /* 0x000fc6000f8e02ff */
[----:B------:R-:W-:Y:S04]  /*126e0*/  STL [R1+0x109c], R22 ;  /* 0x00109c1601007387 */ /* 0x000fe80000100800 */
[----:B------:R1:W-:Y:S01]  /*126f0*/  STL [R1+0x10d8], R20 ;  /* 0x0010d81401007387 */ /* 0x0003e20000100800 */
[-C--:B0-----:R-:W-:Y:S02]  /*12700*/  LEA.HI.X.SX32 R21, R19, R4.reuse, 0x1, P5 ;  /* 0x0000000413157211 */ /* 0x081fe400028f0eff */
[----:B------:R-:W-:Y:S01]  /*12710*/  IADD3 R19, P5, R12, R5, RZ ;  /* 0x000000050c137210 */ /* 0x000fe20007fbe0ff */
[----:B------:R-:W-:Y:S02]  /*12720*/  IMAD R9, R9, UR5, RZ ;  /* 0x0000000509097c24 */ /* 0x000fe4000f8e02ff */
[----:B------:R-:W-:Y:S01]  /*12730*/  STL [R1+0x10a4], R21 ;  /* 0x0010a41501007387 */ /* 0x000fe20000100800 */
[----:B-1----:R-:W-:-:S02]  /*12740*/  LEA.HI.X.SX32 R20, R18, R4, 0x1, P6 ;  /* 0x0000000412147211 */ /* 0x002fc400030f0eff */
[----:B------:R-:W-:Y:S01]  /*12750*/  IADD3 R18, P6, R11, R5, RZ ;  /* 0x000000050b127210 */ /* 0x000fe20007fde0ff */
        /* <DEDUP_REMOVED lines=14> */
[----:B0-----:R-:W-:Y:S02]  /*12840*/  LEA.HI.X.SX32 R17, R15, R4, 0x1, P2 ;  /* 0x000000040f117211 */ /* 0x001fe400010f0eff */
[----:B------:R-:W-:-:S03]  /*12850*/  IADD3 R15, P2, R8, R5, RZ ;  /* 0x00000005080f7210 */ /* 0x000fc60007f5e0ff */
[----:B------:R-:W-:Y:S01]  /*12860*/  STL [R1+0x10c4], R17 ;  /* 0x0010c41101007387 */ /* 0x000fe20000100800 */
[-C--:B-1----:R-:W-:Y:S02]  /*12870*/  LEA.HI.X.SX32 R16, R14, R4.reuse, 0x1, P3 ;  /* 0x000000040e107211 */ /* 0x082fe400018f0eff */
[----:B------:R-:W-:Y:S01]  /*12880*/  IADD3 R14, P3, R7, R5, RZ ;  /* 0x00000005070e7210 */ /* 0x000fe20007f7e0ff */
[----:B------:R0:W-:Y:S04]  /*12890*/  STL [R1+0x1100], R15 ;  /* 0x0011000f01007387 */ /* 0x0001e80000100800 */
[----:B------:R-:W-:Y:S04]  /*128a0*/  STL [R1+0x10cc], R16 ;  /* 0x0010cc1001007387 */ /* 0x000fe80000100800 */
[----:B------:R1:W-:Y:S01]  /*128b0*/  STL [R1+0x1108], R14 ;  /* 0x0011080e01007387 */ /* 0x0003e20000100800 */
[----:B0-----:R-:W-:-:S02]  /*128c0*/  LEA.HI.X.SX32 R15, R13, R4, 0x1, P4 ;  /* 0x000000040d0f7211 */ /* 0x001fc400020f0eff */
[----:B------:R-:W-:-:S03]  /*128d0*/  IADD3 R13, P4, R6, R5, RZ ;  /* 0x00000005060d7210 */ /* 0x000fc60007f9e0ff */
[----:B------:R-:W-:Y:S01]  /*128e0*/  STL [R1+0x10d4], R15 ;  /* 0x0010d40f01007387 */ /* 0x000fe20000100800 */
[----:B-1----:R-:W-:-:S03]  /*128f0*/  LEA.HI.X.SX32 R14, R12, R4, 0x1, P5 ;  /* 0x000000040c0e7211 */ /* 0x002fc600028f0eff */
[----:B------:R0:W-:Y:S04]  /*12900*/  STL [R1+0x1110], R13 ;  /* 0x0011100d01007387 */ /* 0x0001e80000100800 */
[----:B------:R-:W-:Y:S01]  /*12910*/  STL [R1+0x10dc], R14 ;  /* 0x0010dc0e01007387 */ /* 0x000fe20000100800 */
[----:B0-----:R-:W-:Y:S01]  /*12920*/  LEA.HI.X.SX32 R13, R11, R4, 0x1, P6 ;  /* 0x000000040b0d7211 */ /* 0x001fe200030f0eff */
[----:B----4-:R-:W-:Y:S02]  /*12930*/  IMAD R3, R3, UR5, RZ ;  /* 0x0000000503037c24 */ /* 0x010fe4000f8e02ff */
[----:B---3--:R-:W-:Y:S02]  /*12940*/  IMAD R2, R2, UR5, RZ ;  /* 0x0000000502027c24 */ /* 0x008fe4000f8e02ff */
        /* <DEDUP_REMOVED lines=14> */
[----:B------:R-:W-:Y:S01]  /*12a30*/  IMAD R98, R98, UR5, RZ ;  /* 0x0000000562627c24 */ /* 0x000fe2000f8e02ff */
[----:B--2---:R-:W-:-:S05]  /*12a40*/  IADD3 R12, P5, R75, R5, RZ ;  /* 0x000000054b0c7210 */ /* 0x004fca0007fbe0ff */
[----:B------:R0:W-:Y:S01]  /*12a50*/  STL [R1+0x1118], R12 ;  /* 0x0011180c01007387 */ /* 0x0001e20000100800 */
[-C--:B------:R-:W-:Y:S02]  /*12a60*/  IADD3 R11, P6, R76, R5.reuse, RZ ;  /* 0x000000054c0b7210 */ /* 0x080fe40007fde0ff */
[----:B0-----:R-:W-:Y:S01]  /*12a70*/  LEA.HI.X.SX32 R12, R10, R4, 0x1, P0 ;  /* 0x000000040a0c7211 */ /* 0x001fe200000f0eff */
[----:B------:R-:W-:Y:S04]  /*12a80*/  STL [R1+0x10e4], R13 ;  /* 0x0010e40d01007387 */ /* 0x000fe80000100800 */
[----:B------:R0:W-:Y:S01]  /*12a90*/  STL [R1+0x1120], R11 ;  /* 0x0011200b01007387 */ /* 0x0001e20000100800 */
[----:B------:R-:W-:-:S03]  /*12aa0*/  IADD3 R10, P0, R77, R5, RZ ;  /* 0x000000054d0a7210 */ /* 0x000fc60007f1e0ff */
        /* <DEDUP_REMOVED lines=13> */
[-C--:B-1----:R-:W-:Y:S02]  /*12b80*/  LEA.HI.X.SX32 R8, R6, R4.reuse, 0x1, P4 ;  /* 0x0000000406087211 */ /* 0x082fe400020f0eff */
[----:B------:R-:W-:Y:S01]  /*12b90*/  IADD3 R6, P4, R188, R5, RZ ;  /* 0x00000005bc067210 */ /* 0x000fe20007f9e0ff */
[----:B------:R0:W-:Y:S04]  /*12ba0*/  STL [R1+0x1140], R7 ;  /* 0x0011400701007387 */ /* 0x0001e80000100800 */
[----:B------:R1:W-:Y:S04]  /*12bb0*/  STL [R1+0x110c], R8 ;  /* 0x00110c0801007387 */ /* 0x0003e80000100800 */
[----:B------:R2:W-:Y:S01]  /*12bc0*/  STL [R1+0x1148], R6 ;  /* 0x0011480601007387 */ /* 0x0005e20000100800 */
[----:B0-----:R-:W-:-:S02]  /*12bd0*/  LEA.HI.X.SX32 R7, R75, R4, 0x1, P5 ;  /* 0x000000044b077211 */ /* 0x001fc400028f0eff */
[----:B-1----:R-:W-:-:S03]  /*12be0*/  IADD3 R8, P5, R0, R5, RZ ;  /* 0x0000000500087210 */ /* 0x002fc60007fbe0ff */
[----:B------:R0:W-:Y:S01]  /*12bf0*/  STL [R1+0x1114], R7 ;  /* 0x0011140701007387 */ /* 0x0001e20000100800 */
[----:B--2---:R-:W-:-:S03]  /*12c00*/  LEA.HI.X.SX32 R6, R76, R4, 0x1, P6 ;  /* 0x000000044c067211 */ /* 0x004fc600030f0eff */
[----:B------:R1:W-:Y:S04]  /*12c10*/  STL [R1+0x1150], R8 ;  /* 0x0011500801007387 */ /* 0x0003e80000100800 */
[----:B------:R2:W-:Y:S01]  /*12c20*/  STL [R1+0x111c], R6 ;  /* 0x00111c0601007387 */ /* 0x0005e20000100800 */
[----:B0-----:R-:W-:Y:S02]  /*12c30*/  IADD3 R7, P6, R3, R5, RZ ;  /* 0x0000000503077210 */ /* 0x001fe40007fde0ff */
[----:B-1----:R-:W-:-:S03]  /*12c40*/  LEA.HI.X.SX32 R8, R77, R4, 0x1, P0 ;  /* 0x000000044d087211 */ /* 0x002fc600000f0eff */
[----:B------:R0:W-:Y:S01]  /*12c50*/  STL [R1+0x1158], R7 ;  /* 0x0011580701007387 */ /* 0x0001e20000100800 */
[----:B--2---:R-:W-:-:S03]  /*12c60*/  IADD3 R6, P0, R2, R5, RZ ;  /* 0x0000000502067210 */ /* 0x004fc60007f1e0ff */
[----:B------:R1:W-:Y:S04]  /*12c70*/  STL [R1+0x1124], R8 ;  /* 0x0011240801007387 */ /* 0x0003e80000100800 */
[----:B------:R2:W-:Y:S01]  /*12c80*/  STL [R1+0x1160], R6 ;  /* 0x0011600601007387 */ /* 0x0005e20000100800 */
[----:B0-----:R-:W-:Y:S02]  /*12c90*/  LEA.HI.X.SX32 R7, R78, R4, 0x1, P1 ;  /* 0x000000044e077211 */ /* 0x001fe400008f0eff */
        /* <DEDUP_REMOVED lines=9> */
[----:B------:R1:W-:Y:S01]  /*12d30*/  STL [R1+0x113c], R8 ;  /* 0x00113c0801007387 */ /* 0x0003e20000100800 */
[----:B0-----:R-:W-:-:S03]  /*12d40*/  LEA.HI.X.SX32 R7, R188, R4, 0x1, P4 ;  /* 0x00000004bc077211 */ /* 0x001fc600020f0eff */
[----:B------:R-:W2:Y:S04]  /*12d50*/  LDL.LU R188, [R1+0x1ad4] ;  /* 0x001ad40001bc7983 */ /* 0x000ea80000300800 */
[----:B------:R0:W-:Y:S01]  /*12d60*/  STL [R1+0x1178], R6 ;  /* 0x0011780601007387 */ /* 0x0001e20000100800 */
[----:B-1----:R-:W-:-:S03]  /*12d70*/  LEA.HI.X.SX32 R8, R0, R4, 0x1, P5 ;  /* 0x0000000400087211 */ /* 0x002fc600028f0eff */
[----:B------:R1:W-:Y:S04]  /*12d80*/  STL [R1+0x1144], R7 ;  /* 0x0011440701007387 */ /* 0x0003e80000100800 */
[----:B------:R-:W3:Y:S01]  /*12d90*/  LDL.LU R0, [R1+0x1ad0] ;  /* 0x001ad00001007983 */ /* 0x000ee20000300800 */
[----:B0-----:R-:W-:-:S05]  /*12da0*/  IADD3 R6, P4, R87, R5, RZ ;  /* 0x0000000557067210 */ /* 0x001fca0007f9e0ff */
[----:B------:R0:W-:Y:S01]  /*12db0*/  STL [R1+0x1180], R6 ;  /* 0x0011800601007387 */ /* 0x0001e20000100800 */
[----:B-1----:R-:W-:-:S03]  /*12dc0*/  LEA.HI.X.SX32 R7, R3, R4, 0x1, P6 ;  /* 0x0000000403077211 */ /* 0x002fc600030f0eff */
[----:B------:R1:W-:Y:S04]  /*12dd0*/  STL [R1+0x114c], R8 ;  /* 0x00114c0801007387 */ /* 0x0003e80000100800 */
[----:B------:R4:W5:Y:S01]  /*12de0*/  LDL.LU R3, [R1+0x1acc] ;  /* 0x001acc0001037983 */ /* 0x0009620000300800 */
[----:B0-----:R-:W-:-:S05]  /*12df0*/  IADD3 R6, P5, R88, R5, RZ ;  /* 0x0000000558067210 */ /* 0x001fca0007fbe0ff */
[----:B------:R0:W-:Y:S01]  /*12e00*/  STL [R1+0x1188], R6 ;  /* 0x0011880601007387 */ /* 0x0001e20000100800 */
[----:B-1----:R-:W-:-:S03]  /*12e10*/  LEA.HI.X.SX32 R8, R2, R4, 0x1, P0 ;  /* 0x0000000402087211 */ /* 0x002fc600000f0eff */
[----:B------:R1:W-:Y:S04]  /*12e20*/  STL [R1+0x1154], R7 ;  /* 0x0011540701007387 */ /* 0x0003e80000100800 */
[----:B------:R4:W5:Y:S01]  /*12e30*/  LDL.LU R2, [R1+0x1ac8] ;  /* 0x001ac80001027983 */ /* 0x0009620000300800 */
[-C--:B0-----:R-:W-:Y:S02]  /*12e40*/  IADD3 R6, P6, R89, R5.reuse, RZ ;  /* 0x0000000559067210 */ /* 0x081fe40007fde0ff */
[----:B-1----:R-:W-:-:S03]  /*12e50*/  IADD3 R7, P0, R90, R5, RZ ;  /* 0x000000055a077210 */ /* 0x002fc60007f1e0ff */
[----:B------:R0:W-:Y:S04]  /*12e60*/  STL [R1+0x1190], R6 ;  /* 0x0011900601007387 */ /* 0x0001e80000100800 */
[----:B------:R1:W-:Y:S01]  /*12e70*/  STL [R1+0x115c], R8 ;  /* 0x00115c0801007387 */ /* 0x0003e20000100800 */
[----:B0-----:R-:W-:-:S03]  /*12e80*/  LEA.HI.X.SX32 R6, R252, R4, 0x1, P1 ;  /* 0x00000004fc067211 */ /* 0x001fc600008f0eff */
[----:B------:R0:W-:Y:S01]  /*12e90*/  STL [R1+0x1198], R7 ;  /* 0x0011980701007387 */ /* 0x0001e20000100800 */
[----:B-1----:R-:W-:-:S03]  /*12ea0*/  IADD3 R8, P1, R91, R5, RZ ;  /* 0x000000055b087210 */ /* 0x002fc60007f3e0ff */
[----:B------:R1:W-:Y:S01]  /*12eb0*/  STL [R1+0x1164], R6 ;  /* 0x0011640601007387 */ /* 0x0003e20000100800 */
[----:B0-----:R-:W-:-:S03]  /*12ec0*/  LEA.HI.X.SX32 R7, R85, R4, 0x1, P2 ;  /* 0x0000000455077211 */ /* 0x001fc600010f0eff */
[----:B------:R0:W-:Y:S01]  /*12ed0*/  STL [R1+0x11a0], R8 ;  /* 0x0011a00801007387 */ /* 0x0001e20000100800 */
[----:B-1----:R-:W-:-:S03]  /*12ee0*/  IADD3 R6, P2, R92, R5, RZ ;  /* 0x000000055c067210 */ /* 0x002fc60007f5e0ff */
[----:B------:R1:W-:Y:S04]  /*12ef0*/  STL [R1+0x116c], R7 ;  /* 0x00116c0701007387 */ /* 0x0003e80000100800 */
[----:B------:R4:W-:Y:S01]  /*12f00*/  STL [R1+0x11a8], R6 ;  /* 0x0011a80601007387 */ /* 0x0009e20000100800 */
[----:B0-----:R-:W-:Y:S02]  /*12f10*/  LEA.HI.X.SX32 R8, R86, R4, 0x1, P3 ;  /* 0x0000000456087211 */ /* 0x001fe400018f0eff */
[----:B-1----:R-:W-:-:S03]  /*12f20*/  IADD3 R7, P3, R93, R5, RZ ;  /* 0x000000055d077210 */ /* 0x002fc60007f7e0ff */
[----:B------:R0:W-:Y:S01]  /*12f30*/  STL [R1+0x1174], R8 ;  /* 0x0011740801007387 */ /* 0x0001e20000100800 */
[----:B----4-:R-:W-:-:S03]  /*12f40*/  LEA.HI.X.SX32 R6, R87, R4, 0x1, P4 ;  /* 0x0000000457067211 */ /* 0x010fc600020f0eff */
[----:B------:R1:W-:Y:S04]  /*12f50*/  STL [R1+0x11b0], R7 ;  /* 0x0011b00701007387 */ /* 0x0003e80000100800 */
[----:B------:R4:W-:Y:S01]  /*12f60*/  STL [R1+0x117c], R6 ;  /* 0x00117c0601007387 */ /* 0x0009e20000100800 */
[----:B0-----:R-:W-:Y:S02]  /*12f70*/  IADD3 R8, P4, R94, R5, RZ ;  /* 0x000000055e087210 */ /* 0x001fe40007f9e0ff */
[----:B-1----:R-:W-:-:S03]  /*12f80*/  LEA.HI.X.SX32 R7, R88, R4, 0x1, P5 ;  /* 0x0000000458077211 */ /* 0x002fc600028f0eff */
[----:B------:R0:W-:Y:S01]  /*12f90*/  STL [R1+0x11b8], R8 ;  /* 0x0011b80801007387 */ /* 0x0001e20000100800 */
[----:B----4-:R-:W-:-:S03]  /*12fa0*/  IADD3 R6, P5, R95, R5, RZ ;  /* 0x000000055f067210 */ /* 0x010fc60007fbe0ff */
[----:B------:R1:W-:Y:S04]  /*12fb0*/  STL [R1+0x1184], R7 ;  /* 0x0011840701007387 */ /* 0x0003e80000100800 */
[----:B------:R4:W-:Y:S01]  /*12fc0*/  STL [R1+0x11c0], R6 ;  /* 0x0011c00601007387 */ /* 0x0009e20000100800 */
[----:B0-----:R-:W-:Y:S02]  /*12fd0*/  LEA.HI.X.SX32 R8, R89, R4, 0x1, P6 ;  /* 0x0000000459087211 */ /* 0x001fe400030f0eff */
[----:B-1----:R-:W-:-:S03]  /*12fe0*/  IADD3 R7, P6, R96, R5, RZ ;  /* 0x0000000560077210 */ /* 0x002fc60007fde0ff */
[----:B------:R0:W-:Y:S01]  /*12ff0*/  STL [R1+0x118c], R8 ;  /* 0x00118c0801007387 */ /* 0x0001e20000100800 */
[----:B----4-:R-:W-:-:S03]  /*13000*/  LEA.HI.X.SX32 R6, R90, R4, 0x1, P0 ;  /* 0x000000045a067211 */ /* 0x010fc600000f0eff */
[----:B------:R1:W-:Y:S01]  /*13010*/  STL [R1+0x11c8], R7 ;  /* 0x0011c80701007387 */ /* 0x0003e20000100800 */
[----:B------:R-:W-:-:S03]  /*13020*/  IMAD R99, R99, UR5, RZ ;  /* 0x0000000563637c24 */ /* 0x000fc6000f8e02ff */
[----:B------:R4:W-:Y:S01]  /*13030*/  STL [R1+0x1194], R6 ;  /* 0x0011940601007387 */ /* 0x0009e20000100800 */
[----:B0-----:R-:W-:Y:S02]  /*13040*/  IADD3 R8, P0, R97, R5, RZ ;  /* 0x0000000561087210 */ /* 0x001fe40007f1e0ff */
[----:B-1----:R-:W-:-:S03]  /*13050*/  LEA.HI.X.SX32 R7, R91, R4, 0x1, P1 ;  /* 0x000000045b077211 */ /* 0x002fc600008f0eff */
[----:B------:R0:W-:Y:S01]  /*13060*/  STL [R1+0x11d0], R8 ;  /* 0x0011d00801007387 */ /* 0x0001e20000100800 */
[----:B----4-:R-:W-:-:S03]  /*13070*/  IADD3 R6, P1, R98, R5, RZ ;  /* 0x0000000562067210 */ /* 0x010fc60007f3e0ff */
[----:B------:R1:W-:Y:S01]  /*13080*/  STL [R1+0x119c], R7 ;  /* 0x00119c0701007387 */ /* 0x0003e20000100800 */
[----:B------:R-:W-:-:S03]  /*13090*/  IMAD R100, R100, UR5, RZ ;  /* 0x0000000564647c24 */ /* 0x000fc6000f8e02ff */
[----:B------:R4:W-:Y:S01]  /*130a0*/  STL [R1+0x11d8], R6 ;  /* 0x0011d80601007387 */ /* 0x0009e20000100800 */
[----:B0-----:R-:W-:Y:S01]  /*130b0*/  LEA.HI.X.SX32 R8, R92, R4, 0x1, P2 ;  /* 0x000000045c087211 */ /* 0x001fe200010f0eff */
[----:B------:R-:W-:Y:S01]  /*130c0*/  IMAD R101, R101, UR5, RZ ;  /* 0x0000000565657c24 */ /* 0x000fe2000f8e02ff */
        /* <DEDUP_REMOVED lines=756> */
[-C--:B0-----:R-:W-:Y:S01]  /*16010*/  IADD3 R8, P6, R251, R5.reuse, RZ ;  /* 0x00000005fb087210 */ /* 0x081fe20007fde0ff */
[----:B------:R-:W0:Y:S01]  /*16020*/  S2R R80, SR_TID.X ;  /* 0x0000000000507919 */ /* 0x000e220000002100 */
[----:B-1----:R-:W-:Y:S02]  /*16030*/  LEA.HI.X.SX32 R7, R245, R4, 0x1, P0 ;  /* 0x00000004f5077211 */ /* 0x002fe400000f0eff */
[----:B----4-:R-:W-:Y:S01]  /*16040*/  IADD3 R6, P0, R81, R5, RZ ;  /* 0x0000000551067210 */ /* 0x010fe20007f1e0ff */
[----:B------:R1:W-:Y:S01]  /*16050*/  STL [R1+0x1a94], R8 ;  /* 0x001a940801007387 */ /* 0x0003e20000100800 */
[----:B------:R-:W-:-:S03]  /*16060*/  IMAD R83, R83, UR5, RZ ;  /* 0x0000000553537c24 */ /* 0x000fc6000f8e02ff */
[----:B------:R4:W-:Y:S01]  /*16070*/  STL [R1+0x1a6c], R7 ;  /* 0x001a6c0701007387 */ /* 0x0009e20000100800 */
[----:B------:R-:W-:-:S03]  /*16080*/  IMAD R84, R84, UR5, RZ ;  /* 0x0000000554547c24 */ /* 0x000fc6000f8e02ff */
[----:B------:R2:W-:Y:S01]  /*16090*/  STL [R1+0x1a98], R6 ;  /* 0x001a980601007387 */ /* 0x0005e20000100800 */
[----:B-1----:R-:W-:Y:S02]  /*160a0*/  LEA.HI.X.SX32 R8, R246, R4, 0x1, P1 ;  /* 0x00000004f6087211 */ /* 0x002fe400008f0eff */
[----:B----4-:R-:W-:-:S03]  /*160b0*/  IADD3 R7, P1, R82, R5, RZ ;  /* 0x0000000552077210 */ /* 0x010fc60007f3e0ff */
[----:B------:R1:W-:Y:S01]  /*160c0*/  STL [R1+0x1a74], R8 ;  /* 0x001a740801007387 */ /* 0x0003e20000100800 */
[----:B--2---:R-:W-:-:S03]  /*160d0*/  LEA.HI.X.SX32 R6, R247, R4, 0x1, P2 ;  /* 0x00000004f7067211 */ /* 0x004fc600010f0eff */
[----:B------:R2:W-:Y:S04]  /*160e0*/  STL [R1+0x1a9c], R7 ;  /* 0x001a9c0701007387 */ /* 0x0005e80000100800 */
[----:B------:R4:W-:Y:S01]  /*160f0*/  STL [R1+0x1a7c], R6 ;  /* 0x001a7c0601007387 */ /* 0x0009e20000100800 */
[----:B-1----:R-:W-:Y:S02]  /*16100*/  IADD3 R8, P2, R83, R5, RZ ;  /* 0x0000000553087210 */ /* 0x002fe40007f5e0ff */
[----:B--2---:R-:W-:-:S03]  /*16110*/  LEA.HI.X.SX32 R7, R248, R4, 0x1, P3 ;  /* 0x00000004f8077211 */ /* 0x004fc600018f0eff */
[----:B------:R-:W-:Y:S01]  /*16120*/  STL [R1+0x1aa0], R8 ;  /* 0x001aa00801007387 */ /* 0x000fe20000100800 */
[----:B----4-:R-:W-:Y:S02]  /*16130*/  IADD3 R6, P3, R84, R5, RZ ;  /* 0x0000000554067210 */ /* 0x010fe40007f7e0ff */
[-C--:B------:R-:W-:Y:S01]  /*16140*/  LEA.HI.X.SX32 R5, R249, R4.reuse, 0x1, P4 ;  /* 0x00000004f9057211 */ /* 0x080fe200020f0eff */
[----:B------:R-:W-:Y:S04]  /*16150*/  STL [R1+0x1a84], R7 ;  /* 0x001a840701007387 */ /* 0x000fe80000100800 */
[----:B------:R1:W-:Y:S04]  /*16160*/  STL [R1+0x16a0], R6 ;  /* 0x0016a00601007387 */ /* 0x0003e80000100800 */
[----:B------:R2:W-:Y:S01]  /*16170*/  STL [R1+0x1688], R5 ;  /* 0x0016880501007387 */ /* 0x0005e20000100800 */
[----:B-1----:R-:W-:-:S02]  /*16180*/  LEA.HI.X.SX32 R6, R250, R4, 0x1, P5 ;  /* 0x00000004fa067211 */ /* 0x002fc400028f0eff */
[----:B--2---:R-:W-:-:S03]  /*16190*/  LEA.HI.X.SX32 R5, R251, R4, 0x1, P6 ;  /* 0x00000004fb057211 */ /* 0x004fc600030f0eff */
[----:B------:R1:W-:Y:S01]  /*161a0*/  STL [R1+0x168c], R6 ;  /* 0x00168c0601007387 */ /* 0x0003e20000100800 */
[----:B------:R-:W-:-:S03]  /*161b0*/  LEA.HI.X.SX32 R7, R81, R4, 0x1, P0 ;  /* 0x0000000451077211 */ /* 0x000fc600000f0eff */
[----:B------:R2:W-:Y:S01]  /*161c0*/  STL [R1+0x1690], R5 ;  /* 0x0016900501007387 */ /* 0x0005e20000100800 */
[----:B-1----:R-:W-:-:S03]  /*161d0*/  LEA.HI.X.SX32 R6, R82, R4, 0x1, P1 ;  /* 0x0000000452067211 */ /* 0x002fc600008f0eff */
[----:B------:R-:W-:Y:S01]  /*161e0*/  STL [R1+0x1694], R7 ;  /* 0x0016940701007387 */ /* 0x000fe20000100800 */
[-C--:B--2---:R-:W-:Y:S02]  /*161f0*/  LEA.HI.X.SX32 R5, R83, R4.reuse, 0x1, P2 ;  /* 0x0000000453057211 */ /* 0x084fe400010f0eff */
[----:B------:R-:W-:Y:S01]  /*16200*/  LEA.HI.X.SX32 R4, R84, R4, 0x1, P3 ;  /* 0x0000000454047211 */ /* 0x000fe200018f0eff */
[----:B------:R-:W-:Y:S01]  /*16210*/  STL [R1+0x1698], R6 ;  /* 0x0016980601007387 */ /* 0x000fe20000100800 */
[----:B---3--:R-:W-:-:S03]  /*16220*/  IADD3 R13, P4, R0, UR8, RZ ;  /* 0x00000008000d7c10 */ /* 0x008fc6000ff9e0ff */
[----:B------:R-:W-:Y:S04]  /*16230*/  STL [R1+0x169c], R5 ;  /* 0x00169c0501007387 */ /* 0x000fe80000100800 */
[----:B------:R0:W-:Y:S01]  /*16240*/  STL [R1+0x1290], R4 ;  /* 0x0012900401007387 */ /* 0x0001e20000100800 */
[----:B------:R-:W-:-:S03]  /*16250*/  LEA.HI.X.SX32 R12, R0, UR9, 0x1, P4 ;  /* 0x00000009000c7c11 */ /* 0x000fc6000a0f0eff */
[----:B------:R1:W5:Y:S01]  /*16260*/  LDL.LU R0, [R1+0x1ac4] ;  /* 0x001ac40001007983 */ /* 0x0003620000300800 */
[----:B0-----:R-:W-:-:S05]  /*16270*/  IMAD.SHL.U32 R4, R80, 0x8, RZ ;  /* 0x0000000850047824 */ /* 0x001fca00078e00ff */
[----:B------:R-:W-:Y:S04]  /*16280*/  STL [R1+0x1ac0], R4 ;  /* 0x001ac00401007387 */ /* 0x000fe80000100800 */
[----:B------:R-:W-:Y:S04]  /*16290*/  STL [R1+0xeb8], RZ ;  /* 0x000eb8ff01007387 */ /* 0x000fe80000100800 */
        /* <DEDUP_REMOVED lines=768> */
[----:B------:R-:W-:Y:S04]  /*192a0*/  STL [R1], RZ ;  /* 0x000000ff01007387 */ /* 0x000fe80000100800 */
        /* <DEDUP_REMOVED lines=112> */
[----:B------:R-:W-:Y:S01]  /*199b0*/  STL [R1+0x1c4], RZ ;  /* 0x0001c4ff01007387 */ /* 0x000fe20000100800 */
[----:B------:R-:W-:-:S03]  /*199c0*/  UIMAD UR24, UR14, 0x3f, URZ ;  /* 0x0000003f0e1878a4 */ /* 0x000fc6000f8e023f */
[----:B------:R-:W-:Y:S04]  /*199d0*/  STL [R1+0x1c8], RZ ;  /* 0x0001c8ff01007387 */ /* 0x000fe80000100800 */
[----:B------:R-:W-:Y:S01]  /*199e0*/  STL [R1+0x1cc], RZ ;  /* 0x0001ccff01007387 */ /* 0x000fe20000100800 */
[----:B------:R-:W-:-:S03]  /*199f0*/  IADD3 R15, P5, R188, UR8, RZ ;  /* 0x00000008bc0f7c10 */ /* 0x000fc6000ffbe0ff */
[----:B------:R-:W-:Y:S04]  /*19a00*/  STL [R1+0x1d0], RZ ;  /* 0x0001d0ff01007387 */ /* 0x000fe80000100800 */
[----:B------:R-:W-:Y:S04]  /*19a10*/  STL [R1+0x1d4], RZ ;  /* 0x0001d4ff01007387 */ /* 0x000fe80000100800 */
[----:B------:R-:W-:Y:S04]  /*19a20*/  STL [R1+0x1d8], RZ ;  /* 0x0001d8ff01007387 */ /* 0x000fe80000100800 */
[----:B------:R-:W-:Y:S01]  /*19a30*/  STL [R1+0x1dc], RZ ;  /* 0x0001dcff01007387 */ /* 0x000fe20000100800 */
[----:B------:R-:W-:-:S03]  /*19a40*/  USHF.R.S32.HI UR20, URZ, 0x1f, UR24 ;  /* 0x0000001f3f147899 */ /* 0x000fc60008011418 */
[----:B------:R-:W-:Y:S01]  /*19a50*/  STL [R1+0x1e0], RZ ;  /* 0x0001e0ff01007387 */ /* 0x000fe20000100800 */
[----:B------:R-:W-:-:S03]  /*19a60*/  IADD3 R6, P0, R15, UR24, RZ ;  /* 0x000000180f067c10 */ /* 0x000fc6000ff1e0ff */
[----:B------:R-:W-:Y:S01]  /*19a70*/  STL [R1+0x1e4], RZ ;  /* 0x0001e4ff01007387 */ /* 0x000fe20000100800 */
[----:B------:R-:W-:-:S03]  /*19a80*/  IADD3 R5, P1, R13, UR24, RZ ;  /* 0x000000180d057c10 */ /* 0x000fc6000ff3e0ff */
[----:B------:R-:W-:Y:S01]  /*19a90*/  STL [R1+0x1e8], RZ ;  /* 0x0001e8ff01007387 */ /* 0x000fe20000100800 */
[----:B------:R-:W-:-:S03]  /*19aa0*/  LEA.HI.X.SX32 R14, R188, UR9, 0x1, P5 ;  /* 0x00000009bc0e7c11 */ /* 0x000fc6000a8f0eff */
[----:B------:R-:W-:Y:S04]  /*19ab0*/  STL [R1+0x1ec], RZ ;  /* 0x0001ecff01007387 */ /* 0x000fe80000100800 */
[----:B------:R-:W-:Y:S04]  /*19ac0*/  STL [R1+0x1f0], RZ ;  /* 0x0001f0ff01007387 */ /* 0x000fe80000100800 */
[----:B------:R-:W-:Y:S01]  /*19ad0*/  STL [R1+0x1f4], RZ ;  /* 0x0001f4ff01007387 */ /* 0x000fe20000100800 */
[----:B------:R-:W-:-:S03]  /*19ae0*/  UIMAD UR15, UR14, 0x3e, URZ ;  /* 0x0000003e0e0f78a4 */ /* 0x000fc6000f8e023f */
[----:B------:R-:W-:Y:S04]  /*19af0*/  STL [R1+0x1f8], RZ ;  /* 0x0001f8ff01007387 */ /* 0x000fe80000100800 */
[----:B------:R-:W-:Y:S04]  /*19b00*/  STL [R1+0x1fc], RZ ;  /* 0x0001fcff01007387 */ /* 0x000fe80000100800 */
[----:B------:R0:W-:Y:S04]  /*19b10*/  STL [R1+0x1298], R6 ;  /* 0x0012980601007387 */ /* 0x0001e80000100800 */
[----:B------:R2:W-:Y:S01]  /*19b20*/  STL [R1+0x12a0], R5 ;  /* 0x0012a00501007387 */ /* 0x0005e20000100800 */
[----:B0-----:R-:W-:-:S02]  /*19b30*/  IADD3.X R6, R14, UR20, RZ, P0, !PT ;  /* 0x000000140e067c10 */ /* 0x001fc400087fe4ff */
[----:B--2---:R-:W-:-:S03]  /*19b40*/  IADD3.X R5, R12, UR20, RZ, P1, !PT ;  /* 0x000000140c057c10 */ /* 0x004fc60008ffe4ff */
[----:B------:R0:W-:Y:S01]  /*19b50*/  STL [R1+0x1294], R6 ;  /* 0x0012940601007387 */ /* 0x0001e20000100800 */
[----:B------:R-:W-:-:S03]  /*19b60*/  USHF.R.S32.HI UR24, URZ, 0x1f, UR15 ;  /* 0x0000001f3f187899 */ /* 0x000fc6000801140f */
[----:B------:R2:W-:Y:S01]  /*19b70*/  STL [R1+0x129c], R5 ;  /* 0x00129c0501007387 */ /* 0x0005e20000100800 */
[----:B0-----:R-:W-:Y:S02]  /*19b80*/  IADD3 R6, P0, R15, UR15, RZ ;  /* 0x0000000f0f067c10 */ /* 0x001fe4000ff1e0ff */
[----:B--2---:R-:W-:-:S03]  /*19b90*/  IADD3 R5, P1, R13, UR15, RZ ;  /* 0x0000000f0d057c10 */ /* 0x004fc6000ff3e0ff */
[----:B------:R0:W-:Y:S01]  /*19ba0*/  STL [R1+0x12a8], R6 ;  /* 0x0012a80601007387 */ /* 0x0001e20000100800 */
[----:B------:R-:W-:-:S03]  /*19bb0*/  UIMAD UR18, UR14, 0x3d, URZ ;  /* 0x0000003d0e1278a4 */ /* 0x000fc6000f8e023f */
[----:B------:R2:W-:Y:S01]  /*19bc0*/  STL [R1+0x12b0], R5 ;  /* 0x0012b00501007387 */ /* 0x0005e20000100800 */
[----:B0-----:R-:W-:Y:S02]  /*19bd0*/  IADD3.X R6, R14, UR24, RZ, P0, !PT ;  /* 0x000000180e067c10 */ /* 0x001fe400087fe4ff */
        /* <DEDUP_REMOVED lines=287> */
[----:B------:R-:W-:-:S03]  /*1add0*/  USHF.L.U32 UR40, UR14, 0x5, URZ ;  /* 0x000000050e287899 */ /* 0x000fc6000800063f */
        /* <DEDUP_REMOVED lines=56> */
[----:B0-----:R-:W-:Y:S01]  /*1b160*/  IADD3 R6, P0, R15, UR57, RZ ;  /* 0x000000390f067c10 */ /* 0x001fe2000ff1e0ff */
[----:B------:R-:W0:Y:S01]  /*1b170*/  S2R R188, SR_TID.X ;  /* 0x0000000000bc7919 */ /* 0x000e220000002100 */
[----:B--2---:R-:W-:-:S03]  /*1b180*/  IADD3 R5, P1, R13, UR57, RZ ;  /* 0x000000390d057c10 */ /* 0x004fc6000ff3e0ff */
[----:B------:R2:W-:Y:S01]  /*1b190*/  STL [R1+0x14d8], R6 ;  /* 0x0014d80601007387 */ /* 0x0005e20000100800 */
[----:B------:R-:W-:-:S03]  /*1b1a0*/  UIMAD UR59, UR14, 0x1a, URZ ;  /* 0x0000001a0e3b78a4 */ /* 0x000fc6000f8e023f */
[----:B------:R3:W-:Y:S01]  /*1b1b0*/  STL [R1+0x14e0], R5 ;  /* 0x0014e00501007387 */ /* 0x0007e20000100800 */
[----:B--2---:R-:W-:Y:S02]  /*1b1c0*/  IADD3.X R6, R14, UR58, RZ, P0, !PT ;  /* 0x0000003a0e067c10 */ /* 0x004fe400087fe4ff */
[----:B---3--:R-:W-:-:S03]  /*1b1d0*/  IADD3.X R5, R12, UR58, RZ, P1, !PT ;  /* 0x0000003a0c057c10 */ /* 0x008fc60008ffe4ff */
[----:B------:R2:W-:Y:S04]  /*1b1e0*/  STL [R1+0x14d4], R6 ;  /* 0x0014d40601007387 */ /* 0x0005e80000100800 */
[----:B------:R3:W-:Y:S01]  /*1b1f0*/  STL [R1+0x14dc], R5 ;  /* 0x0014dc0501007387 */ /* 0x0007e20000100800 */
[----:B--2---:R-:W-:Y:S02]  /*1b200*/  IADD3 R6, P0, R15, UR59, RZ ;  /* 0x0000003b0f067c10 */ /* 0x004fe4000ff1e0ff */
[----:B---3--:R-:W-:-:S05]  /*1b210*/  IADD3 R5, P1, R13, UR59, RZ ;  /* 0x0000003b0d057c10 */ /* 0x008fca000ff3e0ff */
[----:B------:R-:W-:Y:S04]  /*1b220*/  STL [R1+0x14f0], R5 ;  /* 0x0014f00501007387 */ /* 0x000fe80000100800 */
[----:B------:R2:W-:Y:S01]  /*1b230*/  STL [R1+0x14e8], R6 ;  /* 0x0014e80601007387 */ /* 0x0005e20000100800 */
[----:B0-----:R-:W-:Y:S01]  /*1b240*/  LOP3.LUT R188, R188, 0x7f, RZ, 0xc0, !PT ;  /* 0x0000007fbcbc7812 */ /* 0x001fe200078ec0ff */
[----:B------:R-:W-:Y:S01]  /*1b250*/  UIADD3 UR28, UR46, 0x8000, URZ ;  /* 0x000080002e1c7890 */ /* 0x000fe2000fffe03f */
[----:B------:R-:W-:Y:S01]  /*1b260*/  CS2R R24, SRZ ;  /* 0x0000000000187805 */ /* 0x000fe2000001ff00 */
[----:B------:R-:W-:Y:S01]  /*1b270*/  USHF.R.U32.HI UR30, URZ, 0x4, UR46 ;  /* 0x000000043f1e7899 */ /* 0x000fe2000801162e */
[C---:B------:R-:W-:Y:S01]  /*1b280*/  LOP3.LUT R18, R188.reuse, 0x10, RZ, 0x3c, !PT ;  /* 0x00000010bc127812 */ /* 0x040fe200078e3cff */
[----:B------:R-:W-:Y:S01]  /*1b290*/  UIMAD UR61, UR14, 0x19, URZ ;  /* 0x000000190e3d78a4 */ /* 0x000fe2000f8e023f */
[C---:B------:R-:W-:Y:S01]  /*1b2a0*/  LOP3.LUT R17, R188.reuse, 0x20, RZ, 0x3c, !PT ;  /* 0x00000020bc117812 */ /* 0x040fe200078e3cff */
[----:B------:R-:W-:Y:S01]  /*1b2b0*/  UIMAD UR8, UR14, 0x18, URZ ;  /* 0x000000180e0878a4 */ /* 0x000fe2000f8e023f */
[----:B------:R-:W-:Y:S01]  /*1b2c0*/  LOP3.LUT R16, R188, 0x30, RZ, 0x3c, !PT ;  /* 0x00000030bc107812 */ /* 0x000fe200078e3cff */
[----:B------:R-:W-:Y:S01]  /*1b2d0*/  UIMAD UR5, UR14, 0x17, URZ ;  /* 0x000000170e0578a4 */ /* 0x000fe2000f8e023f */
[----:B------:R-:W-:Y:S01]  /*1b2e0*/  CS2R R26, SRZ ;  /* 0x00000000001a7805 */ /* 0x000fe2000001ff00 */
        /* <DEDUP_REMOVED lines=12> */
[----:B------:R-:W-:Y:S01]  /*1b3b0*/  USHF.L.U32 UR52, UR14, 0x4, URZ ;  /* 0x000000040e347899 */ /* 0x000fe2000800063f */
        /* <DEDUP_REMOVED lines=22> */
[----:B------:R-:W-:-:S02]  /*1b520*/  CS2R R62, SRZ ;  /* 0x00000000003e7805 */ /* 0x000fc4000001ff00 */
[----:B------:R-:W-:Y:S02]  /*1b530*/  CS2R R64, SRZ ;  /* 0x0000000000407805 */ /* 0x000fe4000001ff00 */
[----:B------:R-:W-:Y:S02]  /*1b540*/  CS2R R66, SRZ ;  /* 0x0000000000427805 */ /* 0x000fe4000001ff00 */
[----:B------:R-:W-:Y:S02]  /*1b550*/  CS2R R68, SRZ ;  /* 0x0000000000447805 */ /* 0x000fe4000001ff00 */
[----:B------:R-:W-:Y:S02]  /*1b560*/  CS2R R70, SRZ ;  /* 0x0000000000467805 */ /* 0x000fe4000001ff00 */
[----:B------:R-:W-:Y:S02]  /*1b570*/  CS2R R72, SRZ ;  /* 0x0000000000487805 */ /* 0x000fe4000001ff00 */
        /* <DEDUP_REMOVED lines=15> */
[----:B------:R-:W-:Y:S01]  /*1b670*/  CS2R R104, SRZ ;  /* 0x0000000000687805 */ /* 0x000fe2000001ff00 */
[----:B------:R-:W-:Y:S01]  /*1b680*/  UMOV UR9, URZ ;  /* 0x0000003f00097c82 */ /* 0x000fe20008000000 */
[----:B------:R-:W-:Y:S01]  /*1b690*/  UMOV UR11, URZ ;  /* 0x0000003f000b7c82 */ /* 0x000fe20008000000 */
[----:B------:R-:W-:Y:S02]  /*1b6a0*/  USHF.L.U32 UR7, UR7, 0x6, URZ ;  /* 0x0000000607077899 */ /* 0x000fe4000800063f */
[----:B------:R-:W-:Y:S02]  /*1b6b0*/  USHF.L.U32 UR32, UR14, 0x2, URZ ;  /* 0x000000020e207899 */ /* 0x000fe4000800063f */
[----:B------:R-:W-:-:S02]  /*1b6c0*/  UIMAD UR33, UR14, 0x3, URZ ;  /* 0x000000030e2178a4 */ /* 0x000fc4000f8e023f */
[----:B------:R-:W-:Y:S02]  /*1b6d0*/  USHF.L.U32 UR36, UR14, 0x1, URZ ;  /* 0x000000010e247899 */ /* 0x000fe4000800063f */
[----:B------:R-:W-:Y:S02]  /*1b6e0*/  USHF.R.S32.HI UR37, URZ, 0x1f, UR14 ;  /* 0x0000001f3f257899 */ /* 0x000fe4000801140e */
[----:B------:R-:W-:Y:S02]  /*1b6f0*/  USHF.L.U32 UR6, UR14, 0x6, URZ ;  /* 0x000000060e067899 */ /* 0x000fe4000800063f */
[----:B------:R-:W-:Y:S02]  /*1b700*/  USHF.R.U32.HI UR28, URZ, 0x4, UR28 ;  /* 0x000000043f1c7899 */ /* 0x000fe4000801161c */
[----:B------:R-:W-:Y:S02]  /*1b710*/  USGXT.U32 UR30, UR30, 0xe ;  /* 0x0000000e1e1e789a */ /* 0x000fe40008000000 */
[----:B------:R-:W-:-:S02]  /*1b720*/  USHF.R.S32.HI UR60, URZ, 0x1f, UR59 ;  /* 0x0000001f3f3c7899 */ /* 0x000fc4000801143b */
[----:B------:R-:W-:Y:S02]  /*1b730*/  USHF.R.S32.HI UR10, URZ, 0x1f, UR61 ;  /* 0x0000001f3f0a7899 */ /* 0x000fe4000801143d */
[----:B------:R-:W-:Y:S02]  /*1b740*/  USHF.R.S32.HI UR39, URZ, 0x1f, UR8 ;  /* 0x0000001f3f277899 */ /* 0x000fe40008011408 */
[----:B------:R-:W-:Y:S02]  /*1b750*/  USHF.R.S32.HI UR35, URZ, 0x1f, UR5 ;  /* 0x0000001f3f237899 */ /* 0x000fe40008011405 */
[----:B------:R-:W-:Y:S02]  /*1b760*/  USHF.R.S32.HI UR49, URZ, 0x1f, UR4 ;  /* 0x0000001f3f317899 */ /* 0x000fe40008011404 */
[----:B------:R-:W-:Y:S02]  /*1b770*/  USHF.R.S32.HI UR13, URZ, 0x1f, UR38 ;  /* 0x0000001f3f0d7899 */ /* 0x000fe40008011426 */
        /* <DEDUP_REMOVED lines=15> */
[----:B------:R-:W-:Y:S01]  /*1b870*/  USHF.R.S32.HI UR58, URZ, 0x1f, UR31 ;  /* 0x0000001f3f3a7899 */ /* 0x000fe2000801141f */
[----:B------:R-:W3:Y:S01]  /*1b880*/  LDL.LU R23, [R1+0xe00] ;  /* 0x000e000001177983 */ /* 0x000ee20000300800 */
[----:B--2---:R-:W-:Y:S01]  /*1b890*/  IADD3.X R6, R14, UR60, RZ, P0, !PT ;  /* 0x0000003c0e067c10 */ /* 0x004fe200087fe4ff */
[----:B------:R-:W-:Y:S01]  /*1b8a0*/  USHF.R.S32.HI UR59, URZ, 0x1f, UR32 ;  /* 0x0000001f3f3b7899 */ /* 0x000fe20008011420 */
[----:B------:R-:W-:Y:S01]  /*1b8b0*/  IADD3.X R5, R12, UR60, RZ, P1, !PT ;  /* 0x0000003c0c057c10 */ /* 0x000fe20008ffe4ff */
[----:B------:R-:W-:Y:S01]  /*1b8c0*/  USHF.R.S32.HI UR60, URZ, 0x1f, UR33 ;  /* 0x0000001f3f3c7899 */ /* 0x000fe20008011421 */
[----:B------:R-:W-:Y:S01]  /*1b8d0*/  LOP3.LUT R4, R4, 0x30, RZ, 0xc0, !PT ;  /* 0x0000003004047812 */ /* 0x000fe200078ec0ff */
[----:B------:R0:W-:Y:S01]  /*1b8e0*/  STL [R1+0x14e4], R6 ;  /* 0x0014e40601007387 */ /* 0x0001e20000100800 */
[----:B------:R-:W-:Y:S01]  /*1b8f0*/  USGXT.U32 UR28, UR28, 0xe ;  /* 0x0000000e1c1c789a */ /* 0x000fe20008000000 */
[----:B------:R-:W-:-:S02]  /*1b900*/  CS2R R106, SRZ ;  /* 0x00000000006a7805 */ /* 0x000fc4000001ff00 */
[----:B------:R-:W-:Y:S01]  /*1b910*/  CS2R R108, SRZ ;  /* 0x00000000006c7805 */ /* 0x000fe2000001ff00 */
[----:B------:R2:W-:Y:S01]  /*1b920*/  STL [R1+0x14ec], R5 ;  /* 0x0014ec0501007387 */ /* 0x0005e20000100800 */
[----:B------:R-:W-:Y:S01]  /*1b930*/  IMAD R4, R188, 0x40, R4 ;  /* 0x00000040bc047824 */ /* 0x000fe200078e0204 */
[----:B------:R-:W-:Y:S02]  /*1b940*/  CS2R R110, SRZ ;  /* 0x00000000006e7805 */ /* 0x000fe4000001ff00 */
[----:B------:R-:W-:Y:S02]  /*1b950*/  CS2R R112, SRZ ;  /* 0x0000000000707805 */ /* 0x000fe4000001ff00 */
[----:B------:R-:W-:Y:S02]  /*1b960*/  CS2R R114, SRZ ;  /* 0x0000000000727805 */ /* 0x000fe4000001ff00 */
[----:B------:R-:W-:Y:S02]  /*1b970*/  CS2R R116, SRZ ;  /* 0x0000000000747805 */ /* 0x000fe4000001ff00 */
[----:B0-----:R-:W-:-:S02]  /*1b980*/  IADD3 R6, P0, R15, UR61, RZ ;  /* 0x0000003d0f067c10 */ /* 0x001fc4000ff1e0ff */
[----:B------:R-:W-:Y:S02]  /*1b990*/  CS2R R118, SRZ ;  /* 0x0000000000767805 */ /* 0x000fe4000001ff00 */
[----:B------:R-:W-:Y:S02]  /*1b9a0*/  CS2R R120, SRZ ;  /* 0x0000000000787805 */ /* 0x000fe4000001ff00 */
[----:B------:R-:W-:Y:S02]  /*1b9b0*/  CS2R R122, SRZ ;  /* 0x00000000007a7805 */ /* 0x000fe4000001ff00 */
[----:B--2---:R-:W-:Y:S01]  /*1b9c0*/  IADD3 R5, P1, R13, UR61, RZ ;  /* 0x0000003d0d057c10 */ /* 0x004fe2000ff3e0ff */
[----:B------:R0:W-:Y:S01]  /*1b9d0*/  STL [R1+0x14f8], R6 ;  /* 0x0014f80601007387 */ /* 0x0001e20000100800 */
[----:B------:R-:W-:Y:S01]  /*1b9e0*/  USHF.R.S32.HI UR61, URZ, 0x1f, UR36 ;  /* 0x0000001f3f3d7899 */ /* 0x000fe20008011424 */
[----:B------:R-:W-:Y:S02]  /*1b9f0*/  CS2R R124, SRZ ;  /* 0x00000000007c7805 */ /* 0x000fe4000001ff00 */
[----:B------:R-:W-:Y:S01]  /*1ba00*/  CS2R R126, SRZ ;  /* 0x00000000007e7805 */ /* 0x000fe2000001ff00 */
[----:B------:R2:W-:Y:S01]  /*1ba10*/  STL [R1+0x1500], R5 ;  /* 0x0015000501007387 */ /* 0x0005e20000100800 */
[----:B------:R-:W-:-:S02]  /*1ba20*/  CS2R R128, SRZ ;  /* 0x0000000000807805 */ /* 0x000fc4000001ff00 */
[----:B------:R-:W-:Y:S02]  /*1ba30*/  CS2R R130, SRZ ;  /* 0x0000000000827805 */ /* 0x000fe4000001ff00 */
[----:B------:R-:W-:Y:S02]  /*1ba40*/  CS2R R132, SRZ ;  /* 0x0000000000847805 */ /* 0x000fe4000001ff00 */
[----:B------:R-:W-:Y:S02]  /*1ba50*/  CS2R R134, SRZ ;  /* 0x0000000000867805 */ /* 0x000fe4000001ff00 */
[----:B------:R-:W-:Y:S02]  /*1ba60*/  CS2R R136, SRZ ;  /* 0x0000000000887805 */ /* 0x000fe4000001ff00 */
[----:B0-----:R-:W-:Y:S02]  /*1ba70*/  IADD3.X R6, R12, UR10, RZ, P1, !PT ;  /* 0x0000000a0c067c10 */ /* 0x001fe40008ffe4ff */
[----:B------:R-:W-:-:S02]  /*1ba80*/  CS2R R138, SRZ ;  /* 0x00000000008a7805 */ /* 0x000fc4000001ff00 */
[----:B------:R-:W-:Y:S02]  /*1ba90*/  CS2R R140, SRZ ;  /* 0x00000000008c7805 */ /* 0x000fe4000001ff00 */
[----:B------:R-:W-:Y:S02]  /*1baa0*/  CS2R R142, SRZ ;  /* 0x00000000008e7805 */ /* 0x000fe4000001ff00 */
[----:B--2---:R-:W-:Y:S01]  /*1bab0*/  IADD3.X R5, R14, UR10, RZ, P0, !PT ;  /* 0x0000000a0e057c10 */ /* 0x004fe200087fe4ff */
[----:B------:R-:W-:Y:S01]  /*1bac0*/  UIADD3 UR10, UP1, UR30, 0x2, URZ ;  /* 0x000000021e0a7890 */ /* 0x000fe2000ff3e03f */
[----:B------:R-:W-:Y:S02]  /*1bad0*/  CS2R R144, SRZ ;  /* 0x0000000000907805 */ /* 0x000fe4000001ff00 */
[----:B------:R-:W-:Y:S02]  /*1bae0*/  CS2R R146, SRZ ;  /* 0x0000000000927805 */ /* 0x000fe4000001ff00 */
[----:B------:R-:W-:Y:S01]  /*1baf0*/  CS2R R148, SRZ ;  /* 0x0000000000947805 */ /* 0x000fe2000001ff00 */
[----:B------:R0:W-:Y:S01]  /*1bb00*/  STL [R1+0x14f4], R5 ;  /* 0x0014f40501007387 */ /* 0x0001e20000100800 */
[----:B------:R-:W-:Y:S01]  /*1bb10*/  UIADD3.X UR11, UR11, -0x7fffffe0, URZ, UP1, !UPT ;  /* 0x800000200b0b7890 */ /* 0x000fe20008ffe43f */
[----:B------:R-:W-:-:S02]  /*1bb20*/  CS2R R150, SRZ ;  /* 0x0000000000967805 */ /* 0x000fc4000001ff00 */
[----:B------:R2:W-:Y:S01]  /*1bb30*/  STL [R1+0x14fc], R6 ;  /* 0x0014fc0601007387 */ /* 0x0005e20000100800 */
[----:B0-----:R-:W-:Y:S02]  /*1bb40*/  IADD3 R5, P5, R15, UR8, RZ ;  /* 0x000000080f057c10 */ /* 0x001fe4000ffbe0ff */
[----:B--2---:R-:W-:-:S03]  /*1bb50*/  IADD3 R6, P1, R13, UR8, RZ ;  /* 0x000000080d067c10 */ /* 0x004fc6000ff3e0ff */
[----:B------:R-:W-:Y:S01]  /*1bb60*/  STL [R1+0x1508], R5 ;  /* 0x0015080501007387 */ /* 0x000fe20000100800 */
[----:B------:R-:W-:Y:S01]  /*1bb70*/  IADD3.X R7, R14, UR39, RZ, P5, !PT ;  /* 0x000000270e077c10 */ /* 0x000fe2000affe4ff */
[----:B------:R-:W-:Y:S02]  /*1bb80*/  UIADD3 UR8, UP0, UR28, 0x2, URZ ;  /* 0x000000021c087890 */ /* 0x000fe4000ff1e03f */
[----:B------:R0:W-:Y:S02]  /*1bb90*/  STL [R1+0x1510], R6 ;  /* 0x0015100601007387 */ /* 0x0001e40000100800 */
[----:B------:R-:W-:Y:S01]  /*1bba0*/  UIADD3.X UR9, UR9, -0x7fffffe0, URZ, UP0, !UPT ;  /* 0x8000002009097890 */ /* 0x000fe200087fe43f */
[----:B0-----:R-:W-:Y:S02]  /*1bbb0*/  IADD3 R6, P0, R15, UR5, RZ ;  /* 0x000000050f067c10 */ /* 0x001fe4000ff1e0ff */
[----:B---3--:R-:W-:-:S05]  /*1bbc0*/  SHF.R.S32.HI R5, RZ, 0x6, R23 ;  /* 0x00000006ff057819 */ /* 0x008fca0000011417 */
[----:B------:R0:W-:Y:S04]  /*1bbd0*/  STL [R1+0x1abc], R5 ;  /* 0x001abc0501007387 */ /* 0x0001e80000100800 */
[----:B------:R-:W-:Y:S04]  /*1bbe0*/  STL [R1+0x1aac], R4 ;  /* 0x001aac0401007387 */ /* 0x000fe80000100800 */
[----:B------:R2:W-:Y:S01]  /*1bbf0*/  STL [R1+0x1518], R6 ;  /* 0x0015180601007387 */ /* 0x0005e20000100800 */
[----:B0-----:R-:W-:Y:S01]  /*1bc00*/  IADD3 R5, P4, R13, UR5, RZ ;  /* 0x000000050d057c10 */ /* 0x001fe2000ff9e0ff */
[----:B------:R-:W-:-:S04]  /*1bc10*/  USHF.R.S32.HI UR5, URZ, 0x1f, UR6 ;  /* 0x0000001f3f057899 */ /* 0x000fc80008011406 */
[----:B------:R0:W-:Y:S01]  /*1bc20*/  STL [R1+0x1520], R5 ;  /* 0x0015200501007387 */ /* 0x0001e20000100800 */
[----:B--2---:R-:W-:-:S05]  /*1bc30*/  IADD3 R6, P3, R15, UR4, RZ ;  /* 0x000000040f067c10 */ /* 0x004fca000ff7e0ff */
[----:B------:R2:W-:Y:S01]  /*1bc40*/  STL [R1+0x1528], R6 ;  /* 0x0015280601007387 */ /* 0x0005e20000100800 */
[----:B0-----:R-:W-:Y:S01]  /*1bc50*/  IADD3 R5, P2, R13, UR4, RZ ;  /* 0x000000040d057c10 */ /* 0x001fe2000ff5e0ff */
[----:B------:R-:W-:-:S04]  /*1bc60*/  USHF.R.S32.HI UR4, URZ, 0x1f, UR7 ;  /* 0x0000001f3f047899 */ /* 0x000fc80008011407 */
[----:B------:R0:W-:Y:S01]  /*1bc70*/  STL [R1+0x1530], R5 ;  /* 0x0015300501007387 */ /* 0x0001e20000100800 */
[----:B--2---:R-:W-:-:S05]  /*1bc80*/  IADD3 R6, P6, R15, UR38, RZ ;  /* 0x000000260f067c10 */ /* 0x004fca000ffde0ff */
[----:B------:R2:W-:Y:S01]  /*1bc90*/  STL [R1+0x1538], R6 ;  /* 0x0015380601007387 */ /* 0x0005e20000100800 */
[----:B0-----:R-:W-:-:S03]  /*1bca0*/  IADD3 R5, P5, R13, UR38, RZ ;  /* 0x000000260d057c10 */ /* 0x001fc6000ffbe0ff */
[----:B------:R0:W-:Y:S04]  /*1bcb0*/  STL [R1+0x1504], R7 ;  /* 0x0015040701007387 */ /* 0x0001e80000100800 */
[----:B------:R3:W-:Y:S01]  /*1bcc0*/  STL [R1+0x1540], R5 ;  /* 0x0015400501007387 */ /* 0x0007e20000100800 */
[----:B--2---:R-:W-:Y:S01]  /*1bcd0*/  IADD3.X R6, R12, UR39, RZ, P1, !PT ;  /* 0x000000270c067c10 */ /* 0x004fe20008ffe4ff */
[----:B------:R-:W-:Y:S01]  /*1bce0*/  UIADD3.64 UR38, UR10, 0x3fe, URZ ;  /* 0x000003fe0a267897 */ /* 0x000fe2000fffe03f */
[----:B0-----:R-:W-:-:S03]  /*1bcf0*/  IADD3.X R7, R14, UR35, RZ, P0, !PT ;  /* 0x000000230e077c10 */ /* 0x001fc600087fe4ff */
[----:B------:R0:W-:Y:S01]  /*1bd00*/  STL [R1+0x150c], R6 ;  /* 0x00150c0601007387 */ /* 0x0001e20000100800 */
[----:B---3--:R-:W-:-:S05]  /*1bd10*/  IADD3 R5, P1, R15, UR34, RZ ;  /* 0x000000220f057c10 */ /* 0x008fca000ff3e0ff */
        /* <DEDUP_REMOVED lines=60> */
[----:B0-----:R-:W-:-:S03]  /*1c0e0*/  LOP3.LUT R7, R4, 0x10, RZ, 0x3c, !PT ;  /* 0x0000001004077812 */ /* 0x001fc600078e3cff */
[----:B------:R0:W-:Y:S01]  /*1c0f0*/  STL [R1+0x157c], R5 ;  /* 0x00157c0501007387 */ /* 0x0001e20000100800 */
[----:B---3--:R-:W-:-:S03]  /*1c100*/  LOP3.LUT R6, R4, 0x20, RZ, 0x3c, !PT ;  /* 0x0000002004067812 */ /* 0x008fc600078e3cff */
[----:B------:R-:W-:Y:S04]  /*1c110*/  STL [R1+0x1ab8], R7 ;  /* 0x001ab80701007387 */ /* 0x000fe80000100800 */
[----:B------:R2:W-:Y:S01]  /*1c120*/  STL [R1+0x1ab4], R6 ;  /* 0x001ab40601007387 */ /* 0x0005e20000100800 */
[----:B0-----:R-:W-:Y:S02]  /*1c130*/  LOP3.LUT R5, R4, 0x30, RZ, 0x3c, !PT ;  /* 0x0000003004057812 */ /* 0x001fe400078e3cff */
[----:B------:R-:W-:-:S03]  /*1c140*/  IADD3 R4, P1, R15, UR15, RZ ;  /* 0x0000000f0f047c10 */ /* 0x000fc6000ff3e0ff */
[----:B------:R0:W-:Y:S01]  /*1c150*/  STL [R1+0x1ab0], R5 ;  /* 0x001ab00501007387 */ /* 0x0001e20000100800 */
[----:B--2---:R-:W-:-:S03]  /*1c160*/  IADD3.X R6, R14, UR40, RZ, P0, !PT ;  /* 0x000000280e067c10 */ /* 0x004fc600087fe4ff */
[----:B------:R2:W-:Y:S04]  /*1c170*/  STL [R1+0x15b8], R4 ;  /* 0x0015b80401007387 */ /* 0x0005e80000100800 */
[----:B------:R3:W-:Y:S01]  /*1c180*/  STL [R1+0x1584], R6 ;  /* 0x0015840601007387 */ /* 0x0007e20000100800 */
[----:B0-----:R-:W-:Y:S02]  /*1c190*/  IADD3 R5, P0, R13, UR15, RZ ;  /* 0x0000000f0d057c10 */ /* 0x001fe4000ff1e0ff */
[----:B--2---:R-:W-:-:S03]  /*1c1a0*/  IADD3.X R4, R12, UR40, RZ, P4, !PT ;  /* 0x000000280c047c10 */ /* 0x004fc6000a7fe4ff */
[----:B------:R0:W-:Y:S01]  /*1c1b0*/  STL [R1+0x15c0], R5 ;  /* 0x0015c00501007387 */ /* 0x0001e20000100800 */
[----:B---3--:R-:W-:-:S03]  /*1c1c0*/  IADD3 R6, P4, R15, UR18, RZ ;  /* 0x000000120f067c10 */ /* 0x008fc6000ff9e0ff */
[----:B------:R2:W-:Y:S04]  /*1c1d0*/  STL [R1+0x158c], R4 ;  /* 0x00158c0401007387 */ /* 0x0005e80000100800 */
[----:B------:R3:W-:Y:S01]  /*1c1e0*/  STL [R1+0x15c8], R6 ;  /* 0x0015c80601007387 */ /* 0x0007e20000100800 */
[----:B0-----:R-:W-:Y:S02]  /*1c1f0*/  IADD3.X R5, R14, UR41, RZ, P3, !PT ;  /* 0x000000290e057c10 */ /* 0x001fe40009ffe4ff */
[----:B--2---:R-:W-:-:S03]  /*1c200*/  IADD3 R4, P3, R13, UR18, RZ ;  /* 0x000000120d047c10 */ /* 0x004fc6000ff7e0ff */
[----:B------:R0:W-:Y:S01]  /*1c210*/  STL [R1+0x1594], R5 ;  /* 0x0015940501007387 */ /* 0x0001e20000100800 */
[----:B---3--:R-:W-:-:S03]  /*1c220*/  IADD3.X R6, R12, UR41, RZ, P2, !PT ;  /* 0x000000290c067c10 */ /* 0x008fc600097fe4ff */
        /* <DEDUP_REMOVED lines=47> */
[----:B------:R-:W-:Y:S01]  /*1c520*/  UMOV UR29, 0x80000020 ;  /* 0x80000020001d7882 */ /* 0x000fe20000000000 */
[----:B---3--:R-:W-:Y:S02]  /*1c530*/  IADD3.X R6, R12, UR54, RZ, P4, !PT ;  /* 0x000000360c067c10 */ /* 0x008fe4000a7fe4ff */
[----:B------:R2:W-:Y:S04]  /*1c540*/  STL [R1+0x1630], R4 ;  /* 0x0016300401007387 */ /* 0x0005e80000100800 */
[----:B------:R3:W-:Y:S01]  /*1c550*/  STL [R1+0x15fc], R6 ;  /* 0x0015fc0601007387 */ /* 0x0007e20000100800 */
[----:B0-----:R-:W-:Y:S02]  /*1c560*/  IADD3 R5, P4, R15, UR31, RZ ;  /* 0x0000001f0f057c10 */ /* 0x001fe4000ff9e0ff */
[----:B--2---:R-:W-:-:S03]  /*1c570*/  IADD3.X R4, R14, UR55, RZ, P3, !PT ;  /* 0x000000370e047c10 */ /* 0x004fc60009ffe4ff */
[----:B------:R0:W-:Y:S01]  /*1c580*/  STL [R1+0x1638], R5 ;  /* 0x0016380501007387 */ /* 0x0001e20000100800 */
[----:B---3--:R-:W-:-:S03]  /*1c590*/  IADD3 R6, P3, R13, UR31, RZ ;  /* 0x0000001f0d067c10 */ /* 0x008fc6000ff7e0ff */
[----:B------:R2:W-:Y:S01]  /*1c5a0*/  STL [R1+0x1604], R4 ;  /* 0x0016040401007387 */ /* 0x0005e20000100800 */
[----:B------:R-:W-:-:S03]  /*1c5b0*/  UMOV UR31, 0x80000020 ;  /* 0x80000020001f7882 */ /* 0x000fc60000000000 */
        /* <DEDUP_REMOVED lines=34> */
[----:B---3--:R-:W-:-:S03]  /*1c7e0*/  IADD3.X R6, R14, UR60, RZ, P5, !PT ;  /* 0x0000003c0e067c10 */ /* 0x008fc6000affe4ff */
[----:B------:R2:W-:Y:S04]  /*1c7f0*/  STL [R1+0x164c], R4 ;  /* 0x00164c0401007387 */ /* 0x0005e80000100800 */
[----:B------:R3:W-:Y:S01]  /*1c800*/  STL [R1+0x1654], R6 ;  /* 0x0016540601007387 */ /* 0x0007e20000100800 */
[----:B0-----:R-:W-:Y:S02]  /*1c810*/  IADD3.X R5, R12, UR60, RZ, P1, !PT ;  /* 0x0000003c0c057c10 */ /* 0x001fe40008ffe4ff */
[----:B--2---:R-:W-:-:S03]  /*1c820*/  IADD3.X R4, R14, UR61, RZ, P0, !PT ;  /* 0x0000003d0e047c10 */ /* 0x004fc600087fe4ff */
[----:B------:R0:W-:Y:S01]  /*1c830*/  STL [R1+0x165c], R5 ;  /* 0x00165c0501007387 */ /* 0x0001e20000100800 */
[----:B---3--:R-:W-:-:S03]  /*1c840*/  IADD3.X R6, R12, UR61, RZ, P4, !PT ;  /* 0x0000003d0c067c10 */ /* 0x008fc6000a7fe4ff */
[----:B------:R2:W-:Y:S04]  /*1c850*/  STL [R1+0x1664], R4 ;  /* 0x0016640401007387 */ /* 0x0005e80000100800 */
[----:B------:R1:W-:Y:S01]  /*1c860*/  STL [R1+0x166c], R6 ;  /* 0x00166c0601007387 */ /* 0x0003e20000100800 */
[----:B0-----:R-:W-:Y:S02]  /*1c870*/  IADD3.X R5, R14, UR37, RZ, P3, !PT ;  /* 0x000000250e057c10 */ /* 0x001fe40009ffe4ff */
[----:B--2---:R-:W-:-:S03]  /*1c880*/  IADD3.X R4, R12, UR37, RZ, P2, !PT ;  /* 0x000000250c047c10 */ /* 0x004fc600097fe4ff */
[----:B------:R1:W-:Y:S04]  /*1c890*/  STL [R1+0x1674], R5 ;  /* 0x0016740501007387 */ /* 0x0003e80000100800 */
[----:B------:R1:W-:Y:S02]  /*1c8a0*/  STL [R1+0x167c], R4 ;  /* 0x00167c0401007387 */ /* 0x0003e40000100800 */
.L_x_2:
[----:B-1----:R-:W2:Y:S01]  /*1c8b0*/  LDL R6, [R1+0xeb8] ;  /* 0x000eb80001067983 */ /* 0x002ea20000100800 */
[----:B------:R-:W2:Y:S03]  /*1c8c0*/  LDC R4, c[0x0][0x230] ;  /* 0x00008c00ff047b82 */ /* 0x000ea60000000800 */
[----:B------:R-:W-:Y:S04]  /*1c8d0*/  STL [R1+0x2048], R81 ;  /* 0x0020485101007387 */ /* 0x000fe80000100800 */
        /* <DEDUP_REMOVED lines=32> */
[----:B0-----:R0:W-:Y:S04]  /*1cae0*/  STL [R1+0x1fc4], R46 ;  /* 0x001fc42e01007387 */ /* 0x0011e80000100800 */
[----:B0-----:R-:W3:Y:S04]  /*1caf0*/  LDL R46, [R1+0x1678] ;  /* 0x00167800012e7983 */ /* 0x001ee80000100800 */
[----:B------:R-:W-:Y:S04]  /*1cb00*/  STL [R1+0x1fc0], R47 ;  /* 0x001fc02f01007387 */ /* 0x000fe80000100800 */
[----:B------:R-:W-:Y:S04]  /*1cb10*/  STL [R1+0x1fbc], R44 ;  /* 0x001fbc2c01007387 */ /* 0x000fe80000100800 */
[----:B------:R-:W-:Y:S04]  /*1cb20*/  STL [R1+0x1fb8], R45 ;  /* 0x001fb82d01007387 */ /* 0x000fe80000100800 */
[----:B------:R-:W-:Y:S04]  /*1cb30*/  STL [R1+0x1fb4], R42 ;  /* 0x001fb42a01007387 */ /* 0x000fe80000100800 */
[----:B------:R-:W-:Y:S04]  /*1cb40*/  STL [R1+0x1fb0], R43 ;  /* 0x001fb02b01007387 */ /* 0x000fe80000100800 */
[----:B------:R0:W-:Y:S04]  /*1cb50*/  STL [R1+0x1fac], R40 ;  /* 0x001fac2801007387 */ /* 0x0001e80000100800 */
[----:B0-----:R-:W4:Y:S04]  /*1cb60*/  LDL R40, [R1+0x167c] ;  /* 0x00167c0001287983 */ /* 0x001f280000100800 */
[----:B------:R-:W-:Y:S04]  /*1cb70*/  STL [R1+0x1fa8], R41 ;  /* 0x001fa82901007387 */ /* 0x000fe80000100800 */
[----:B------:R-:W-:Y:S04]  /*1cb80*/  STL [R1+0x1fa4], R38 ;  /* 0x001fa42601007387 */ /* 0x000fe80000100800 */
[----:B------:R-:W-:Y:S04]  /*1cb90*/  STL [R1+0x1fa0], R39 ;  /* 0x001fa02701007387 */ /* 0x000fe80000100800 */
[----:B------:R-:W-:Y:S04]  /*1cba0*/  STL [R1+0x1f9c], R36 ;  /* 0x001f9c2401007387 */ /* 0x000fe80000100800 */
[----:B------:R-:W-:Y:S04]  /*1cbb0*/  STL [R1+0x1f98], R37 ;  /* 0x001f982501007387 */ /* 0x000fe80000100800 */
[----:B------:R0:W-:Y:S04]  /*1cbc0*/  STL [R1+0x1f94], R34 ;  /* 0x001f942201007387 */ /* 0x0001e80000100800 */
[----:B0-----:R-:W3:Y:S04]  /*1cbd0*/  LDL R34, [R1+0x1674] ;  /* 0x0016740001227983 */ /* 0x001ee80000100800 */
        /* <DEDUP_REMOVED lines=11> */
[----:B------:R-:W3:Y:S04]  /*1cc90*/  LDL.LU R17, [R1+0x1680] ;  /* 0x0016800001117983 */ /* 0x000ee80000300800 */
[----:B------:R-:W3:Y:S04]  /*1cca0*/  LDL.LU R16, [R1+0x1660] ;  /* 0x0016600001107983 */ /* 0x000ee80000300800 */
[----:B------:R0:W-:Y:S04]  /*1ccb0*/  STL [R1+0x1b50], R125 ;  /* 0x001b507d01007387 */ /* 0x0001e80000100800 */
[----:B------:R-:W-:Y:S04]  /*1ccc0*/  STL [R1+0x1b4c], R126 ;  /* 0x001b4c7e01007387 */ /* 0x000fe80000100800 */
[----:B------:R-:W-:Y:S04]  /*1ccd0*/  STL [R1+0x1b48], R127 ;  /* 0x001b487f01007387 */ /* 0x000fe80000100800 */
[----:B------:R-:W-:Y:S04]  /*1cce0*/  STL [R1+0x1b44], R128 ;  /* 0x001b448001007387 */ /* 0x000fe80000100800 */
[----:B------:R-:W-:Y:S04]  /*1ccf0*/  STL [R1+0x1b40], R129 ;  /* 0x001b408101007387 */ /* 0x000fe80000100800 */
[----:B------:R-:W-:Y:S04]  /*1cd00*/  STL [R1+0x1b3c], R130 ;  /* 0x001b3c8201007387 */ /* 0x000fe80000100800 */
[----:B------:R-:W-:Y:S04]  /*1cd10*/  STL [R1+0x1b38], R131 ;  /* 0x001b388301007387 */ /* 0x000fe80000100800 */
[----:B------:R-:W-:Y:S01]  /*1cd20*/  STL [R1+0x1b34], R132 ;  /* 0x001b348401007387 */ /* 0x000fe20000100800 */
[----:B--2---:R-:W-:-:S03]  /*1cd30*/  IMAD R4, R6, -0x40, R4 ;  /* 0xffffffc006047824 */ /* 0x004fc600078e0204 */
        /* <DEDUP_REMOVED lines=16> */
[----:B------:R-:W-:Y:S01]  /*1ce40*/  STL [R1+0x1af0], R149 ;  /* 0x001af09501007387 */ /* 0x000fe20000100800 */
[----:B------:R-:W-:-:S03]  /*1ce50*/  ISETP.GT.AND P0, PT, R4, RZ, PT ;  /* 0x000000ff0400720c */ /* 0x000fc60003f04270 */
[----:B------:R-:W-:Y:S04]  /*1ce60*/  STL [R1+0x1aec], R150 ;  /* 0x001aec9601007387 */ /* 0x000fe80000100800 */
[----:B------:R-:W-:Y:S04]  /*1ce70*/  STL [R1+0x1ae8], R151 ;  /* 0x001ae89701007387 */ /* 0x000fe80000100800 */
[----:B-----5:R-:W-:Y:S04]  /*1ce80*/  STL [R1+0x1acc], R3 ;  /* 0x001acc0301007387 */ /* 0x020fe80000100800 */
[----:B------:R-:W-:Y:S04]  /*1ce90*/  STL [R1+0x1ac8], R2 ;  /* 0x001ac80201007387 */ /* 0x000fe80000100800 */
[----:B------:R-:W-:Y:S04]  /*1cea0*/  STL [R1+0x1ac4], R0 ;  /* 0x001ac40001007387 */ /* 0x000fe80000100800 */
[----:B0-----:R-:W2:Y:S04]  /*1ceb0*/  LDL R125, [R1+0x166c] ;  /* 0x00166c00017d7983 */ /* 0x001ea80000100800 */
[----:B------:R-:W2:Y:S04]  /*1cec0*/  LDL R45, [R1+0x1670] ;  /* 0x00167000012d7983 */ /* 0x000ea80000100800 */
[----:B------:R-:W2:Y:S01]  /*1ced0*/  LDL R42, [R1+0x1664] ;  /* 0x00166400012a7983 */ /* 0x000ea20000100800 */
[----:B------:R-:W-:-:S03]  /*1cee0*/  @P0 IMAD.MOV.U32 R7, RZ, RZ, R12 ;  /* 0x000000ffff070224 */ /* 0x000fc600078e000c */
[----:B------:R-:W2:Y:S04]  /*1cef0*/  LDL R43, [R1+0x165c] ;  /* 0x00165c00012b7983 */ /* 0x000ea80000100800 */
[----:B------:R-:W2:Y:S04]  /*1cf00*/  LDL R44, [R1+0x1654] ;  /* 0x00165400012c7983 */ /* 0x000ea80000100800 */
[----:B------:R-:W2:Y:S01]  /*1cf10*/  LDL R41, [R1+0x1658] ;  /* 0x0016580001297983 */ /* 0x000ea20000100800 */
[----:B------:R-:W-:Y:S01]  /*1cf20*/  ISETP.GT.AND P1, PT, R4, 0x1, PT ;  /* 0x000000010400780c */ /* 0x000fe20003f24270 */
[----:B------:R-:W-:Y:S01]  /*1cf30*/  @P0 IMAD.MOV.U32 R6, RZ, RZ, R13 ;  /* 0x000000ffff060224 */ /* 0x000fe200078e000d */
[----:B------:R-:W-:Y:S01]  /*1cf40*/  PRMT R36, RZ, 0x7610, R36 ;  /* 0x00007610ff247816 */ /* 0x000fe20000000024 */
[----:B------:R-:W-:Y:S01]  /*1cf50*/  STL [R1+0x1d64], R13 ;  /* 0x001d640d01007387 */ /* 0x000fe20000100800 */
[----:B------:R-:W-:-:S03]  /*1cf60*/  PRMT R33, RZ, 0x7610, R33 ;  /* 0x00007610ff217816 */ /* 0x000fc60000000021 */
[----:B------:R0:W-:Y:S04]  /*1cf70*/  STL [R1+0x1d5c], R12 ;  /* 0x001d5c0c01007387 */ /* 0x0001e80000100800 */
[----:B------:R1:W2:Y:S04]  /*1cf80*/  @P0 LDG.E.U8 R36, desc[UR44][R6.64] ;  /* 0x0000002c06240981 */ /* 0x0002a8000c1e1100 */
[----:B0-----:R-:W2:Y:S01]  /*1cf90*/  LDL.LU R12, [R1+0x1668] ;  /* 0x00166800010c7983 */ /* 0x001ea20000300800 */
[----:B-1----:R-:W-:Y:S02]  /*1cfa0*/  @P0 IMAD.MOV.U32 R6, RZ, RZ, R15 ;  /* 0x000000ffff060224 */ /* 0x002fe400078e000f */
[----:B------:R-:W-:Y:S01]  /*1cfb0*/  @P0 IMAD.MOV.U32 R7, RZ, RZ, R14 ;  /* 0x000000ffff070224 */ /* 0x000fe200078e000e */
[----:B------:R-:W-:Y:S01]  /*1cfc0*/  PRMT R23, RZ, 0x7610, R23 ;  /* 0x00007610ff177816 */ /* 0x000fe20000000017 */
[----:B------:R0:W-:Y:S04]  /*1cfd0*/  STL [R1+0x1d58], R14 ;  /* 0x001d580e01007387 */ /* 0x0001e80000100800 */
[----:B------:R4:W2:Y:S04]  /*1cfe0*/  @P0 LDG.E.U8 R33, desc[UR44][R6.64] ;  /* 0x0000002c06210981 */ /* 0x0008a8000c1e1100 */
[----:B------:R-:W2:Y:S01]  /*1cff0*/  LDL R39, [R1+0x1650] ;  /* 0x0016500001277983 */ /* 0x000ea20000100800 */
[----:B------:R-:W-:-:S03]  /*1d000*/  ISETP.GT.AND P0, PT, R4, 0x2, PT ;  /* 0x000000020400780c */ /* 0x000fc60003f04270 */
[----:B------:R-:W2:Y:S01]  /*1d010*/  LDL R126, [R1+0x1644] ;  /* 0x00164400017e7983 */ /* 0x000ea20000100800 */
[----:B------:R-:W-:-:S03]  /*1d020*/  PRMT R32, RZ, 0x7610, R32 ;  /* 0x00007610ff207816 */ /* 0x000fc60000000020 */
[----:B------:R-:W2:Y:S01]  /*1d030*/  LDL R25, [R1+0x1640] ;  /* 0x0016400001197983 */ /* 0x000ea20000100800 */
[----:B------:R-:W-:Y:S01]  /*1d040*/  PRMT R37, RZ, 0x7610, R37 ;  /* 0x00007610ff257816 */ /* 0x000fe20000000025 */
[----:B----4-:R-:W-:Y:S02]  /*1d050*/  @P1 IMAD.MOV.U32 R7, RZ, RZ, R40 ;  /* 0x000000ffff071224 */ /* 0x010fe400078e0028 */
[----:B------:R-:W4:Y:S01]  /*1d060*/  LDL R40, [R1+0x164c] ;  /* 0x00164c0001287983 */ /* 0x000f220000100800 */
[----:B------:R-:W-:Y:S02]  /*1d070*/  PRMT R31, RZ, 0x7610, R31 ;  /* 0x00007610ff1f7816 */ /* 0x000fe4000000001f */
[----:B------:R-:W-:Y:S01]  /*1d080*/  PRMT R20, RZ, 0x7610, R20 ;  /* 0x00007610ff147816 */ /* 0x000fe20000000014 */
[----:B---3--:R-:W-:-:S05]  /*1d090*/  @P1 IMAD.MOV.U32 R6, RZ, RZ, R17 ;  /* 0x000000ffff061224 */ /* 0x008fca00078e0011 */
[----:B------:R1:W3:Y:S02]  /*1d0a0*/  @P1 LDG.E.U8 R23, desc[UR44][R6.64] ;  /* 0x0000002c06171981 */ /* 0x0002e4000c1e1100 */
[----:B-1----:R-:W-:Y:S02]  /*1d0b0*/  @P1 IMAD.MOV.U32 R6, RZ, RZ, R46 ;  /* 0x000000ffff061224 */ /* 0x002fe400078e002e */
[----:B------:R-:W3:Y:S01]  /*1d0c0*/  LDL R46, [R1+0x1648] ;  /* 0x00164800012e7983 */ /* 0x000ee20000100800 */
[----:B------:R-:W-:-:S03]  /*1d0d0*/  @P1 IMAD.MOV.U32 R7, RZ, RZ, R34 ;  /* 0x000000ffff071224 */ /* 0x000fc600078e0022 */
[----:B------:R-:W3:Y:S04]  /*1d0e0*/  LDL R34, [R1+0x163c] ;  /* 0x00163c0001227983 */ /* 0x000ee80000100800 */
[----:B------:R2:W3:Y:S01]  /*1d0f0*/  @P1 LDG.E.U8 R32, desc[UR44][R6.64] ;  /* 0x0000002c06201981 */ /* 0x0004e2000c1e1100 */
[----:B------:R-:W-:Y:S01]  /*1d100*/  ISETP.GT.AND P1, PT, R4, 0x3, PT ;  /* 0x000000030400780c */ /* 0x000fe20003f24270 */
[----:B--2---:R-:W-:Y:S02]  /*1d110*/  @P0 IMAD.MOV.U32 R7, RZ, RZ, R125 ;  /* 0x000000ffff070224 */ /* 0x004fe400078e007d */
[----:B------:R-:W2:Y:S01]  /*1d120*/  LDL R125, [R1+0x1634] ;  /* 0x00163400017d7983 */ /* 0x000ea20000100800 */
[----:B------:R-:W-:-:S05]  /*1d130*/  @P0 IMAD.MOV.U32 R6, RZ, RZ, R45 ;  /* 0x000000ffff060224 */ /* 0x000fca00078e002d */
[----:B------:R1:W2:Y:S02]  /*1d140*/  @P0 LDG.E.U8 R37, desc[UR44][R6.64] ;  /* 0x0000002c06250981 */ /* 0x0002a4000c1e1100 */
[----:B-1----:R-:W-:Y:S02]  /*1d150*/  @P0 IMAD.MOV.U32 R7, RZ, RZ, R42 ;  /* 0x000000ffff070224 */ /* 0x002fe400078e002a */
[----:B------:R-:W2:Y:S01]  /*1d160*/  LDL R42, [R1+0x1638] ;  /* 0x00163800012a7983 */ /* 0x000ea20000100800 */
[----:B------:R-:W-:-:S03]  /*1d170*/  @P0 IMAD.MOV.U32 R6, RZ, RZ, R12 ;  /* 0x000000ffff060224 */ /* 0x000fc600078e000c */
[----:B------:R-:W-:Y:S04]  /*1d180*/  STL [R1+0x1d60], R12 ;  /* 0x001d600c01007387 */ /* 0x000fe80000100800 */
[----:B------:R1:W2:Y:S04]  /*1d190*/  @P0 LDG.E.U8 R31, desc[UR44][R6.64] ;  /* 0x0000002c061f0981 */ /* 0x0002a8000c1e1100 */
[----:B------:R-:W2:Y:S01]  /*1d1a0*/  LDL R45, [R1+0x162c] ;  /* 0x00162c00012d7983 */ /* 0x000ea20000100800 */
[----:B------:R-:W-:Y:S02]  /*1d1b0*/  PRMT R30, RZ, 0x7610, R30 ;  /* 0x00007610ff1e7816 */ /* 0x000fe4000000001e */
[----:B------:R-:W-:Y:S01]  /*1d1c0*/  PRMT R3, RZ, 0x7610, R3 ;  /* 0x00007610ff037816 */ /* 0x000fe20000000003 */
[----:B------:R-:W2:Y:S01]  /*1d1d0*/  LDL R128, [R1+0x1618] ;  /* 0x0016180001807983 */ /* 0x000ea20000100800 */
[----:B-1----:R-:W-:-:S03]  /*1d1e0*/  @P1 IMAD.MOV.U32 R7, RZ, RZ, R43 ;  /* 0x000000ffff071224 */ /* 0x002fc600078e002b */
[----:B------:R-:W2:Y:S01]  /*1d1f0*/  LDL R43, [R1+0x1630] ;  /* 0x00163000012b7983 */ /* 0x000ea20000100800 */
[----:B------:R-:W-:-:S05]  /*1d200*/  @P1 IMAD.MOV.U32 R6, RZ, RZ, R16 ;  /* 0x000000ffff061224 */ /* 0x000fca00078e0010 */
[----:B------:R1:W2:Y:S02]  /*1d210*/  @P1 LDG.E.U8 R20, desc[UR44][R6.64] ;  /* 0x0000002c06141981 */ /* 0x0002a4000c1e1100 */
[----:B-1----:R-:W-:Y:S02]  /*1d220*/  @P1 IMAD.MOV.U32 R6, RZ, RZ, R41 ;  /* 0x000000ffff061224 */ /* 0x002fe400078e0029 */
[----:B------:R-:W2:Y:S01]  /*1d230*/  LDL R41, [R1+0x1628] ;  /* 0x0016280001297983 */ /* 0x000ea20000100800 */
[----:B------:R-:W-:-:S03]  /*1d240*/  @P1 IMAD.MOV.U32 R7, RZ, RZ, R44 ;  /* 0x000000ffff071224 */ /* 0x000fc600078e002c */
[----:B------:R-:W2:Y:S01]  /*1d250*/  LDL R44, [R1+0x1624] ;  /* 0x00162400012c7983 */ /* 0x000ea20000100800 */
[----:B------:R-:W-:-:S03]  /*1d260*/  ISETP.GT.AND P0, PT, R4, 0x4, PT ;  /* 0x000000040400780c */ /* 0x000fc60003f04270 */
[----:B------:R1:W2:Y:S01]  /*1d270*/  @P1 LDG.E.U8 R30, desc[UR44][R6.64] ;  /* 0x0000002c061e1981 */ /* 0x0002a2000c1e1100 */
[----:B------:R-:W-:Y:S02]  /*1d280*/  ISETP.GT.AND P1, PT, R4, 0x5, PT ;  /* 0x000000050400780c */ /* 0x000fe40003f24270 */
[----:B------:R-:W-:-:S07]  /*1d290*/  PRMT R29, RZ, 0x7610, R29 ;  /* 0x00007610ff1d7816 */ /* 0x000fce000000001d */
[----:B-1----:R-:W-:Y:S02]  /*1d2a0*/  @P0 IMAD.MOV.U32 R6, RZ, RZ, R39 ;  /* 0x000000ffff060224 */ /* 0x002fe400078e0027 */
[----:B----4-:R-:W-:Y:S01]  /*1d2b0*/  @P0 IMAD.MOV.U32 R7, RZ, RZ, R40 ;  /* 0x000000ffff070224 */ /* 0x010fe200078e0028 */
[----:B------:R-:W4:Y:S04]  /*1d2c0*/  LDL R39, [R1+0x1620] ;  /* 0x0016200001277983 */ /* 0x000f280000100800 */
[----:B------:R1:W4:Y:S04]  /*1d2d0*/  @P0 LDG.E.U8 R3, desc[UR44][R6.64] ;  /* 0x0000002c06030981 */ /* 0x000328000c1e1100 */
[----:B------:R-:W4:Y:S01]  /*1d2e0*/  LDL R40, [R1+0x161c] ;  /* 0x00161c0001287983 */ /* 0x000f220000100800 */
[----:B-1----:R-:W-:Y:S01]  /*1d2f0*/  @P0 IMAD.MOV.U32 R7, RZ, RZ, R126 ;  /* 0x000000ffff070224 */ /* 0x002fe200078e007e */
[----:B------:R-:W-:-:S02]  /*1d300*/  PRMT R21, RZ, 0x7610, R21 ;  /* 0x00007610ff157816 */ /* 0x000fc40000000015 */
[----:B------:R-:W-:Y:S02]  /*1d310*/  PRMT R27, RZ, 0x7610, R27 ;  /* 0x00007610ff1b7816 */ /* 0x000fe4000000001b */
[----:B------:R-:W-:Y:S01]  /*1d320*/  PRMT R35, RZ, 0x7610, R35 ;  /* 0x00007610ff237816 */ /* 0x000fe20000000023 */
[----:B---3--:R-:W-:Y:S02]  /*1d330*/  @P0 IMAD.MOV.U32 R6, RZ, RZ, R46 ;  /* 0x000000ffff060224 */ /* 0x008fe400078e002e */
[----:B------:R-:W3:Y:S04]  /*1d340*/  LDL R46, [R1+0x160c] ;  /* 0x00160c00012e7983 */ /* 0x000ee80000100800 */
[----:B------:R1:W3:Y:S02]  /*1d350*/  @P0 LDG.E.U8 R29, desc[UR44][R6.64] ;  /* 0x0000002c061d0981 */ /* 0x0002e4000c1e1100 */
[----:B-1----:R-:W-:-:S02]  /*1d360*/  @P1 IMAD.MOV.U32 R7, RZ, RZ, R34 ;  /* 0x000000ffff071224 */ /* 0x002fc400078e0022 */
[----:B------:R-:W-:Y:S01]  /*1d370*/  @P1 IMAD.MOV.U32 R6, RZ, RZ, R25 ;  /* 0x000000ffff061224 */ /* 0x000fe200078e0019 */
[----:B------:R-:W3:Y:S04]  /*1d380*/  LDL R34, [R1+0x1610] ;  /* 0x0016100001227983 */ /* 0x000ee80000100800 */
[----:B------:R-:W3:Y:S01]  /*1d390*/  LDL.LU R25, [R1+0x1614] ;  /* 0x0016140001197983 */ /* 0x000ee20000300800 */
[----:B------:R-:W-:-:S03]  /*1d3a0*/  ISETP.GT.AND P0, PT, R4, 0x6, PT ;  /* 0x000000060400780c */ /* 0x000fc60003f04270 */
[----:B------:R2:W3:Y:S04]  /*1d3b0*/  @P1 LDG.E.U8 R21, desc[UR44][R6.64] ;  /* 0x0000002c06151981 */ /* 0x0004e8000c1e1100 */
[----:B------:R-:W3:Y:S04]  /*1d3c0*/  LDL R127, [R1+0x1604] ;  /* 0x00160400017f7983 */ /* 0x000ee80000100800 */
[----:B------:R-:W3:Y:S01]  /*1d3d0*/  LDL R126, [R1+0x15f4] ;  /* 0x0015f400017e7983 */ /* 0x000ee20000100800 */
[----:B--2---:R-:W-:-:S03]  /*1d3e0*/  @P1 IMAD.MOV.U32 R7, RZ, RZ, R125 ;  /* 0x000000ffff071224 */ /* 0x004fc600078e007d */
[----:B------:R-:W2:Y:S01]  /*1d3f0*/  LDL R125, [R1+0x15fc] ;  /* 0x0015fc00017d7983 */ /* 0x000ea20000100800 */
[----:B------:R-:W-:-:S03]  /*1d400*/  @P1 IMAD.MOV.U32 R6, RZ, RZ, R42 ;  /* 0x000000ffff061224 */ /* 0x000fc600078e002a */
[----:B------:R-:W2:Y:S04]  /*1d410*/  LDL R42, [R1+0x1608] ;  /* 0x00160800012a7983 */ /* 0x000ea80000100800 */
[----:B------:R1:W2:Y:S02]  /*1d420*/  @P1 LDG.E.U8 R27, desc[UR44][R6.64] ;  /* 0x0000002c061b1981 */ /* 0x0002a4000c1e1100 */
[----:B-1----:R-:W-:Y:S02]  /*1d430*/  @P0 IMAD.MOV.U32 R7, RZ, RZ, R45 ;  /* 0x000000ffff070224 */ /* 0x002fe400078e002d */
[----:B------:R-:W-:Y:S01]  /*1d440*/  @P0 IMAD.MOV.U32 R6, RZ, RZ, R43 ;  /* 0x000000ffff060224 */ /* 0x000fe200078e002b */
[----:B------:R-:W-:Y:S01]  /*1d450*/  ISETP.GT.AND P1, PT, R4, 0x7, PT ;  /* 0x000000070400780c */ /* 0x000fe20003f24270 */
[----:B------:R-:W2:Y:S04]  /*1d460*/  LDL R43, [R1+0x1600] ;  /* 0x00160000012b7983 */ /* 0x000ea80000100800 */
[----:B------:R1:W2:Y:S01]  /*1d470*/  @P0 LDG.E.U8 R35, desc[UR44][R6.64] ;  /* 0x0000002c06230981 */ /* 0x0002a2000c1e1100 */
[----:B------:R-:W-:-:S02]  /*1d480*/  PRMT R26, RZ, 0x7610, R26 ;  /* 0x00007610ff1a7816 */ /* 0x000fc4000000001a */
[----:B------:R-:W-:Y:S01]  /*1d490*/  PRMT R5, RZ, 0x7610, R5 ;  /* 0x00007610ff057816 */ /* 0x000fe20000000005 */
[----:B------:R-:W2:Y:S01]  /*1d4a0*/  LDL R45, [R1+0x15e4] ;  /* 0x0015e400012d7983 */ /* 0x000ea20000100800 */
[----:B-1----:R-:W-:-:S03]  /*1d4b0*/  @P0 IMAD.MOV.U32 R6, RZ, RZ, R41 ;  /* 0x000000ffff060224 */ /* 0x002fc600078e0029 */
[----:B------:R-:W2:Y:S01]  /*1d4c0*/  LDL R41, [R1+0x15f8] ;  /* 0x0015f80001297983 */ /* 0x000ea20000100800 */
[----:B------:R-:W-:-:S03]  /*1d4d0*/  @P0 IMAD.MOV.U32 R7, RZ, RZ, R44 ;  /* 0x000000ffff070224 */ /* 0x000fc600078e002c */
[----:B------:R-:W2:Y:S04]  /*1d4e0*/  LDL R44, [R1+0x15ec] ;  /* 0x0015ec00012c7983 */ /* 0x000ea80000100800 */
[----:B------:R4:W2:Y:S01]  /*1d4f0*/  @P0 LDG.E.U8 R26, desc[UR44][R6.64] ;  /* 0x0000002c061a0981 */ /* 0x0008a2000c1e1100 */
[----:B------:R-:W-:Y:S01]  /*1d500*/  ISETP.GT.AND P0, PT, R4, 0x8, PT ;  /* 0x000000080400780c */ /* 0x000fe20003f04270 */
[----:B----4-:R-:W-:Y:S02]  /*1d510*/  @P1 IMAD.MOV.U32 R6, RZ, RZ, R39 ;  /* 0x000000ffff061224 */ /* 0x010fe400078e0027 */
[----:B------:R-:W4:Y:S01]  /*1d520*/  LDL R39, [R1+0x15f0] ;  /* 0x0015f00001277983 */ /* 0x000f220000100800 */
[----:B0-----:R-:W-:Y:S01]  /*1d530*/  PRMT R14, RZ, 0x7610, R14 ;  /* 0x00007610ff0e7816 */ /* 0x001fe2000000000e */
[----:B------:R-:W-:-:S02]  /*1d540*/  @P1 IMAD.MOV.U32 R7, RZ, RZ, R40 ;  /* 0x000000ffff071224 */ /* 0x000fc400078e0028 */
[----:B------:R-:W4:Y:S04]  /*1d550*/  LDL R40, [R1+0x15e8] ;  /* 0x0015e80001287983 */ /* 0x000f280000100800 */
[----:B------:R0:W4:Y:S01]  /*1d560*/  @P1 LDG.E.U8 R5, desc[UR44][R6.64] ;  /* 0x0000002c06051981 */ /* 0x000122000c1e1100 */
[----:B------:R-:W-:Y:S01]  /*1d570*/  PRMT R251, RZ, 0x7610, R251 ;  /* 0x00007610fffb7816 */ /* 0x000fe200000000fb */
[----:B0-----:R-:W-:Y:S01]  /*1d580*/  @P1 IMAD.MOV.U32 R6, RZ, RZ, R128 ;  /* 0x000000ffff061224 */ /* 0x001fe200078e0080 */
[----:B------:R-:W-:Y:S02]  /*1d590*/  PRMT R0, RZ, 0x7610, R0 ;  /* 0x00007610ff007816 */ /* 0x000fe40000000000 */
[----:B------:R-:W-:Y:S02]  /*1d5a0*/  PRMT R19, RZ, 0x7610, R19 ;  /* 0x00007610ff137816 */ /* 0x000fe40000000013 */
[----:B------:R-:W-:Y:S01]  /*1d5b0*/  PRMT R252, RZ, 0x7610, R252 ;  /* 0x00007610fffc7816 */ /* 0x000fe200000000fc */
[----:B---3--:R-:W-:-:S05]  /*1d5c0*/  @P1 IMAD.MOV.U32 R7, RZ, RZ, R25 ;  /* 0x000000ffff071224 */ /* 0x008fca00078e0019 */
[----:B------:R0:W3:Y:S01]  /*1d5d0*/  @P1 LDG.E.U8 R14, desc[UR44][R6.64] ;  /* 0x0000002c060e1981 */ /* 0x0000e2000c1e1100 */
[----:B------:R-:W-:Y:S01]  /*1d5e0*/  ISETP.GT.AND P1, PT, R4, 0x9, PT ;  /* 0x000000090400780c */ /* 0x000fe20003f24270 */
[----:B0-----:R-:W-:Y:S02]  /*1d5f0*/  @P0 IMAD.MOV.U32 R6, RZ, RZ, R34 ;  /* 0x000000ffff060224 */ /* 0x001fe400078e0022 */
[----:B------:R-:W-:Y:S01]  /*1d600*/  @P0 IMAD.MOV.U32 R7, RZ, RZ, R46 ;  /* 0x000000ffff070224 */ /* 0x000fe200078e002e */
[----:B------:R-:W3:Y:S04]  /*1d610*/  LDL R34, [R1+0x15e0] ;  /* 0x0015e00001227983 */ /* 0x000ee80000100800 */
[----:B------:R-:W3:Y:S04]  /*1d620*/  LDL R46, [R1+0x15dc] ;  /* 0x0015dc00012e7983 */ /* 0x000ee80000100800 */
[----:B------:R0:W3:Y:S02]  /*1d630*/  @P0 LDG.E.U8 R251, desc[UR44][R6.64] ;  /* 0x0000002c06fb0981 */ /* 0x0000e4000c1e1100 */
[----:B0-----:R-:W-:Y:S01]  /*1d640*/  @P0 IMAD.MOV.U32 R7, RZ, RZ, R127 ;  /* 0x000000ffff070224 */ /* 0x001fe200078e007f */
[----:B------:R-:W-:Y:S01]  /*1d650*/  PRMT R249, RZ, 0x7610, R249 ;  /* 0x00007610fff97816 */ /* 0x000fe200000000f9 */
[----:B------:R-:W3:Y:S01]  /*1d660*/  LDL R127, [R1+0x15b4] ;  /* 0x0015b400017f7983 */ /* 0x000ee20000100800 */
[----:B--2---:R-:W-:-:S03]  /*1d670*/  @P0 IMAD.MOV.U32 R6, RZ, RZ, R42 ;  /* 0x000000ffff060224 */ /* 0x004fc600078e002a */
[----:B------:R-:W2:Y:S04]  /*1d680*/  LDL R42, [R1+0x15d8] ;  /* 0x0015d800012a7983 */ /* 0x000ea80000100800 */
[----:B------:R0:W2:Y:S02]  /*1d690*/  @P0 LDG.E.U8 R0, desc[UR44][R6.64] ;  /* 0x0000002c06000981 */ /* 0x0000a4000c1e1100 */
[----:B0-----:R-:W-:Y:S02]  /*1d6a0*/  @P1 IMAD.MOV.U32 R7, RZ, RZ, R125 ;  /* 0x000000ffff071224 */ /* 0x001fe400078e007d */
[----:B------:R-:W2:Y:S01]  /*1d6b0*/  LDL R125, [R1+0x15d4] ;  /* 0x0015d400017d7983 */ /* 0x000ea20000100800 */
[----:B------:R-:W-:Y:S01]  /*1d6c0*/  ISETP.GT.AND P0, PT, R4, 0xa, PT ;  /* 0x0000000a0400780c */ /* 0x000fe20003f04270 */
[----:B------:R-:W-:-:S02]  /*1d6d0*/  @P1 IMAD.MOV.U32 R6, RZ, RZ, R43 ;  /* 0x000000ffff061224 */ /* 0x000fc400078e002b */
[----:B------:R-:W2:Y:S04]  /*1d6e0*/  LDL R43, [R1+0x15d0] ;  /* 0x0015d000012b7983 */ /* 0x000ea80000100800 */
[----:B------:R0:W2:Y:S02]  /*1d6f0*/  @P1 LDG.E.U8 R19, desc[UR44][R6.64] ;  /* 0x0000002c06131981 */ /* 0x0000a4000c1e1100 */
[----:B0-----:R-:W-:Y:S02]  /*1d700*/  @P1 IMAD.MOV.U32 R7, RZ, RZ, R126 ;  /* 0x000000ffff071224 */ /* 0x001fe400078e007e */
[----:B------:R-:W2:Y:S01]  /*1d710*/  LDL R126, [R1+0x15cc] ;  /* 0x0015cc00017e7983 */ /* 0x000ea20000100800 */
[----:B------:R-:W-:-:S03]  /*1d720*/  @P1 IMAD.MOV.U32 R6, RZ, RZ, R41 ;  /* 0x000000ffff061224 */ /* 0x000fc600078e0029 */
[----:B------:R-:W2:Y:S04]  /*1d730*/  LDL R41, [R1+0x15c8] ;  /* 0x0015c80001297983 */ /* 0x000ea80000100800 */
[----:B------:R0:W2:Y:S02]  /*1d740*/  @P1 LDG.E.U8 R252, desc[UR44][R6.64] ;  /* 0x0000002c06fc1981 */ /* 0x0000a4000c1e1100 */
[----:B0-----:R-:W-:Y:S02]  /*1d750*/  @P0 IMAD.MOV.U32 R7, RZ, RZ, R44 ;  /* 0x000000ffff070224 */ /* 0x001fe400078e002c */
[----:B------:R-:W2:Y:S01]  /*1d760*/  LDL R44, [R1+0x15c4] ;  /* 0x0015c400012c7983 */ /* 0x000ea20000100800 */
[----:B----4-:R-:W-:Y:S01]  /*1d770*/  @P0 IMAD.MOV.U32 R6, RZ, RZ, R39 ;  /* 0x000000ffff060224 */ /* 0x010fe200078e0027 */
[----:B------:R-:W-:-:S02]  /*1d780*/  ISETP.GT.AND P1, PT, R4, 0xb, PT ;  /* 0x0000000b0400780c */ /* 0x000fc40003f24270 */
[----:B------:R-:W4:Y:S04]  /*1d790*/  LDL R39, [R1+0x15c0] ;  /* 0x0015c00001277983 */ /* 0x000f280000100800 */
[----:B------:R0:W4:Y:S01]  /*1d7a0*/  @P0 LDG.E.U8 R249, desc[UR44][R6.64] ;  /* 0x0000002c06f90981 */ /* 0x000122000c1e1100 */
[----:B------:R-:W-:Y:S01]  /*1d7b0*/  PRMT R250, RZ, 0x7610, R250 ;  /* 0x00007610fffa7816 */ /* 0x000fe200000000fa */
[----:B0-----:R-:W-:Y:S02]  /*1d7c0*/  @P0 IMAD.MOV.U32 R7, RZ, RZ, R45 ;  /* 0x000000ffff070224 */ /* 0x001fe400078e002d */
[----:B------:R-:W4:Y:S01]  /*1d7d0*/  LDL R45, [R1+0x15bc] ;  /* 0x0015bc00012d7983 */ /* 0x000f220000100800 */
[----:B------:R-:W-:-:S03]  /*1d7e0*/  @P0 IMAD.MOV.U32 R6, RZ, RZ, R40 ;  /* 0x000000ffff060224 */ /* 0x000fc600078e0028 */
[----:B------:R-:W4:Y:S04]  /*1d7f0*/  LDL R40, [R1+0x15b8] ;  /* 0x0015b80001287983 */ /* 0x000f280000100800 */
[----:B------:R3:W4:Y:S01]  /*1d800*/  @P0 LDG.E.U8 R250, desc[UR44][R6.64] ;  /* 0x0000002c06fa0981 */ /* 0x000722000c1e1100 */
[----:B------:R-:W-:Y:S02]  /*1d810*/  PRMT R247, RZ, 0x7610, R247 ;  /* 0x00007610fff77816 */ /* 0x000fe400000000f7 */
[----:B------:R-:W-:Y:S02]  /*1d820*/  ISETP.GT.AND P0, PT, R4, 0xc, PT ;  /* 0x0000000c0400780c */ /* 0x000fe40003f04270 */
[----:B------:R-:W-:Y:S02]  /*1d830*/  PRMT R248, RZ, 0x7610, R248 ;  /* 0x00007610fff87816 */ /* 0x000fe400000000f8 */
[----:B------:R-:W-:Y:S01]  /*1d840*/  PRMT R11, RZ, 0x7610, R11 ;  /* 0x00007610ff0b7816 */ /* 0x000fe2000000000b */
[----:B---3--:R-:W-:-:S02]  /*1d850*/  @P1 IMAD.MOV.U32 R7, RZ, RZ, R46 ;  /* 0x000000ffff071224 */ /* 0x008fc400078e002e */
[----:B------:R-:W3:Y:S01]  /*1d860*/  LDL R46, [R1+0x15ac] ;  /* 0x0015ac00012e7983 */ /* 0x000ee20000100800 */
[----:B------:R-:W-:-:S03]  /*1d870*/  @P1 IMAD.MOV.U32 R6, RZ, RZ, R34 ;  /* 0x000000ffff061224 */ /* 0x000fc600078e0022 */
[----:B------:R-:W3:Y:S04]  /*1d880*/  LDL R34, [R1+0x15b0] ;  /* 0x0015b00001227983 */ /* 0x000ee80000100800 */
[----:B------:R2:W3:Y:S02]  /*1d890*/  @P1 LDG.E.U8 R247, desc[UR44][R6.64] ;  /* 0x0000002c06f71981 */ /* 0x0004e4000c1e1100 */
[----:B--2---:R-:W-:Y:S02]  /*1d8a0*/  @P1 IMAD.MOV.U32 R6, RZ, RZ, R42 ;  /* 0x000000ffff061224 */ /* 0x004fe400078e002a */
[----:B------:R-:W2:Y:S01]  /*1d8b0*/  LDL R42, [R1+0x15a8] ;  /* 0x0015a800012a7983 */ /* 0x000ea20000100800 */
[----:B------:R-:W-:-:S03]  /*1d8c0*/  @P1 IMAD.MOV.U32 R7, RZ, RZ, R125 ;  /* 0x000000ffff071224 */ /* 0x000fc600078e007d */
        /* <DEDUP_REMOVED lines=9> */
[----:B------:R-:W-:Y:S01]  /*1d960*/  ISETP.GT.AND P1, PT, R4, 0xd, PT ;  /* 0x0000000d0400780c */ /* 0x000fe20003f24270 */
[----:B------:R-:W-:Y:S01]  /*1d970*/  @P0 IMAD.MOV.U32 R6, RZ, RZ, R41 ;  /* 0x000000ffff060224 */ /* 0x000fe200078e0029 */
[----:B------:R-:W-:Y:S01]  /*1d980*/  PRMT R246, RZ, 0x7610, R246 ;  /* 0x00007610fff67816 */ /* 0x000fe200000000f6 */
[----:B------:R-:W2:Y:S01]  /*1d990*/  LDL R41, [R1+0x1598] ;  /* 0x0015980001297983 */ /* 0x000ea20000100800 */
[----:B------:R-:W-:-:S04]  /*1d9a0*/  PRMT R10, RZ, 0x7610, R10 ;  /* 0x00007610ff0a7816 */ /* 0x000fc8000000000a */
[----:B------:R4:W2:Y:S01]  /*1d9b0*/  @P0 LDG.E.U8 R246, desc[UR44][R6.64] ;  /* 0x0000002c06f60981 */ /* 0x0008a2000c1e1100 */
[----:B------:R-:W-:Y:S02]  /*1d9c0*/  ISETP.GT.AND P0, PT, R4, 0xe, PT ;  /* 0x0000000e0400780c */ /* 0x000fe40003f04270 */
[----:B------:R-:W-:Y:S02]  /*1d9d0*/  PRMT R245, RZ, 0x7610, R245 ;  /* 0x00007610fff57816 */ /* 0x000fe400000000f5 */
[----:B----4-:R-:W-:Y:S02]  /*1d9e0*/  @P1 IMAD.MOV.U32 R6, RZ, RZ, R39 ;  /* 0x000000ffff061224 */ /* 0x010fe400078e0027 */
[----:B------:R-:W-:Y:S01]  /*1d9f0*/  @P1 IMAD.MOV.U32 R7, RZ, RZ, R45 ;  /* 0x000000ffff071224 */ /* 0x000fe200078e002d */
[----:B------:R-:W4:Y:S04]  /*1da00*/  LDL R39, [R1+0x1590] ;  /* 0x0015900001277983 */ /* 0x000f280000100800 */
[----:B------:R0:W4:Y:S04]  /*1da10*/  @P1 LDG.E.U8 R10, desc[UR44][R6.64] ;  /* 0x0000002c060a1981 */ /* 0x000128000c1e1100 */
[----:B------:R-:W4:Y:S01]  /*1da20*/  LDL R45, [R1+0x158c] ;  /* 0x00158c00012d7983 */ /* 0x000f220000100800 */
[----:B0-----:R-:W-:-:S02]  /*1da30*/  @P1 IMAD.MOV.U32 R6, RZ, RZ, R40 ;  /* 0x000000ffff061224 */ /* 0x001fc400078e0028 */
[----:B------:R-:W-:Y:S01]  /*1da40*/  @P1 IMAD.MOV.U32 R7, RZ, RZ, R127 ;  /* 0x000000ffff071224 */ /* 0x000fe200078e007f */
[----:B------:R-:W-:Y:S01]  /*1da50*/  PRMT R9, RZ, 0x7610, R9 ;  /* 0x00007610ff097816 */ /* 0x000fe20000000009 */
[----:B------:R-:W4:Y:S04]  /*1da60*/  LDL R40, [R1+0x1588] ;  /* 0x0015880001287983 */ /* 0x000f280000100800 */
[----:B------:R3:W4:Y:S01]  /*1da70*/  @P1 LDG.E.U8 R245, desc[UR44][R6.64] ;  /* 0x0000002c06f51981 */ /* 0x000722000c1e1100 */
[----:B------:R-:W-:Y:S02]  /*1da80*/  ISETP.GT.AND P1, PT, R4, 0xf, PT ;  /* 0x0000000f0400780c */ /* 0x000fe40003f24270 */
[----:B------:R-:W-:Y:S01]  /*1da90*/  PRMT R244, RZ, 0x7610, R244 ;  /* 0x00007610fff47816 */ /* 0x000fe200000000f4 */
[----:B------:R-:W4:Y:S01]  /*1daa0*/  LDL R127, [R1+0x1564] ;  /* 0x00156400017f7983 */ /* 0x000f220000100800 */
        /* <DEDUP_REMOVED lines=12> */
[----:B------:R-:W-:Y:S01]  /*1db70*/  @P1 IMAD.MOV.U32 R7, RZ, RZ, R126 ;  /* 0x000000ffff071224 */ /* 0x000fe200078e007e */
[----:B------:R-:W-:Y:S01]  /*1db80*/  ISETP.GT.AND P0, PT, R4, 0x10, PT ;  /* 0x000000100400780c */ /* 0x000fe20003f04270 */
[----:B------:R-:W2:Y:S04]  /*1db90*/  LDL R126, [R1+0x1574] ;  /* 0x00157400017e7983 */ /* 0x000ea80000100800 */
[----:B------:R0:W2:Y:S04]  /*1dba0*/  @P1 LDG.E.U8 R8, desc[UR44][R6.64] ;  /* 0x0000002c06081981 */ /* 0x0000a8000c1e1100 */
[----:B------:R-:W2:Y:S01]  /*1dbb0*/  LDL R43, [R1+0x1570] ;  /* 0x00157000012b7983 */ /* 0x000ea20000100800 */
[----:B0-----:R-:W-:-:S03]  /*1dbc0*/  @P1 IMAD.MOV.U32 R7, RZ, RZ, R44 ;  /* 0x000000ffff071224 */ /* 0x001fc600078e002c */
[----:B------:R-:W2:Y:S01]  /*1dbd0*/  LDL R44, [R1+0x156c] ;  /* 0x00156c00012c7983 */ /* 0x000ea20000100800 */
[----:B------:R-:W-:Y:S01]  /*1dbe0*/  PRMT R241, RZ, 0x7610, R241 ;  /* 0x00007610fff17816 */ /* 0x000fe200000000f1 */
[----:B------:R-:W-:Y:S02]  /*1dbf0*/  @P1 IMAD.MOV.U32 R6, RZ, RZ, R41 ;  /* 0x000000ffff061224 */ /* 0x000fe400078e0029 */
[----:B------:R-:W2:Y:S01]  /*1dc00*/  LDL R41, [R1+0x1568] ;  /* 0x0015680001297983 */ /* 0x000ea20000100800 */
[----:B------:R-:W-:-:S03]  /*1dc10*/  PRMT R242, RZ, 0x7610, R242 ;  /* 0x00007610fff27816 */ /* 0x000fc600000000f2 */
[----:B------:R4:W2:Y:S01]  /*1dc20*/  @P1 LDG.E.U8 R241, desc[UR44][R6.64] ;  /* 0x0000002c06f11981 */ /* 0x0008a2000c1e1100 */
[----:B------:R-:W-:Y:S01]  /*1dc30*/  ISETP.GT.AND P1, PT, R4, 0x11, PT ;  /* 0x000000110400780c */ /* 0x000fe20003f24270 */
[----:B----4-:R-:W-:Y:S02]  /*1dc40*/  @P0 IMAD.MOV.U32 R6, RZ, RZ, R39 ;  /* 0x000000ffff060224 */ /* 0x010fe400078e0027 */
[----:B------:R-:W4:Y:S01]  /*1dc50*/  LDL R39, [R1+0x1560] ;  /* 0x0015600001277983 */ /* 0x000f220000100800 */
[----:B------:R-:W-:-:S03]  /*1dc60*/  @P0 IMAD.MOV.U32 R7, RZ, RZ, R45 ;  /* 0x000000ffff070224 */ /* 0x000fc600078e002d */
[----:B------:R-:W4:Y:S04]  /*1dc70*/  LDL R45, [R1+0x155c] ;  /* 0x00155c00012d7983 */ /* 0x000f280000100800 */
[----:B------:R0:W4:Y:S01]  /*1dc80*/  @P0 LDG.E.U8 R242, desc[UR44][R6.64] ;  /* 0x0000002c06f20981 */ /* 0x000122000c1e1100 */
[----:B------:R-:W-:Y:S01]  /*1dc90*/  PRMT R243, RZ, 0x7610, R243 ;  /* 0x00007610fff37816 */ /* 0x000fe200000000f3 */
[----:B0-----:R-:W-:Y:S02]  /*1dca0*/  @P0 IMAD.MOV.U32 R6, RZ, RZ, R40 ;  /* 0x000000ffff060224 */ /* 0x001fe400078e0028 */
[----:B------:R-:W4:Y:S01]  /*1dcb0*/  LDL R40, [R1+0x1558] ;  /* 0x0015580001287983 */ /* 0x000f220000100800 */
[----:B------:R-:W-:Y:S02]  /*1dcc0*/  PRMT R239, RZ, 0x7610, R239 ;  /* 0x00007610ffef7816 */ /* 0x000fe400000000ef */
[----:B------:R-:W-:Y:S01]  /*1dcd0*/  PRMT R240, RZ, 0x7610, R240 ;  /* 0x00007610fff07816 */ /* 0x000fe200000000f0 */
[----:B---3--:R-:W-:-:S02]  /*1dce0*/  @P0 IMAD.MOV.U32 R7, RZ, RZ, R46 ;  /* 0x000000ffff070224 */ /* 0x008fc400078e002e */
[----:B------:R-:W3:Y:S04]  /*1dcf0*/  LDL R46, [R1+0x1554] ;  /* 0x00155400012e7983 */ /* 0x000ee80000100800 */
[----:B------:R0:W3:Y:S01]  /*1dd00*/  @P0 LDG.E.U8 R243, desc[UR44][R6.64] ;  /* 0x0000002c06f30981 */ /* 0x0000e2000c1e1100 */
[----:B------:R-:W-:Y:S01]  /*1dd10*/  ISETP.GT.AND P0, PT, R4, 0x12, PT ;  /* 0x000000120400780c */ /* 0x000fe20003f04270 */
[----:B0-----:R-:W-:Y:S02]  /*1dd20*/  @P1 IMAD.MOV.U32 R6, RZ, RZ, R34 ;  /* 0x000000ffff061224 */ /* 0x001fe400078e0022 */
[----:B------:R-:W3:Y:S01]  /*1dd30*/  LDL R34, [R1+0x1550] ;  /* 0x0015500001227983 */ /* 0x000ee20000100800 */
[----:B--2---:R-:W-:-:S03]  /*1dd40*/  @P1 IMAD.MOV.U32 R7, RZ, RZ, R125 ;  /* 0x000000ffff071224 */ /* 0x004fc600078e007d */
        /* <DEDUP_REMOVED lines=9> */
[----:B------:R-:W-:Y:S01]  /*1dde0*/  PRMT R237, RZ, 0x7610, R237 ;  /* 0x00007610ffed7816 */ /* 0x000fe200000000ed */
[----:B------:R-:W-:Y:S01]  /*1ddf0*/  @P0 IMAD.MOV.U32 R6, RZ, RZ, R43 ;  /* 0x000000ffff060224 */ /* 0x000fe200078e002b */
[----:B------:R-:W-:Y:S01]  /*1de00*/  ISETP.GT.AND P1, PT, R4, 0x13, PT ;  /* 0x000000130400780c */ /* 0x000fe20003f24270 */
[----:B------:R-:W2:Y:S01]  /*1de10*/  LDL R43, [R1+0x1540] ;  /* 0x00154000012b7983 */ /* 0x000ea20000100800 */
[----:B------:R-:W-:-:S03]  /*1de20*/  PRMT R238, RZ, 0x7610, R238 ;  /* 0x00007610ffee7816 */ /* 0x000fc600000000ee */
[----:B------:R0:W2:Y:S01]  /*1de30*/  @P0 LDG.E.U8 R237, desc[UR44][R6.64] ;  /* 0x0000002c06ed0981 */ /* 0x0000a2000c1e1100 */
[----:B------:R-:W-:Y:S01]  /*1de40*/  PRMT R235, RZ, 0x7610, R235 ;  /* 0x00007610ffeb7816 */ /* 0x000fe200000000eb */
[----:B0-----:R-:W-:Y:S02]  /*1de50*/  @P0 IMAD.MOV.U32 R6, RZ, RZ, R41 ;  /* 0x000000ffff060224 */ /* 0x001fe400078e0029 */
[----:B------:R-:W-:Y:S01]  /*1de60*/  @P0 IMAD.MOV.U32 R7, RZ, RZ, R127 ;  /* 0x000000ffff070224 */ /* 0x000fe200078e007f */
[----:B------:R-:W2:Y:S04]  /*1de70*/  LDL R41, [R1+0x1538] ;  /* 0x0015380001297983 */ /* 0x000ea80000100800 */
[----:B------:R4:W2:Y:S01]  /*1de80*/  @P0 LDG.E.U8 R238, desc[UR44][R6.64] ;  /* 0x0000002c06ee0981 */ /* 0x0008a2000c1e1100 */
[----:B------:R-:W-:-:S02]  /*1de90*/  ISETP.GT.AND P0, PT, R4, 0x14, PT ;  /* 0x000000140400780c */ /* 0x000fc40003f04270 */
[----:B------:R-:W-:Y:S01]  /*1dea0*/  PRMT R236, RZ, 0x7610, R236 ;  /* 0x00007610ffec7816 */ /* 0x000fe200000000ec */
[----:B------:R-:W2:Y:S01]  /*1deb0*/  LDL R127, [R1+0x1514] ;  /* 0x00151400017f7983 */ /* 0x000ea20000100800 */
[----:B----4-:R-:W-:Y:S02]  /*1dec0*/  @P1 IMAD.MOV.U32 R7, RZ, RZ, R45 ;  /* 0x000000ffff071224 */ /* 0x010fe400078e002d */
[----:B------:R-:W-:Y:S01]  /*1ded0*/  @P1 IMAD.MOV.U32 R6, RZ, RZ, R39 ;  /* 0x000000ffff061224 */ /* 0x000fe200078e0027 */
[----:B------:R-:W4:Y:S04]  /*1dee0*/  LDL R45, [R1+0x1534] ;  /* 0x00153400012d7983 */ /* 0x000f280000100800 */
[----:B------:R0:W4:Y:S04]  /*1def0*/  @P1 LDG.E.U8 R235, desc[UR44][R6.64] ;  /* 0x0000002c06eb1981 */ /* 0x000128000c1e1100 */
[----:B------:R-:W4:Y:S01]  /*1df00*/  LDL R39, [R1+0x1530] ;  /* 0x0015300001277983 */ /* 0x000f220000100800 */
[----:B0-----:R-:W-:Y:S01]  /*1df10*/  @P1 IMAD.MOV.U32 R6, RZ, RZ, R40 ;  /* 0x000000ffff061224 */ /* 0x001fe200078e0028 */
[----:B------:R-:W-:-:S02]  /*1df20*/  PRMT R233, RZ, 0x7610, R233 ;  /* 0x00007610ffe97816 */ /* 0x000fc400000000e9 */
[----:B------:R-:W4:Y:S01]  /*1df30*/  LDL R40, [R1+0x1528] ;  /* 0x0015280001287983 */ /* 0x000f220000100800 */
[----:B------:R-:W-:Y:S01]  /*1df40*/  PRMT R234, RZ, 0x7610, R234 ;  /* 0x00007610ffea7816 */ /* 0x000fe200000000ea */
[----:B---3--:R-:W-:Y:S02]  /*1df50*/  @P1 IMAD.MOV.U32 R7, RZ, RZ, R46 ;  /* 0x000000ffff071224 */ /* 0x008fe400078e002e */
[----:B------:R-:W3:Y:S04]  /*1df60*/  LDL R46, [R1+0x152c] ;  /* 0x00152c00012e7983 */ /* 0x000ee80000100800 */
[----:B------:R0:W3:Y:S01]  /*1df70*/  @P1 LDG.E.U8 R236, desc[UR44][R6.64] ;  /* 0x0000002c06ec1981 */ /* 0x0000e2000c1e1100 */
[----:B------:R-:W-:Y:S01]  /*1df80*/  ISETP.GT.AND P1, PT, R4, 0x15, PT ;  /* 0x000000150400780c */ /* 0x000fe20003f24270 */
[----:B0-----:R-:W-:-:S02]  /*1df90*/  @P0 IMAD.MOV.U32 R6, RZ, RZ, R34 ;  /* 0x000000ffff060224 */ /* 0x001fc400078e0022 */
        /* <DEDUP_REMOVED lines=16> */
[----:B------:R0:W2:Y:S02]  /*1e0a0*/  @P1 LDG.E.U8 R231, desc[UR44][R6.64] ;  /* 0x0000002c06e71981 */ /* 0x0000a4000c1e1100 */
[----:B0-----:R-:W-:Y:S02]  /*1e0b0*/  @P1 IMAD.MOV.U32 R6, RZ, RZ, R41 ;  /* 0x000000ffff061224 */ /* 0x001fe400078e0029 */
[----:B------:R-:W2:Y:S01]  /*1e0c0*/  LDL R41, [R1+0x1508] ;  /* 0x0015080001297983 */ /* 0x000ea20000100800 */
[----:B------:R-:W-:Y:S01]  /*1e0d0*/  PRMT R229, RZ, 0x7610, R229 ;  /* 0x00007610ffe57816 */ /* 0x000fe200000000e5 */
[----:B----4-:R-:W-:Y:S02]  /*1e0e0*/  @P1 IMAD.MOV.U32 R7, RZ, RZ, R45 ;  /* 0x000000ffff071224 */ /* 0x010fe400078e002d */
[----:B------:R-:W4:Y:S04]  /*1e0f0*/  LDL R45, [R1+0x1504] ;  /* 0x00150400012d7983 */ /* 0x000f280000100800 */
[----:B------:R0:W4:Y:S01]  /*1e100*/  @P1 LDG.E.U8 R232, desc[UR44][R6.64] ;  /* 0x0000002c06e81981 */ /* 0x000122000c1e1100 */
[----:B------:R-:W-:Y:S01]  /*1e110*/  ISETP.GT.AND P1, PT, R4, 0x17, PT ;  /* 0x000000170400780c */ /* 0x000fe20003f24270 */
[----:B0-----:R-:W-:-:S02]  /*1e120*/  @P0 IMAD.MOV.U32 R6, RZ, RZ, R39 ;  /* 0x000000ffff060224 */ /* 0x001fc400078e0027 */
[----:B------:R-:W4:Y:S01]  /*1e130*/  LDL R39, [R1+0x1500] ;  /* 0x0015000001277983 */ /* 0x000f220000100800 */
[----:B------:R-:W-:Y:S02]  /*1e140*/  PRMT R230, RZ, 0x7610, R230 ;  /* 0x00007610ffe67816 */ /* 0x000fe400000000e6 */
[----:B------:R-:W-:Y:S02]  /*1e150*/  PRMT R227, RZ, 0x7610, R227 ;  /* 0x00007610ffe37816 */ /* 0x000fe400000000e3 */
[----:B------:R-:W-:Y:S01]  /*1e160*/  PRMT R228, RZ, 0x7610, R228 ;  /* 0x00007610ffe47816 */ /* 0x000fe200000000e4 */
[----:B---3--:R-:W-:Y:S02]  /*1e170*/  @P0 IMAD.MOV.U32 R7, RZ, RZ, R46 ;  /* 0x000000ffff070224 */ /* 0x008fe400078e002e */
[----:B------:R-:W3:Y:S04]  /*1e180*/  LDL R46, [R1+0x14fc] ;  /* 0x0014fc00012e7983 */ /* 0x000ee80000100800 */
[----:B------:R0:W3:Y:S02]  /*1e190*/  @P0 LDG.E.U8 R229, desc[UR44][R6.64] ;  /* 0x0000002c06e50981 */ /* 0x0000e4000c1e1100 */
[----:B0-----:R-:W-:-:S02]  /*1e1a0*/  @P0 IMAD.MOV.U32 R6, RZ, RZ, R40 ;  /* 0x000000ffff060224 */ /* 0x001fc400078e0028 */
[----:B------:R-:W3:Y:S01]  /*1e1b0*/  LDL R40, [R1+0x14f8] ;  /* 0x0014f80001287983 */ /* 0x000ee20000100800 */
[----:B--2---:R-:W-:-:S03]  /*1e1c0*/  @P0 IMAD.MOV.U32 R7, RZ, RZ, R125 ;  /* 0x000000ffff070224 */ /* 0x004fc600078e007d */
[----:B------:R-:W2:Y:S04]  /*1e1d0*/  LDL R125, [R1+0x14f4] ;  /* 0x0014f400017d7983 */ /* 0x000ea80000100800 */
[----:B------:R0:W2:Y:S01]  /*1e1e0*/  @P0 LDG.E.U8 R230, desc[UR44][R6.64] ;  /* 0x0000002c06e60981 */ /* 0x0000a2000c1e1100 */
[----:B------:R-:W-:Y:S01]  /*1e1f0*/  ISETP.GT.AND P0, PT, R4, 0x18, PT ;  /* 0x000000180400780c */ /* 0x000fe20003f04270 */
[----:B0-----:R-:W-:Y:S02]  /*1e200*/  @P1 IMAD.MOV.U32 R6, RZ, RZ, R34 ;  /* 0x000000ffff061224 */ /* 0x001fe400078e0022 */
[----:B------:R-:W2:Y:S01]  /*1e210*/  LDL R34, [R1+0x14f0] ;  /* 0x0014f00001227983 */ /* 0x000ea20000100800 */
[----:B------:R-:W-:-:S03]  /*1e220*/  @P1 IMAD.MOV.U32 R7, RZ, RZ, R126 ;  /* 0x000000ffff071224 */ /* 0x000fc600078e007e */
[----:B------:R-:W2:Y:S04]  /*1e230*/  LDL R126, [R1+0x14ec] ;  /* 0x0014ec00017e7983 */ /* 0x000ea80000100800 */
[----:B------:R0:W2:Y:S02]  /*1e240*/  @P1 LDG.E.U8 R227, desc[UR44][R6.64] ;  /* 0x0000002c06e31981 */ /* 0x0000a4000c1e1100 */
[----:B0-----:R-:W-:Y:S02]  /*1e250*/  @P1 IMAD.MOV.U32 R6, RZ, RZ, R42 ;  /* 0x000000ffff061224 */ /* 0x001fe400078e002a */
[----:B------:R-:W-:Y:S01]  /*1e260*/  @P1 IMAD.MOV.U32 R7, RZ, RZ, R127 ;  /* 0x000000ffff071224 */ /* 0x000fe200078e007f */
[----:B------:R-:W2:Y:S04]  /*1e270*/  LDL R42, [R1+0x14e8] ;  /* 0x0014e800012a7983 */ /* 0x000ea80000100800 */
[----:B------:R0:W2:Y:S01]  /*1e280*/  @P1 LDG.E.U8 R228, desc[UR44][R6.64] ;  /* 0x0000002c06e41981 */ /* 0x0000a2000c1e1100 */
[----:B------:R-:W-:-:S02]  /*1e290*/  PRMT R225, RZ, 0x7610, R225 ;  /* 0x00007610ffe17816 */ /* 0x000fc400000000e1 */
[----:B------:R-:W-:Y:S01]  /*1e2a0*/  PRMT R226, RZ, 0x7610, R226 ;  /* 0x00007610ffe27816 */ /* 0x000fe200000000e2 */
[----:B------:R-:W2:Y:S01]  /*1e2b0*/  LDL R127, [R1+0x14c4] ;  /* 0x0014c400017f7983 */ /* 0x000ea20000100800 */
[----:B0-----:R-:W-:-:S03]  /*1e2c0*/  @P0 IMAD.MOV.U32 R7, RZ, RZ, R44 ;  /* 0x000000ffff070224 */ /* 0x001fc600078e002c */
[----:B------:R-:W2:Y:S01]  /*1e2d0*/  LDL R44, [R1+0x14e4] ;  /* 0x0014e400012c7983 */ /* 0x000ea20000100800 */
[----:B------:R-:W-:Y:S01]  /*1e2e0*/  @P0 IMAD.MOV.U32 R6, RZ, RZ, R43 ;  /* 0x000000ffff060224 */ /* 0x000fe200078e002b */
[----:B------:R-:W-:Y:S02]  /*1e2f0*/  ISETP.GT.AND P1, PT, R4, 0x19, PT ;  /* 0x000000190400780c */ /* 0x000fe40003f24270 */
[----:B------:R-:W2:Y:S04]  /*1e300*/  LDL R43, [R1+0x14e0] ;  /* 0x0014e000012b7983 */ /* 0x000ea80000100800 */
[----:B------:R0:W2:Y:S02]  /*1e310*/  @P0 LDG.E.U8 R225, desc[UR44][R6.64] ;  /* 0x0000002c06e10981 */ /* 0x0000a4000c1e1100 */
[----:B0-----:R-:W-:Y:S01]  /*1e320*/  @P0 IMAD.MOV.U32 R6, RZ, RZ, R41 ;  /* 0x000000ffff060224 */ /* 0x001fe200078e0029 */
[----:B------:R-:W-:Y:S01]  /*1e330*/  PRMT R223, RZ, 0x7610, R223 ;  /* 0x00007610ffdf7816 */ /* 0x000fe200000000df */
[----:B------:R-:W2:Y:S01]  /*1e340*/  LDL R41, [R1+0x14d8] ;  /* 0x0014d80001297983 */ /* 0x000ea20000100800 */
[----:B----4-:R-:W-:-:S03]  /*1e350*/  @P0 IMAD.MOV.U32 R7, RZ, RZ, R45 ;  /* 0x000000ffff070224 */ /* 0x010fc600078e002d */
[----:B------:R-:W4:Y:S04]  /*1e360*/  LDL R45, [R1+0x14dc] ;  /* 0x0014dc00012d7983 */ /* 0x000f280000100800 */
[----:B------:R0:W4:Y:S01]  /*1e370*/  @P0 LDG.E.U8 R226, desc[UR44][R6.64] ;  /* 0x0000002c06e20981 */ /* 0x000122000c1e1100 */
[----:B------:R-:W-:Y:S01]  /*1e380*/  ISETP.GT.AND P0, PT, R4, 0x1a, PT ;  /* 0x0000001a0400780c */ /* 0x000fe20003f04270 */
[----:B0-----:R-:W-:Y:S02]  /*1e390*/  @P1 IMAD.MOV.U32 R6, RZ, RZ, R39 ;  /* 0x000000ffff061224 */ /* 0x001fe400078e0027 */
[----:B------:R-:W4:Y:S01]  /*1e3a0*/  LDL R39, [R1+0x14d0] ;  /* 0x0014d00001277983 */ /* 0x000f220000100800 */
[----:B------:R-:W-:Y:S02]  /*1e3b0*/  PRMT R224, RZ, 0x7610, R224 ;  /* 0x00007610ffe07816 */ /* 0x000fe400000000e0 */
[----:B------:R-:W-:Y:S01]  /*1e3c0*/  PRMT R221, RZ, 0x7610, R221 ;  /* 0x00007610ffdd7816 */ /* 0x000fe200000000dd */
[----:B---3--:R-:W-:-:S02]  /*1e3d0*/  @P1 IMAD.MOV.U32 R7, RZ, RZ, R46 ;  /* 0x000000ffff071224 */ /* 0x008fc400078e002e */
[----:B------:R-:W3:Y:S04]  /*1e3e0*/  LDL R46, [R1+0x14d4] ;  /* 0x0014d400012e7983 */ /* 0x000ee80000100800 */
[----:B------:R0:W3:Y:S02]  /*1e3f0*/  @P1 LDG.E.U8 R223, desc[UR44][R6.64] ;  /* 0x0000002c06df1981 */ /* 0x0000e4000c1e1100 */
        /* <DEDUP_REMOVED lines=12> */
[----:B------:R-:W-:-:S03]  /*1e4c0*/  @P0 IMAD.MOV.U32 R6, RZ, RZ, R42 ;  /* 0x000000ffff060224 */ /* 0x000fc600078e002a */
[----:B------:R-:W2:Y:S01]  /*1e4d0*/  LDL R42, [R1+0x14b8] ;  /* 0x0014b800012a7983 */ /* 0x000ea20000100800 */
[----:B------:R-:W-:Y:S02]  /*1e4e0*/  ISETP.GT.AND P1, PT, R4, 0x1b, PT ;  /* 0x0000001b0400780c */ /* 0x000fe40003f24270 */
[----:B------:R-:W-:Y:S02]  /*1e4f0*/  PRMT R222, RZ, 0x7610, R222 ;  /* 0x00007610ffde7816 */ /* 0x000fe400000000de */
[----:B------:R-:W-:-:S04]  /*1e500*/  PRMT R219, RZ, 0x7610, R219 ;  /* 0x00007610ffdb7816 */ /* 0x000fc800000000db */
[----:B------:R4:W2:Y:S01]  /*1e510*/  @P0 LDG.E.U8 R222, desc[UR44][R6.64] ;  /* 0x0000002c06de0981 */ /* 0x0008a2000c1e1100 */
[----:B------:R-:W-:-:S04]  /*1e520*/  ISETP.GT.AND P0, PT, R4, 0x1c, PT ;  /* 0x0000001c0400780c */ /* 0x000fc80003f04270 */
[----:B----4-:R-:W-:Y:S02]  /*1e530*/  @P1 IMAD.MOV.U32 R7, RZ, RZ, R45 ;  /* 0x000000ffff071224 */ /* 0x010fe400078e002d */
[----:B------:R-:W-:Y:S01]  /*1e540*/  @P1 IMAD.MOV.U32 R6, RZ, RZ, R43 ;  /* 0x000000ffff061224 */ /* 0x000fe200078e002b */
[----:B------:R-:W4:Y:S04]  /*1e550*/  LDL R45, [R1+0x14ac] ;  /* 0x0014ac00012d7983 */ /* 0x000f280000100800 */
[----:B------:R-:W4:Y:S04]  /*1e560*/  LDL R43, [R1+0x14b0] ;  /* 0x0014b000012b7983 */ /* 0x000f280000100800 */
[----:B------:R0:W4:Y:S01]  /*1e570*/  @P1 LDG.E.U8 R219, desc[UR44][R6.64] ;  /* 0x0000002c06db1981 */ /* 0x000122000c1e1100 */
[----:B------:R-:W-:-:S02]  /*1e580*/  PRMT R220, RZ, 0x7610, R220 ;  /* 0x00007610ffdc7816 */ /* 0x000fc400000000dc */
[----:B------:R-:W-:Y:S01]  /*1e590*/  PRMT R217, RZ, 0x7610, R217 ;  /* 0x00007610ffd97816 */ /* 0x000fe200000000d9 */
[----:B0-----:R-:W-:Y:S02]  /*1e5a0*/  @P1 IMAD.MOV.U32 R6, RZ, RZ, R41 ;  /* 0x000000ffff061224 */ /* 0x001fe400078e0029 */
[----:B------:R-:W4:Y:S01]  /*1e5b0*/  LDL R41, [R1+0x14a8] ;  /* 0x0014a80001297983 */ /* 0x000f220000100800 */
[----:B------:R-:W-:Y:S02]  /*1e5c0*/  PRMT R218, RZ, 0x7610, R218 ;  /* 0x00007610ffda7816 */ /* 0x000fe400000000da */
        /* <DEDUP_REMOVED lines=26> */
[----:B------:R-:W-:-:S03]  /*1e770*/  ISETP.GT.AND P0, PT, R4, 0x1e, PT ;  /* 0x0000001e0400780c */ /* 0x000fc60003f04270 */
[----:B------:R4:W2:Y:S01]  /*1e780*/  @P1 LDG.E.U8 R216, desc[UR44][R6.64] ;  /* 0x0000002c06d81981 */ /* 0x0008a2000c1e1100 */
[----:B------:R-:W-:Y:S02]  /*1e790*/  ISETP.GT.AND P1, PT, R4, 0x1f, PT ;  /* 0x0000001f0400780c */ /* 0x000fe40003f24270 */
[----:B------:R-:W-:-:S07]  /*1e7a0*/  PRMT R214, RZ, 0x7610, R214 ;  /* 0x00007610ffd67816 */ /* 0x000fce00000000d6 */
[----:B----4-:R-:W-:Y:S02]  /*1e7b0*/  @P0 IMAD.MOV.U32 R7, RZ, RZ, R45 ;  /* 0x000000ffff070224 */ /* 0x010fe400078e002d */
[----:B------:R-:W4:Y:S01]  /*1e7c0*/  LDL R45, [R1+0x1484] ;  /* 0x00148400012d7983 */ /* 0x000f220000100800 */
[----:B------:R-:W-:-:S03]  /*1e7d0*/  @P0 IMAD.MOV.U32 R6, RZ, RZ, R43 ;  /* 0x000000ffff060224 */ /* 0x000fc600078e002b */
[----:B------:R-:W4:Y:S04]  /*1e7e0*/  LDL R43, [R1+0x1480] ;  /* 0x00148000012b7983 */ /* 0x000f280000100800 */
[----:B------:R0:W4:Y:S02]  /*1e7f0*/  @P0 LDG.E.U8 R212, desc[UR44][R6.64] ;  /* 0x0000002c06d40981 */ /* 0x000124000c1e1100 */
[----:B0-----:R-:W-:Y:S02]  /*1e800*/  @P0 IMAD.MOV.U32 R6, RZ, RZ, R41 ;  /* 0x000000ffff060224 */ /* 0x001fe400078e0029 */
[----:B------:R-:W4:Y:S01]  /*1e810*/  LDL R41, [R1+0x1478] ;  /* 0x0014780001297983 */ /* 0x000f220000100800 */
[----:B------:R-:W-:Y:S02]  /*1e820*/  PRMT R208, RZ, 0x7610, R208 ;  /* 0x00007610ffd07816 */ /* 0x000fe400000000d0 */
[----:B------:R-:W-:-:S02]  /*1e830*/  PRMT R210, RZ, 0x7610, R210 ;  /* 0x00007610ffd27816 */ /* 0x000fc400000000d2 */
[----:B------:R-:W-:Y:S01]  /*1e840*/  PRMT R211, RZ, 0x7610, R211 ;  /* 0x00007610ffd37816 */ /* 0x000fe200000000d3 */
[----:B---3--:R-:W-:Y:S02]  /*1e850*/  @P0 IMAD.MOV.U32 R7, RZ, RZ, R46 ;  /* 0x000000ffff070224 */ /* 0x008fe400078e002e */
        /* <DEDUP_REMOVED lines=20> */
[C---:B------:R-:W-:Y:S02]  /*1e9a0*/  ISETP.GT.AND P1, PT, R4.reuse, 0x21, PT ;  /* 0x000000210400780c */ /* 0x040fe40003f24270 */
[----:B------:R-:W-:Y:S01]  /*1e9b0*/  PRMT R213, RZ, 0x7610, R213 ;  /* 0x00007610ffd57816 */ /* 0x000fe200000000d5 */
[----:B----4-:R-:W-:Y:S01]  /*1e9c0*/  @P0 IMAD.MOV.U32 R7, RZ, RZ, R45 ;  /* 0x000000ffff070224 */ /* 0x010fe200078e002d */
[----:B------:R-:W-:Y:S01]  /*1e9d0*/  PRMT R207, RZ, 0x7610, R207 ;  /* 0x00007610ffcf7816 */ /* 0x000fe200000000cf */
[----:B------:R-:W4:Y:S04]  /*1e9e0*/  LDL R45, [R1+0x1454] ;  /* 0x00145400012d7983 */ /* 0x000f280000100800 */
[----:B------:R0:W4:Y:S01]  /*1e9f0*/  @P0 LDG.E.U8 R213, desc[UR44][R6.64] ;  /* 0x0000002c06d50981 */ /* 0x000122000c1e1100 */
[----:B------:R-:W-:-:S02]  /*1ea00*/  ISETP.GT.AND P0, PT, R4, 0x22, PT ;  /* 0x000000220400780c */ /* 0x000fc40003f04270 */
[----:B------:R-:W-:Y:S01]  /*1ea10*/  PRMT R209, RZ, 0x7610, R209 ;  /* 0x00007610ffd17816 */ /* 0x000fe200000000d1 */
[----:B0-----:R-:W-:Y:S02]  /*1ea20*/  @P1 IMAD.MOV.U32 R6, RZ, RZ, R43 ;  /* 0x000000ffff061224 */ /* 0x001fe400078e002b */
        /* <DEDUP_REMOVED lines=8> */
[----:B------:R-:W-:Y:S01]  /*1eab0*/  @P1 IMAD.MOV.U32 R7, RZ, RZ, R127 ;  /* 0x000000ffff071224 */ /* 0x000fe200078e007f */
[----:B------:R-:W3:Y:S04]  /*1eac0*/  LDL R41, [R1+0x1448] ;  /* 0x0014480001297983 */ /* 0x000ee80000100800 */
[----:B------:R0:W3:Y:S01]  /*1ead0*/  @P1 LDG.E.U8 R209, desc[UR44][R6.64] ;  /* 0x0000002c06d11981 */ /* 0x0000e2000c1e1100 */
[----:B------:R-:W-:Y:S02]  /*1eae0*/  ISETP.GT.AND P1, PT, R4, 0x23, PT ;  /* 0x000000230400780c */ /* 0x000fe40003f24270 */
[----:B------:R-:W-:Y:S01]  /*1eaf0*/  PRMT R204, RZ, 0x7610, R204 ;  /* 0x00007610ffcc7816 */ /* 0x000fe200000000cc */
[----:B------:R-:W3:Y:S01]  /*1eb00*/  LDL R127, [R1+0x1424] ;  /* 0x00142400017f7983 */ /* 0x000ee20000100800 */
[----:B0-----:R-:W-:-:S03]  /*1eb10*/  @P0 IMAD.MOV.U32 R6, RZ, RZ, R39 ;  /* 0x000000ffff060224 */ /* 0x001fc600078e0027 */
        /* <DEDUP_REMOVED lines=55> */
[----:B----4-:R-:W-:Y:S02]  /*1ee90*/  @P0 IMAD.MOV.U32 R6, RZ, RZ, R45 ;  /* 0x000000ffff060224 */ /* 0x010fe400078e002d */
[----:B------:R-:W-:Y:S01]  /*1eea0*/  @P0 IMAD.MOV.U32 R7, RZ, RZ, R127 ;  /* 0x000000ffff070224 */ /* 0x000fe200078e007f */
[----:B------:R-:W4:Y:S04]  /*1eeb0*/  LDL R45, [R1+0x13f8] ;  /* 0x0013f800012d7983 */ /* 0x000f280000100800 */
[----:B------:R0:W4:Y:S01]  /*1eec0*/  @P0 LDG.E.U8 R198, desc[UR44][R6.64] ;  /* 0x0000002c06c60981 */ /* 0x000122000c1e1100 */
[----:B------:R-:W-:-:S02]  /*1eed0*/  ISETP.GT.AND P0, PT, R4, 0x28, PT ;  /* 0x000000280400780c */ /* 0x000fc40003f04270 */
[----:B------:R-:W-:Y:S01]  /*1eee0*/  PRMT R196, RZ, 0x7610, R196 ;  /* 0x00007610ffc47816 */ /* 0x000fe200000000c4 */
[----:B------:R-:W4:Y:S01]  /*1eef0*/  LDL R127, [R1+0x13d4] ;  /* 0x0013d400017f7983 */ /* 0x000f220000100800 */
[----:B0-----:R-:W-:-:S03]  /*1ef00*/  @P1 IMAD.MOV.U32 R6, RZ, RZ, R43 ;  /* 0x000000ffff061224 */ /* 0x001fc600078e002b */
[----:B------:R-:W4:Y:S01]  /*1ef10*/  LDL R43, [R1+0x13f0] ;  /* 0x0013f000012b7983 */ /* 0x000f220000100800 */
        /* <DEDUP_REMOVED lines=29> */
[----:B----4-:R-:W-:Y:S02]  /*1f0f0*/  @P1 IMAD.MOV.U32 R6, RZ, RZ, R45 ;  /* 0x000000ffff061224 */ /* 0x010fe400078e002d */
[----:B------:R-:W4:Y:S01]  /*1f100*/  LDL R45, [R1+0x13c8] ;  /* 0x0013c800012d7983 */ /* 0x000f220000100800 */
[----:B------:R-:W-:Y:S02]  /*1f110*/  PRMT R189, RZ, 0x7610, R189 ;  /* 0x00007610ffbd7816 */ /* 0x000fe400000000bd */
[----:B------:R-:W-:Y:S02]  /*1f120*/  PRMT R190, RZ, 0x7610, R190 ;  /* 0x00007610ffbe7816 */ /* 0x000fe400000000be */
        /* <DEDUP_REMOVED lines=31> */
[----:B------:R-:W-:Y:S01]  /*1f320*/  ISETP.GT.AND P1, PT, R4, 0x2d, PT ;  /* 0x0000002d0400780c */ /* 0x000fe20003f24270 */
[----:B------:R-:W-:Y:S02]  /*1f330*/  @P0 IMAD.MOV.U32 R6, RZ, RZ, R34 ;  /* 0x000000ffff060224 */ /* 0x000fe400078e0022 */
[----:B------:R-:W2:Y:S04]  /*1f340*/  LDL R34, [R1+0x13a0] ;  /* 0x0013a00001227983 */ /* 0x000ea80000100800 */
[----:B------:R4:W2:Y:S02]  /*1f350*/  @P0 LDG.E.U8 R184, desc[UR44][R6.64] ;  /* 0x0000002c06b80981 */ /* 0x0008a4000c1e1100 */
[----:B----4-:R-:W-:Y:S01]  /*1f360*/  @P0 IMAD.MOV.U32 R6, RZ, RZ, R45 ;  /* 0x000000ffff060224 */ /* 0x010fe200078e002d */
[----:B------:R-:W-:Y:S01]  /*1f370*/  PRMT R182, RZ, 0x7610, R182 ;  /* 0x00007610ffb67816 */ /* 0x000fe200000000b6 */
[----:B------:R-:W4:Y:S01]  /*1f380*/  LDL R45, [R1+0x1398] ;  /* 0x00139800012d7983 */ /* 0x000f220000100800 */
[----:B------:R-:W-:-:S02]  /*1f390*/  PRMT R183, RZ, 0x7610, R183 ;  /* 0x00007610ffb77816 */ /* 0x000fc400000000b7 */
[----:B------:R-:W-:Y:S01]  /*1f3a0*/  PRMT R179, RZ, 0x7610, R179 ;  /* 0x00007610ffb37816 */ /* 0x000fe200000000b3 */
[----:B---3--:R-:W-:Y:S02]  /*1f3b0*/  @P0 IMAD.MOV.U32 R7, RZ, RZ, R46 ;  /* 0x000000ffff070224 */ /* 0x008fe400078e002e */
[----:B------:R-:W3:Y:S04]  /*1f3c0*/  LDL R46, [R1+0x139c] ;  /* 0x00139c00012e7983 */ /* 0x000ee80000100800 */
[----:B------:R0:W4:Y:S01]  /*1f3d0*/  @P0 LDG.E.U8 R185, desc[UR44][R6.64] ;  /* 0x0000002c06b90981 */ /* 0x000122000c1e1100 */
[----:B------:R-:W-:Y:S01]  /*1f3e0*/  ISETP.GT.AND P0, PT, R4, 0x2e, PT ;  /* 0x0000002e0400780c */ /* 0x000fe20003f04270 */
[----:B0-----:R-:W-:Y:S02]  /*1f3f0*/  @P1 IMAD.MOV.U32 R6, RZ, RZ, R43 ;  /* 0x000000ffff061224 */ /* 0x001fe400078e002b */
[----:B------:R-:W4:Y:S01]  /*1f400*/  LDL R43, [R1+0x1390] ;  /* 0x00139000012b7983 */ /* 0x000f220000100800 */
        /* <DEDUP_REMOVED lines=22> */
[----:B0-----:R-:W-:Y:S02]  /*1f570*/  @P1 IMAD.MOV.U32 R6, RZ, RZ, R34 ;  /* 0x000000ffff061224 */ /* 0x001fe400078e0022 */
[----:B------:R-:W2:Y:S01]  /*1f580*/  LDL R34, [R1+0x1370] ;  /* 0x0013700001227983 */ /* 0x000ea20000100800 */
[----:B------:R-:W-:Y:S02]  /*1f590*/  PRMT R177, RZ, 0x7610, R177 ;  /* 0x00007610ffb17816 */ /* 0x000fe400000000b1 */
[----:B------:R-:W-:Y:S02]  /*1f5a0*/  PRMT R178, RZ, 0x7610, R178 ;  /* 0x00007610ffb27816 */ /* 0x000fe400000000b2 */
[----:B------:R-:W-:Y:S02]  /*1f5b0*/  PRMT R180, RZ, 0x7610, R180 ;  /* 0x00007610ffb47816 */ /* 0x000fe400000000b4 */
[----:B------:R-:W-:Y:S01]  /*1f5c0*/  PRMT R174, RZ, 0x7610, R174 ;  /* 0x00007610ffae7816 */ /* 0x000fe200000000ae */
[----:B---3--:R-:W-:-:S02]  /*1f5d0*/  @P1 IMAD.MOV.U32 R7, RZ, RZ, R46 ;  /* 0x000000ffff071224 */ /* 0x008fc400078e002e */
[----:B------:R-:W3:Y:S04]  /*1f5e0*/  LDL R46, [R1+0x136c] ;  /* 0x00136c00012e7983 */ /* 0x000ee80000100800 */
[----:B------:R4:W3:Y:S02]  /*1f5f0*/  @P1 LDG.E.U8 R175, desc[UR44][R6.64] ;  /* 0x0000002c06af1981 */ /* 0x0008e4000c1e1100 */
[----:B----4-:R-:W-:Y:S02]  /*1f600*/  @P1 IMAD.MOV.U32 R6, RZ, RZ, R45 ;  /* 0x000000ffff061224 */ /* 0x010fe400078e002d */
[----:B------:R-:W4:Y:S01]  /*1f610*/  LDL R45, [R1+0x1368] ;  /* 0x00136800012d7983 */ /* 0x000f220000100800 */
        /* <DEDUP_REMOVED lines=27> */
[----:B------:R-:W-:-:S09]  /*1f7d0*/  ISETP.GT.AND P1, PT, R4, 0x33, PT ;  /* 0x000000330400780c */ /* 0x000fd20003f24270 */
        /* <DEDUP_REMOVED lines=13> */
[----:B------:R0:W4:Y:S02]  /*1f8b0*/  @P0 LDG.E.U8 R173, desc[UR44][R6.64] ;  /* 0x0000002c06ad0981 */ /* 0x000124000c1e1100 */
[----:B0-----:R-:W-:Y:S02]  /*1f8c0*/  @P1 IMAD.MOV.U32 R6, RZ, RZ, R43 ;  /* 0x000000ffff061224 */ /* 0x001fe400078e002b */
[----:B------:R-:W4:Y:S01]  /*1f8d0*/  LDL R43, [R1+0x1330] ;  /* 0x00133000012b7983 */ /* 0x000f220000100800 */
[----:B------:R-:W-:Y:S01]  /*1f8e0*/  ISETP.GT.AND P0, PT, R4, 0x34, PT ;  /* 0x000000340400780c */ /* 0x000fe20003f04270 */
[----:B------:R-:W-:-:S02]  /*1f8f0*/  @P1 IMAD.MOV.U32 R7, RZ, RZ, R126 ;  /* 0x000000ffff071224 */ /* 0x000fc400078e007e */
[----:B------:R-:W4:Y:S04]  /*1f900*/  LDL R126, [R1+0x132c] ;  /* 0x00132c00017e7983 */ /* 0x000f280000100800 */
[----:B------:R0:W4:Y:S02]  /*1f910*/  @P1 LDG.E.U8 R170, desc[UR44][R6.64] ;  /* 0x0000002c06aa1981 */ /* 0x000124000c1e1100 */
[----:B0-----:R-:W-:Y:S02]  /*1f920*/  @P1 IMAD.MOV.U32 R6, RZ, RZ, R41 ;  /* 0x000000ffff061224 */ /* 0x001fe400078e0029 */
[----:B------:R-:W4:Y:S01]  /*1f930*/  LDL R41, [R1+0x1328] ;  /* 0x0013280001297983 */ /* 0x000f220000100800 */
[----:B------:R-:W-:-:S03]  /*1f940*/  @P1 IMAD.MOV.U32 R7, RZ, RZ, R44 ;  /* 0x000000ffff071224 */ /* 0x000fc600078e002c */
        /* <DEDUP_REMOVED lines=9> */
[----:B------:R-:W-:Y:S02]  /*1f9e0*/  ISETP.GT.AND P1, PT, R4, 0x35, PT ;  /* 0x000000350400780c */ /* 0x000fe40003f24270 */
[----:B------:R-:W-:-:S02]  /*1f9f0*/  PRMT R169, RZ, 0x7610, R169 ;  /* 0x00007610ffa97816 */ /* 0x000fc400000000a9 */
[----:B------:R-:W-:Y:S02]  /*1fa00*/  PRMT R166, RZ, 0x7610, R166 ;  /* 0x00007610ffa67816 */ /* 0x000fe400000000a6 */
[----:B------:R-:W-:Y:S02]  /*1fa10*/  PRMT R167, RZ, 0x7610, R167 ;  /* 0x00007610ffa77816 */ /* 0x000fe400000000a7 */
[----:B------:R-:W-:Y:S02]  /*1fa20*/  PRMT R164, RZ, 0x7610, R164 ;  /* 0x00007610ffa47816 */ /* 0x000fe400000000a4 */
        /* <DEDUP_REMOVED lines=11> */
[----:B----4-:R-:W-:Y:S02]  /*1fae0*/  @P1 IMAD.MOV.U32 R6, RZ, RZ, R45 ;  /* 0x000000ffff061224 */ /* 0x010fe400078e002d */
[----:B------:R-:W-:Y:S01]  /*1faf0*/  @P1 IMAD.MOV.U32 R7, RZ, RZ, R127 ;  /* 0x000000ffff071224 */ /* 0x000fe200078e007f */
[----:B------:R-:W4:Y:S04]  /*1fb00*/  LDL R45, [R1+0x1308] ;  /* 0x00130800012d7983 */ /* 0x000f280000100800 */
[----:B------:R0:W4:Y:S01]  /*1fb10*/  @P1 LDG.E.U8 R167, desc[UR44][R6.64] ;  /* 0x0000002c06a71981 */ /* 0x000122000c1e1100 */
[----:B------:R-:W-:-:S03]  /*1fb20*/  PRMT R163, RZ, 0x7610, R163 ;  /* 0x00007610ffa37816 */ /* 0x000fc600000000a3 */
[----:B------:R-:W4:Y:S01]  /*1fb30*/  LDL R127, [R1+0x12e4] ;  /* 0x0012e400017f7983 */ /* 0x000f220000100800 */
[----:B0-----:R-:W-:Y:S02]  /*1fb40*/  @P0 IMAD.MOV.U32 R6, RZ, RZ, R43 ;  /* 0x000000ffff060224 */ /* 0x001fe400078e002b */
[----:B------:R-:W-:Y:S01]  /*1fb50*/  @P0 IMAD.MOV.U32 R7, RZ, RZ, R126 ;  /* 0x000000ffff070224 */ /* 0x000fe200078e007e */
[----:B------:R-:W4:Y:S04]  /*1fb60*/  LDL R43, [R1+0x1300] ;  /* 0x00130000012b7983 */ /* 0x000f280000100800 */
[----:B------:R-:W4:Y:S04]  /*1fb70*/  LDL R126, [R1+0x1304] ;  /* 0x00130400017e7983 */ /* 0x000f280000100800 */
[----:B------:R0:W4:Y:S01]  /*1fb80*/  @P0 LDG.E.U8 R164, desc[UR44][R6.64] ;  /* 0x0000002c06a40981 */ /* 0x000122000c1e1100 */
[----:B------:R-:W-:Y:S01]  /*1fb90*/  ISETP.GT.AND P1, PT, R4, 0x37, PT ;  /* 0x000000370400780c */ /* 0x000fe20003f24270 */
[----:B0-----:R-:W-:-:S02]  /*1fba0*/  @P0 IMAD.MOV.U32 R6, RZ, RZ, R41 ;  /* 0x000000ffff060224 */ /* 0x001fc400078e0029 */
        /* <DEDUP_REMOVED lines=26> */
[----:B------:R-:W4:Y:S01]  /*1fd50*/  LDL R45, [R1+0x12d8] ;  /* 0x0012d800012d7983 */ /* 0x000f220000100800 */
[----:B------:R-:W-:-:S03]  /*1fd60*/  @P0 IMAD.MOV.U32 R7, RZ, RZ, R126 ;  /* 0x000000ffff070224 */ /* 0x000fc600078e007e */
[----:B------:R-:W4:Y:S04]  /*1fd70*/  LDL R126, [R1+0x12d4] ;  /* 0x0012d400017e7983 */ /* 0x000f280000100800 */
[----:B------:R0:W4:Y:S02]  /*1fd80*/  @P0 LDG.E.U8 R161, desc[UR44][R6.64] ;  /* 0x0000002c06a10981 */ /* 0x000124000c1e1100 */
[----:B0-----:R-:W-:Y:S02]  /*1fd90*/  @P1 IMAD.MOV.U32 R6, RZ, RZ, R43 ;  /* 0x000000ffff061224 */ /* 0x001fe400078e002b */
[----:B------:R-:W4:Y:S01]  /*1fda0*/  LDL R43, [R1+0x12d0] ;  /* 0x0012d000012b7983 */ /* 0x000f220000100800 */
[----:B------:R-:W-:-:S03]  /*1fdb0*/  @P1 IMAD.MOV.U32 R7, RZ, RZ, R44 ;  /* 0x000000ffff071224 */ /* 0x000fc600078e002c */
[----:B------:R-:W4:Y:S01]  /*1fdc0*/  LDL R44, [R1+0x12cc] ;  /* 0x0012cc00012c7983 */ /* 0x000f220000100800 */
[----:B------:R-:W-:-:S03]  /*1fdd0*/  ISETP.GT.AND P0, PT, R4, 0x3a, PT ;  /* 0x0000003a0400780c */ /* 0x000fc60003f04270 */
[----:B------:R0:W4:Y:S02]  /*1fde0*/  @P1 LDG.E.U8 R158, desc[UR44][R6.64] ;  /* 0x0000002c069e1981 */ /* 0x000124000c1e1100 */
[----:B0-----:R-:W-:Y:S02]  /*1fdf0*/  @P1 IMAD.MOV.U32 R6, RZ, RZ, R41 ;  /* 0x000000ffff061224 */ /* 0x001fe400078e0029 */
[----:B------:R-:W4:Y:S01]  /*1fe00*/  LDL R41, [R1+0x12c8] ;  /* 0x0012c80001297983 */ /* 0x000f220000100800 */
[----:B------:R-:W-:-:S03]  /*1fe10*/  @P1 IMAD.MOV.U32 R7, RZ, RZ, R42 ;  /* 0x000000ffff071224 */ /* 0x000fc600078e002a */
[----:B------:R-:W4:Y:S04]  /*1fe20*/  LDL R42, [R1+0x12c4] ;  /* 0x0012c400012a7983 */ /* 0x000f280000100800 */
[----:B------:R0:W4:Y:S02]  /*1fe30*/  @P1 LDG.E.U8 R159, desc[UR44][R6.64] ;  /* 0x0000002c069f1981 */ /* 0x000124000c1e1100 */
[----:B0-----:R-:W-:Y:S02]  /*1fe40*/  @P0 IMAD.MOV.U32 R6, RZ, RZ, R39 ;  /* 0x000000ffff060224 */ /* 0x001fe400078e0027 */
[----:B------:R-:W-:Y:S01]  /*1fe50*/  @P0 IMAD.MOV.U32 R7, RZ, RZ, R40 ;  /* 0x000000ffff070224 */ /* 0x000fe200078e0028 */
[----:B------:R-:W4:Y:S04]  /*1fe60*/  LDL R39, [R1+0x12c0] ;  /* 0x0012c00001277983 */ /* 0x000f280000100800 */
[----:B------:R-:W4:Y:S01]  /*1fe70*/  LDL R40, [R1+0x12bc] ;  /* 0x0012bc0001287983 */ /* 0x000f220000100800 */
[----:B------:R-:W-:-:S02]  /*1fe80*/  PRMT R156, RZ, 0x7610, R156 ;  /* 0x00007610ff9c7816 */ /* 0x000fc4000000009c */
[----:B------:R-:W-:Y:S02]  /*1fe90*/  ISETP.GT.AND P1, PT, R4, 0x3b, PT ;  /* 0x0000003b0400780c */ /* 0x000fe40003f24270 */
[----:B------:R-:W-:Y:S02]  /*1fea0*/  PRMT R157, RZ, 0x7610, R157 ;  /* 0x00007610ff9d7816 */ /* 0x000fe4000000009d */
[----:B------:R0:W4:Y:S02]  /*1feb0*/  @P0 LDG.E.U8 R156, desc[UR44][R6.64] ;  /* 0x0000002c069c0981 */ /* 0x000124000c1e1100 */
[----:B0-----:R-:W-:Y:S01]  /*1fec0*/  @P0 IMAD.MOV.U32 R7, RZ, RZ, R127 ;  /* 0x000000ffff070224 */ /* 0x001fe200078e007f */
[----:B------:R-:W-:Y:S02]  /*1fed0*/  PRMT R154, RZ, 0x7610, R154 ;  /* 0x00007610ff9a7816 */ /* 0x000fe4000000009a */
        /* <DEDUP_REMOVED lines=12> */
[----:B----4-:R-:W-:Y:S02]  /*1ffa0*/  @P1 IMAD.MOV.U32 R6, RZ, RZ, R45 ;  /* 0x000000ffff061224 */ /* 0x010fe400078e002d */
[----:B------:R-:W4:Y:S01]  /*1ffb0*/  LDL R45, [R1+0x12ac] ;  /* 0x0012ac00012d7983 */ /* 0x000f220000100800 */
[----:B------:R-:W-:-:S05]  /*1ffc0*/  @P1 IMAD.MOV.U32 R7, RZ, RZ, R126 ;  /* 0x000000ffff071224 */ /* 0x000fca00078e007e */
        /* <DEDUP_REMOVED lines=16> */
[----:B------:R-:W-:Y:S02]  /*200d0*/  PRMT R22, RZ, 0x7610, R22 ;  /* 0x00007610ff167816 */ /* 0x000fe40000000016 */
[----:B------:R-:W-:-:S04]  /*200e0*/  LOP3.LUT R23, R23, 0xffff, RZ, 0xc0, !PT ;  /* 0x0000ffff17177812 */ /* 0x000fc800078ec0ff */
[----:B------:R0:W4:Y:S01]  /*200f0*/  @P1 LDG.E.U8 R22, desc[UR44][R6.64] ;  /* 0x0000002c06161981 */ /* 0x000122000c1e1100 */
[----:B------:R-:W-:Y:S02]  /*20100*/  ISETP.GT.AND P0, PT, R4, 0x3e, PT ;  /* 0x0000003e0400780c */ /* 0x000fe40003f04270 */
[----:B0-----:R-:W-:-:S04]  /*20110*/  LOP3.LUT R6, R36, 0xffff, RZ, 0xc0, !PT ;  /* 0x0000ffff24067812 */ /* 0x001fc800078ec0ff */
[--C-:B------:R-:W-:Y:S02]  /*20120*/  PRMT R36, R6, 0x3340, R23.reuse ;  /* 0x0000334006247816 */ /* 0x100fe40000000017 */
[----:B------:R-:W-:Y:S02]  /*20130*/  PRMT R23, RZ, 0x7610, R23 ;  /* 0x00007610ff177816 */ /* 0x000fe40000000017 */
[----:B------:R-:W-:Y:S02]  /*20140*/  LOP3.LUT R20, R20, 0xffff, RZ, 0xc0, !PT ;  /* 0x0000ffff14147812 */ /* 0x000fe400078ec0ff */
[----:B------:R-:W-:Y:S02]  /*20150*/  LOP3.LUT R21, R21, 0xffff, RZ, 0xc0, !PT ;  /* 0x0000ffff15157812 */ /* 0x000fe400078ec0ff */
[----:B------:R-:W-:Y:S01]  /*20160*/  LOP3.LUT R5, R5, 0xffff, RZ, 0xc0, !PT ;  /* 0x0000ffff05057812 */ /* 0x000fe200078ec0ff */
[----:B---3--:R-:W-:Y:S01]  /*20170*/  @P1 IMAD.MOV.U32 R6, RZ, RZ, R46 ;  /* 0x000000ffff061224 */ /* 0x008fe200078e002e */
[----:B------:R-:W-:-:S02]  /*20180*/  LOP3.LUT R251, R251, 0xffff, RZ, 0xc0, !PT ;  /* 0x0000fffffbfb7812 */ /* 0x000fc400078ec0ff */
[----:B------:R-:W-:-:S04]  /*20190*/  LOP3.LUT R19, R19, 0xffff, RZ, 0xc0, !PT ;  /* 0x0000ffff13137812 */ /* 0x000fc800078ec0ff */
[--C-:B------:R-:W-:Y:S02]  /*201a0*/  PRMT R251, R251, 0x3340, R19.reuse ;  /* 0x00003340fbfb7816 */ /* 0x100fe40000000013 */
[----:B------:R-:W-:Y:S02]  /*201b0*/  PRMT R19, RZ, 0x7610, R19 ;  /* 0x00007610ff137816 */ /* 0x000fe40000000013 */
[----:B------:R-:W-:Y:S02]  /*201c0*/  LOP3.LUT R11, R11, 0xffff, RZ, 0xc0, !PT ;  /* 0x0000ffff0b0b7812 */ /* 0x000fe400078ec0ff */
[----:B------:R-:W-:Y:S02]  /*201d0*/  LOP3.LUT R10, R10, 0xffff, RZ, 0xc0, !PT ;  /* 0x0000ffff0a0a7812 */ /* 0x000fe400078ec0ff */
[----:B------:R-:W-:Y:S02]  /*201e0*/  LOP3.LUT R9, R9, 0xffff, RZ, 0xc0, !PT ;  /* 0x0000ffff09097812 */ /* 0x000fe400078ec0ff */
[----:B------:R-:W-:-:S02]  /*201f0*/  LOP3.LUT R8, R8, 0xffff, RZ, 0xc0, !PT ;  /* 0x0000ffff08087812 */ /* 0x000fc400078ec0ff */
[----:B------:R-:W-:Y:S02]  /*20200*/  LOP3.LUT R249, R249, 0xffff, RZ, 0xc0, !PT ;  /* 0x0000fffff9f97812 */ /* 0x000fe400078ec0ff */
[----:B------:R-:W-:-:S04]  /*20210*/  LOP3.LUT R247, R247, 0xffff, RZ, 0xc0, !PT ;  /* 0x0000fffff7f77812 */ /* 0x000fc800078ec0ff */
[----:B------:R-:W-:Y:S01]  /*20220*/  PRMT R247, R249, 0x3340, R247 ;  /* 0x00003340f9f77816 */ /* 0x000fe200000000f7 */
[----:B--2---:R-:W-:-:S05]  /*20230*/  @P1 IMAD.MOV.U32 R7, RZ, RZ, R125 ;  /* 0x000000ffff071224 */ /* 0x004fca00078e007d */
[----:B------:R0:W2:Y:S02]  /*20240*/  @P1 LDG.E.U8 R23, desc[UR44][R6.64] ;  /* 0x0000002c06171981 */ /* 0x0000a4000c1e1100 */
[----:B0-----:R-:W-:Y:S01]  /*20250*/  LOP3.LUT R6, R37, 0xffff, RZ, 0xc0, !PT ;  /* 0x0000ffff25067812 */ /* 0x001fe200078ec0ff */
[----:B----4-:R-:W-:-:S03]  /*20260*/  @P0 IMAD.MOV.U32 R7, RZ, RZ, R45 ;  /* 0x000000ffff070224 */ /* 0x010fc600078e002d */
[----:B------:R-:W-:Y:S01]  /*20270*/  PRMT R37, R6, 0x3340, R20 ;  /* 0x0000334006257816 */ /* 0x000fe20000000014 */
[----:B------:R-:W-:Y:S01]  /*20280*/  @P0 IMAD.MOV.U32 R6, RZ, RZ, R34 ;  /* 0x000000ffff060224 */ /* 0x000fe200078e0022 */
[----:B------:R-:W-:-:S06]  /*20290*/  PRMT R20, RZ, 0x7610, R20 ;  /* 0x00007610ff147816 */ /* 0x000fcc0000000014 */
[----:B------:R0:W3:Y:S02]  /*202a0*/  @P0 LDG.E.U8 R20, desc[UR44][R6.64] ;  /* 0x0000002c06140981 */ /* 0x0000e4000c1e1100 */
[----:B0-----:R-:W-:Y:S02]  /*202b0*/  LOP3.LUT R6, R3, 0xffff, RZ, 0xc0, !PT ;  /* 0x0000ffff03067812 */ /* 0x001fe400078ec0ff */
[----:B------:R-:W4:Y:S02]  /*202c0*/  LDL R3, [R1+0x1aac] ;  /* 0x001aac0001037983 */ /* 0x000f240000100800 */
[--C-:B------:R-:W-:Y:S02]  /*202d0*/  PRMT R34, R6, 0x3340, R21.reuse ;  /* 0x0000334006227816 */ /* 0x100fe40000000015 */
[----:B------:R-:W-:Y:S01]  /*202e0*/  PRMT R21, RZ, 0x7610, R21 ;  /* 0x00007610ff157816 */ /* 0x000fe20000000015 */
[----:B------:R-:W-:Y:S02]  /*202f0*/  @P0 IMAD.MOV.U32 R6, RZ, RZ, R43 ;  /* 0x000000ffff060224 */ /* 0x000fe400078e002b */
[----:B------:R-:W-:-:S05]  /*20300*/  @P0 IMAD.MOV.U32 R7, RZ, RZ, R44 ;  /* 0x000000ffff070224 */ /* 0x000fca00078e002c */
[----:B------:R0:W2:Y:S01]  /*20310*/  @P0 LDG.E.U8 R21, desc[UR44][R6.64] ;  /* 0x0000002c06150981 */ /* 0x0000a2000c1e1100 */
[----:B------:R-:W-:Y:S02]  /*20320*/  ISETP.GT.AND P0, PT, R4, 0x3f, PT ;  /* 0x0000003f0400780c */ /* 0x000fe40003f04270 */
[----:B0-----:R-:W-:-:S04]  /*20330*/  LOP3.LUT R6, R35, 0xffff, RZ, 0xc0, !PT ;  /* 0x0000ffff23067812 */ /* 0x001fc800078ec0ff */
[----:B------:R-:W-:-:S07]  /*20340*/  PRMT R35, R6, 0x3340, R5 ;  /* 0x0000334006237816 */ /* 0x000fce0000000005 */
[----:B------:R-:W-:Y:S01]  /*20350*/  @P0 IMAD.MOV.U32 R6, RZ, RZ, R41 ;  /* 0x000000ffff060224 */ /* 0x000fe200078e0029 */
[----:B------:R-:W-:Y:S01]  /*20360*/  PRMT R5, RZ, 0x7610, R5 ;  /* 0x00007610ff057816 */ /* 0x000fe20000000005 */
[----:B------:R-:W-:-:S05]  /*20370*/  @P0 IMAD.MOV.U32 R7, RZ, RZ, R42 ;  /* 0x000000ffff070224 */ /* 0x000fca00078e002a */
[----:B------:R0:W2:Y:S02]  /*20380*/  @P0 LDG.E.U8 R5, desc[UR44][R6.64] ;  /* 0x0000002c06050981 */ /* 0x0000a4000c1e1100 */
[----:B0-----:R-:W-:Y:S01]  /*20390*/  @P0 IMAD.MOV.U32 R6, RZ, RZ, R39 ;  /* 0x000000ffff060224 */ /* 0x001fe200078e0027 */
[----:B------:R-:W-:Y:S01]  /*203a0*/  LOP3.LUT R252, R252, 0xffff, RZ, 0xc0, !PT ;  /* 0x0000fffffcfc7812 */ /* 0x000fe200078ec0ff */
[----:B------:R-:W2:Y:S01]  /*203b0*/  LDL R39, [R1+0x1aa4] ;  /* 0x001aa40001277983 */ /* 0x000ea20000100800 */
[----:B------:R-:W-:-:S05]  /*203c0*/  @P0 IMAD.MOV.U32 R7, RZ, RZ, R40 ;  /* 0x000000ffff070224 */ /* 0x000fca00078e0028 */
[----:B------:R0:W2:Y:S02]  /*203d0*/  @P0 LDG.E.U8 R19, desc[UR44][R6.64] ;  /* 0x0000002c06130981 */ /* 0x0000a4000c1e1100 */
[----:B0-----:R-:W-:Y:S02]  /*203e0*/  PRMT R6, R11, 0x3340, R10 ;  /* 0x000033400b067816 */ /* 0x001fe4000000000a */
[----:B------:R-:W-:Y:S02]  /*203f0*/  PRMT R11, R9, 0x3340, R8 ;  /* 0x00003340090b7816 */ /* 0x000fe40000000008 */
[----:B------:R-:W-:Y:S02]  /*20400*/  LOP3.LUT R7, R31, 0xffff, RZ, 0xc0, !PT ;  /* 0x0000ffff1f077812 */ /* 0x000fe400078ec0ff */
[----:B------:R-:W-:Y:S01]  /*20410*/  PRMT R11, R6, 0x5410, R11 ;  /* 0x00005410060b7816 */ /* 0x000fe2000000000b */
[----:B------:R-:W2:Y:S01]  /*20420*/  LDL R31, [R1+0x1a84] ;  /* 0x001a8400011f7983 */ /* 0x000ea20000100800 */
[----:B------:R-:W-:-:S02]  /*20430*/  LOP3.LUT R6, R30, 0xffff, RZ, 0xc0, !PT ;  /* 0x0000ffff1e067812 */ /* 0x000fc400078ec0ff */
[----:B------:R-:W-:Y:S01]  /*20440*/  PRMT R10, R251, 0x5410, R247 ;  /* 0x00005410fb0a7816 */ /* 0x000fe200000000f7 */
[----:B------:R-:W2:Y:S01]  /*20450*/  LDL R30, [R1+0x1a44] ;  /* 0x001a4400011e7983 */ /* 0x000ea20000100800 */
[----:B------:R-:W-:Y:S02]  /*20460*/  PRMT R247, R7, 0x3340, R6 ;  /* 0x0000334007f77816 */ /* 0x000fe40000000006 */
[----:B------:R-:W-:Y:S02]  /*20470*/  LOP3.LUT R7, R26, 0xffff, RZ, 0xc0, !PT ;  /* 0x0000ffff1a077812 */ /* 0x000fe400078ec0ff */
[----:B------:R-:W-:Y:S01]  /*20480*/  LOP3.LUT R6, R14, 0xffff, RZ, 0xc0, !PT ;  /* 0x0000ffff0e067812 */ /* 0x000fe200078ec0ff */
[----:B------:R-:W2:Y:S03]  /*20490*/  LDL R26, [R1+0x1a88] ;  /* 0x001a8800011a7983 */ /* 0x000ea60000100800 */
[----:B------:R-:W-:Y:S01]  /*204a0*/  PRMT R7, R7, 0x3340, R6 ;  /* 0x0000334007077816 */ /* 0x000fe20000000006 */
[----:B------:R-:W2:Y:S01]  /*204b0*/  LDL R14, [R1+0x1a68] ;  /* 0x001a6800010e7983 */ /* 0x000ea20000100800 */
[----:B------:R-:W-:-:S03]  /*204c0*/  LOP3.LUT R6, R0, 0xffff, RZ, 0xc0, !PT ;  /* 0x0000ffff00067812 */ /* 0x000fc600078ec0ff */
[----:B------:R-:W3:Y:S01]  /*204d0*/  LDL R0, [R1+0x1ab8] ;  /* 0x001ab80001007983 */ /* 0x000ee20000100800 */
[----:B------:R-:W-:Y:S02]  /*204e0*/  PRMT R8, R36, 0x5410, R37 ;  /* 0x0000541024087816 */ /* 0x000fe40000000025 */
[----:B------:R-:W-:Y:S01]  /*204f0*/  PRMT R9, R34, 0x5410, R35 ;  /* 0x0000541022097816 */ /* 0x000fe20000000023 */
[----:B------:R-:W-:Y:S01]  /*20500*/  BAR.SYNC.DEFER_BLOCKING 0x0 ;  /* 0x0000000000007b1d */ /* 0x000fe20000010000 */
[----:B------:R-:W-:Y:S02]  /*20510*/  LOP3.LUT R250, R250, 0xffff, RZ, 0xc0, !PT ;  /* 0x0000fffffafa7812 */ /* 0x000fe400078ec0ff */
[----:B------:R-:W-:Y:S02]  /*20520*/  LOP3.LUT R248, R248, 0xffff, RZ, 0xc0, !PT ;  /* 0x0000fffff8f87812 */ /* 0x000fe400078ec0ff */
[----:B------:R-:W-:Y:S02]  /*20530*/  LOP3.LUT R246, R246, 0xffff, RZ, 0xc0, !PT ;  /* 0x0000fffff6f67812 */ /* 0x000fe400078ec0ff */
[----:B------:R-:W-:Y:S01]  /*20540*/  LOP3.LUT R245, R245, 0xffff, RZ, 0xc0, !PT ;  /* 0x0000fffff5f57812 */ /* 0x000fe200078ec0ff */
[----:B------:R-:W2:Y:S01]  /*20550*/  LDL R35, [R1+0x1aa8] ;  /* 0x001aa80001237983 */ /* 0x000ea20000100800 */
[----:B------:R-:W-:-:S02]  /*20560*/  LOP3.LUT R244, R244, 0xffff, RZ, 0xc0, !PT ;  /* 0x0000fffff4f47812 */ /* 0x000fc400078ec0ff */
[----:B------:R-:W-:Y:S01]  /*20570*/  LOP3.LUT R241, R241, 0xffff, RZ, 0xc0, !PT ;  /* 0x0000fffff1f17812 */ /* 0x000fe200078ec0ff */
[----:B------:R-:W2:Y:S01]  /*20580*/  LDL R37, [R1+0x1a64] ;  /* 0x001a640001257983 */ /* 0x000ea20000100800 */
[----:B------:R-:W-:Y:S02]  /*20590*/  PRMT R6, R6, 0x3340, R252 ;  /* 0x0000334006067816 */ /* 0x000fe400000000fc */
[----:B------:R-:W-:Y:S02]  /*205a0*/  PRMT R245, R246, 0x3340, R245 ;  /* 0x00003340f6f57816 */ /* 0x000fe400000000f5 */
[----:B------:R-:W-:Y:S02]  /*205b0*/  LOP3.LUT R242, R242, 0xffff, RZ, 0xc0, !PT ;  /* 0x0000fffff2f27812 */ /* 0x000fe400078ec0ff */
[----:B------:R-:W-:Y:S02]  /*205c0*/  LOP3.LUT R239, R239, 0xffff, RZ, 0xc0, !PT ;  /* 0x0000ffffefef7812 */ /* 0x000fe400078ec0ff */
[----:B------:R-:W-:-:S02]  /*205d0*/  LOP3.LUT R237, R237, 0xffff, RZ, 0xc0, !PT ;  /* 0x0000ffffeded7812 */ /* 0x000fc400078ec0ff */
[----:B------:R-:W-:Y:S02]  /*205e0*/  LOP3.LUT R235, R235, 0xffff, RZ, 0xc0, !PT ;  /* 0x0000ffffebeb7812 */ /* 0x000fe400078ec0ff */
[----:B------:R-:W-:Y:S02]  /*205f0*/  LOP3.LUT R233, R233, 0xffff, RZ, 0xc0, !PT ;  /* 0x0000ffffe9e97812 */ /* 0x000fe400078ec0ff */
[----:B------:R-:W-:Y:S02]  /*20600*/  LOP3.LUT R231, R231, 0xffff, RZ, 0xc0, !PT ;  /* 0x0000ffffe7e77812 */ /* 0x000fe400078ec0ff */
        /* <DEDUP_REMOVED lines=25> */
[----:B------:R-:W-:Y:S01]  /*207a0*/  LOP3.LUT R210, R210, 0xffff, RZ, 0xc0, !PT ;  /* 0x0000ffffd2d27812 */ /* 0x000fe200078ec0ff */
[----:B------:R-:W0:Y:S01]  /*207b0*/  S2R R46, SR_TID.X ;  /* 0x00000000002e7919 */ /* 0x000e220000002100 */
[----:B------:R-:W-:-:S02]  /*207c0*/  PRMT R239, R242, 0x3340, R239 ;  /* 0x00003340f2ef7816 */ /* 0x000fc400000000ef */
[----:B------:R-:W-:Y:S01]  /*207d0*/  PRMT R231, R233, 0x3340, R231 ;  /* 0x00003340e9e77816 */ /* 0x000fe200000000e7 */
[----:B------:R-:W2:Y:S01]  /*207e0*/  LDL R36, [R1+0x1a24] ;  /* 0x001a240001247983 */ /* 0x000ea20000100800 */
[----:B------:R-:W-:Y:S02]  /*207f0*/  PRMT R223, R225, 0x3340, R223 ;  /* 0x00003340e1df7816 */ /* 0x000fe400000000df */
[----:B------:R-:W-:Y:S01]  /*20800*/  PRMT R215, R217, 0x3340, R215 ;  /* 0x00003340d9d77816 */ /* 0x000fe200000000d7 */
[----:B------:R-:W2:Y:S01]  /*20810*/  LDL R34, [R1+0x1a08] ;  /* 0x001a080001227983 */ /* 0x000ea20000100800 */
[----:B------:R-:W-:Y:S02]  /*20820*/  PRMT R240, R243, 0x3340, R240 ;  /* 0x00003340f3f07816 */ /* 0x000fe400000000f0 */
[----:B------:R-:W-:Y:S02]  /*20830*/  PRMT R232, R234, 0x3340, R232 ;  /* 0x00003340eae87816 */ /* 0x000fe400000000e8 */
[----:B------:R-:W-:-:S02]  /*20840*/  PRMT R224, R226, 0x3340, R224 ;  /* 0x00003340e2e07816 */ /* 0x000fc400000000e0 */
[----:B------:R-:W-:Y:S01]  /*20850*/  PRMT R216, R218, 0x3340, R216 ;  /* 0x00003340dad87816 */ /* 0x000fe200000000d8 */
[----:B----4-:R1:W-:Y:S02]  /*20860*/  STS.128 [R3+UR46+0x8000], R8 ;  /* 0x0080000803007988 */ /* 0x0103e40008000c2e */
[----:B-1----:R-:W-:Y:S02]  /*20870*/  LOP3.LUT R9, R33, 0xffff, RZ, 0xc0, !PT ;  /* 0x0000ffff21097812 */ /* 0x002fe400078ec0ff */
[----:B------:R-:W-:Y:S01]  /*20880*/  LOP3.LUT R8, R32, 0xffff, RZ, 0xc0, !PT ;  /* 0x0000ffff20087812 */ /* 0x000fe200078ec0ff */
[----:B------:R-:W4:Y:S03]  /*20890*/  LDL R33, [R1+0x1694] ;  /* 0x0016940001217983 */ /* 0x000f260000100800 */
[----:B------:R-:W-:Y:S01]  /*208a0*/  PRMT R249, R9, 0x3340, R8 ;  /* 0x0000334009f97816 */ /* 0x000fe20000000008 */
[----:B------:R-:W4:Y:S01]  /*208b0*/  LDL R32, [R1+0x1a98] ;  /* 0x001a980001207983 */ /* 0x000f220000100800 */
[----:B------:R-:W-:-:S02]  /*208c0*/  LOP3.LUT R9, R29, 0xffff, RZ, 0xc0, !PT ;  /* 0x0000ffff1d097812 */ /* 0x000fc400078ec0ff */
[----:B------:R-:W-:Y:S01]  /*208d0*/  LOP3.LUT R8, R27, 0xffff, RZ, 0xc0, !PT ;  /* 0x0000ffff1b087812 */ /* 0x000fe200078ec0ff */
[----:B------:R-:W4:Y:S01]  /*208e0*/  LDL R29, [R1+0x1a28] ;  /* 0x001a2800011d7983 */ /* 0x000f220000100800 */
[----:B------:R-:W-:Y:S02]  /*208f0*/  PRMT R10, R250, 0x3340, R248 ;  /* 0x00003340fa0a7816 */ /* 0x000fe400000000f8 */
[----:B------:R-:W-:Y:S01]  /*20900*/  PRMT R9, R9, 0x3340, R8 ;  /* 0x0000334009097816 */ /* 0x000fe20000000008 */
[----:B------:R-:W4:Y:S01]  /*20910*/  LDL R27, [R1+0x1a48] ;  /* 0x001a4800011b7983 */ /* 0x000f220000100800 */
[----:B------:R-:W-:Y:S02]  /*20920*/  PRMT R11, R244, 0x3340, R241 ;  /* 0x00003340f40b7816 */ /* 0x000fe400000000f1 */
[----:B------:R-:W-:Y:S02]  /*20930*/  PRMT R8, R249, 0x5410, R247 ;  /* 0x00005410f9087816 */ /* 0x000fe400000000f7 */
[----:B------:R-:W-:-:S02]  /*20940*/  PRMT R9, R9, 0x5410, R7 ;  /* 0x0000541009097816 */ /* 0x000fc40000000007 */
[----:B------:R-:W-:Y:S02]  /*20950*/  PRMT R10, R6, 0x5410, R10 ;  /* 0x00005410060a7816 */ /* 0x000fe4000000000a */
[----:B------:R-:W-:-:S05]  /*20960*/  PRMT R11, R245, 0x5410, R11 ;  /* 0x00005410f50b7816 */ /* 0x000fca000000000b */
[----:B------:R1:W-:Y:S04]  /*20970*/  STS.128 [R3+UR46+0xa000], R8 ;  /* 0x00a0000803007988 */ /* 0x0003e80008000c2e */
[----:B-1----:R-:W4:Y:S01]  /*20980*/  LDL R3, [R1+0x1ab4] ;  /* 0x001ab40001037983 */ /* 0x002f220000100800 */
[----:B------:R-:W-:Y:S02]  /*20990*/  PRMT R8, R237, 0x3340, R235 ;  /* 0x00003340ed087816 */ /* 0x000fe400000000eb */
[----:B------:R-:W-:Y:S02]  /*209a0*/  PRMT R9, R229, 0x3340, R227 ;  /* 0x00003340e5097816 */ /* 0x000fe400000000e3 */
[----:B------:R-:W-:Y:S02]  /*209b0*/  PRMT R10, R221, 0x3340, R219 ;  /* 0x00003340dd0a7816 */ /* 0x000fe400000000db */
[----:B------:R-:W-:-:S02]  /*209c0*/  PRMT R11, R212, 0x3340, R208 ;  /* 0x00003340d40b7816 */ /* 0x000fc400000000d0 */
[----:B------:R-:W-:Y:S02]  /*209d0*/  PRMT R8, R239, 0x5410, R8 ;  /* 0x00005410ef087816 */ /* 0x000fe40000000008 */
[----:B------:R-:W-:Y:S02]  /*209e0*/  PRMT R9, R231, 0x5410, R9 ;  /* 0x00005410e7097816 */ /* 0x000fe40000000009 */
[----:B------:R-:W-:Y:S02]  /*209f0*/  PRMT R10, R223, 0x5410, R10 ;  /* 0x00005410df0a7816 */ /* 0x000fe4000000000a */
[----:B------:R-:W-:-:S05]  /*20a00*/  PRMT R11, R215, 0x5410, R11 ;  /* 0x00005410d70b7816 */ /* 0x000fca000000000b */
[----:B---3--:R1:W-:Y:S02]  /*20a10*/  STS.128 [R0+UR46+0x8000], R8 ;  /* 0x0080000800007988 */ /* 0x0083e40008000c2e */
[----:B-1----:R-:W-:Y:S02]  /*20a20*/  PRMT R8, R238, 0x3340, R236 ;  /* 0x00003340ee087816 */ /* 0x002fe400000000ec */
[----:B------:R-:W-:Y:S02]  /*20a30*/  PRMT R9, R230, 0x3340, R228 ;  /* 0x00003340e6097816 */ /* 0x000fe400000000e4 */
[----:B------:R-:W-:Y:S02]  /*20a40*/  PRMT R10, R222, 0x3340, R220 ;  /* 0x00003340de0a7816 */ /* 0x000fe400000000dc */
[----:B------:R-:W-:Y:S02]  /*20a50*/  PRMT R11, R214, 0x3340, R210 ;  /* 0x00003340d60b7816 */ /* 0x000fe400000000d2 */
[----:B------:R-:W-:-:S02]  /*20a60*/  PRMT R8, R240, 0x5410, R8 ;  /* 0x00005410f0087816 */ /* 0x000fc40000000008 */
[----:B------:R-:W-:Y:S02]  /*20a70*/  PRMT R9, R232, 0x5410, R9 ;  /* 0x00005410e8097816 */ /* 0x000fe40000000009 */
[----:B------:R-:W-:Y:S02]  /*20a80*/  PRMT R10, R224, 0x5410, R10 ;  /* 0x00005410e00a7816 */ /* 0x000fe4000000000a */
[----:B------:R-:W-:-:S05]  /*20a90*/  PRMT R11, R216, 0x5410, R11 ;  /* 0x00005410d80b7816 */ /* 0x000fca000000000b */
[----:B------:R1:W-:Y:S04]  /*20aa0*/  STS.128 [R0+UR46+0xa000], R8 ;  /* 0x00a0000800007988 */ /* 0x0003e80008000c2e */
[----:B-1----:R-:W3:Y:S01]  /*20ab0*/  LDL R0, [R1+0x1ab0] ;  /* 0x001ab00001007983 */ /* 0x002ee20000100800 */
[----:B------:R-:W-:Y:S02]  /*20ac0*/  LOP3.LUT R211, R211, 0xffff, RZ, 0xc0, !PT ;  /* 0x0000ffffd3d37812 */ /* 0x000fe400078ec0ff */
[----:B------:R-:W-:Y:S01]  /*20ad0*/  LOP3.LUT R207, R207, 0xffff, RZ, 0xc0, !PT ;  /* 0x0000ffffcfcf7812 */ /* 0x000fe200078ec0ff */
[----:B------:R-:W3:Y:S01]  /*20ae0*/  LDL.LU R126, [R1+0x1884] ;  /* 0x00188400017e7983 */ /* 0x000ee20000300800 */
[----:B------:R-:W-:Y:S02]  /*20af0*/  LOP3.LUT R205, R205, 0xffff, RZ, 0xc0, !PT ;  /* 0x0000ffffcdcd7812 */ /* 0x000fe400078ec0ff */
[----:B------:R-:W-:Y:S01]  /*20b00*/  LOP3.LUT R203, R203, 0xffff, RZ, 0xc0, !PT ;  /* 0x0000ffffcbcb7812 */ /* 0x000fe200078ec0ff */
[----:B------:R-:W3:Y:S01]  /*20b10*/  LDL.LU R131, [R1+0x1848] ;  /* 0x0018480001837983 */ /* 0x000ee20000300800 */
[----:B------:R-:W-:-:S02]  /*20b20*/  LOP3.LUT R201, R201, 0xffff, RZ, 0xc0, !PT ;  /* 0x0000ffffc9c97812 */ /* 0x000fc400078ec0ff */
[----:B------:R-:W-:Y:S01]  /*20b30*/  LOP3.LUT R199, R199, 0xffff, RZ, 0xc0, !PT ;  /* 0x0000ffffc7c77812 */ /* 0x000fe200078ec0ff */
[----:B------:R-:W3:Y:S01]  /*20b40*/  LDL.LU R134, [R1+0x1864] ;  /* 0x0018640001867983 */ /* 0x000ee20000300800 */
        /* <DEDUP_REMOVED lines=13> */
[----:B------:R-:W-:Y:S02]  /*20c20*/  LOP3.LUT R175, R175, 0xffff, RZ, 0xc0, !PT ;  /* 0x0000ffffafaf7812 */ /* 0x000fe400078ec0ff */
[----:B------:R-:W-:-:S02]  /*20c30*/  PRMT R207, R211, 0x3340, R207 ;  /* 0x00003340d3cf7816 */ /* 0x000fc400000000cf */
[----:B------:R-:W-:Y:S02]  /*20c40*/  PRMT R8, R205, 0x3340, R203 ;  /* 0x00003340cd087816 */ /* 0x000fe400000000cb */
[----:B------:R-:W-:Y:S02]  /*20c50*/  PRMT R199, R201, 0x3340, R199 ;  /* 0x00003340c9c77816 */ /* 0x000fe400000000c7 */
[----:B------:R-:W-:Y:S02]  /*20c60*/  PRMT R9, R197, 0x3340, R195 ;  /* 0x00003340c5097816 */ /* 0x000fe400000000c3 */
[----:B------:R-:W-:Y:S02]  /*20c70*/  PRMT R191, R193, 0x3340, R191 ;  /* 0x00003340c1bf7816 */ /* 0x000fe400000000bf */
[----:B------:R-:W-:Y:S02]  /*20c80*/  PRMT R10, R189, 0x3340, R186 ;  /* 0x00003340bd0a7816 */ /* 0x000fe400000000ba */
[----:B------:R-:W-:-:S02]  /*20c90*/  PRMT R182, R184, 0x3340, R182 ;  /* 0x00003340b8b67816 */ /* 0x000fc400000000b6 */
[----:B------:R-:W-:Y:S02]  /*20ca0*/  PRMT R11, R179, 0x3340, R175 ;  /* 0x00003340b30b7816 */ /* 0x000fe400000000af */
[----:B------:R-:W-:Y:S02]  /*20cb0*/  PRMT R8, R207, 0x5410, R8 ;  /* 0x00005410cf087816 */ /* 0x000fe40000000008 */
[----:B------:R-:W-:Y:S02]  /*20cc0*/  PRMT R9, R199, 0x5410, R9 ;  /* 0x00005410c7097816 */ /* 0x000fe40000000009 */
[----:B------:R-:W-:Y:S02]  /*20cd0*/  PRMT R10, R191, 0x5410, R10 ;  /* 0x00005410bf0a7816 */ /* 0x000fe4000000000a */
[----:B------:R-:W-:Y:S02]  /*20ce0*/  PRMT R11, R182, 0x5410, R11 ;  /* 0x00005410b60b7816 */ /* 0x000fe4000000000b */
        /* <DEDUP_REMOVED lines=16> */
[----:B------:R-:W-:Y:S02]  /*20df0*/  PRMT R209, R213, 0x3340, R209 ;  /* 0x00003340d5d17816 */ /* 0x000fe400000000d1 */
[----:B------:R-:W-:Y:S02]  /*20e00*/  PRMT R200, R202, 0x3340, R200 ;  /* 0x00003340cac87816 */ /* 0x000fe400000000c8 */
[----:B------:R-:W-:-:S02]  /*20e10*/  PRMT R192, R194, 0x3340, R192 ;  /* 0x00003340c2c07816 */ /* 0x000fc400000000c0 */
[----:B------:R-:W-:Y:S02]  /*20e20*/  PRMT R183, R185, 0x3340, R183 ;  /* 0x00003340b9b77816 */ /* 0x000fe400000000b7 */
[----:B------:R-:W-:Y:S02]  /*20e30*/  LOP3.LUT R152, R152, 0xffff, RZ, 0xc0, !PT ;  /* 0x0000ffff98987812 */ /* 0x000fe400078ec0ff */
[----:B------:R-:W-:Y:S02]  /*20e40*/  LOP3.LUT R22, R22, 0xffff, RZ, 0xc0, !PT ;  /* 0x0000ffff16167812 */ /* 0x000fe400078ec0ff */
[----:B------:R-:W-:Y:S02]  /*20e50*/  LOP3.LUT R20, R20, 0xffff, RZ, 0xc0, !PT ;  /* 0x0000ffff14147812 */ /* 0x000fe400078ec0ff */
[----:B--2---:R-:W-:Y:S02]  /*20e60*/  LOP3.LUT R5, R5, 0xffff, RZ, 0xc0, !PT ;  /* 0x0000ffff05057812 */ /* 0x004fe400078ec0ff */
        /* <DEDUP_REMOVED lines=12> */
[----:B------:R-:W-:-:S02]  /*20f30*/  PRMT R5, R20, 0x3340, R5 ;  /* 0x0000334014057816 */ /* 0x000fc40000000005 */
        /* <DEDUP_REMOVED lines=16> */
[----:B------:R-:W-:Y:S02]  /*21040*/  PRMT R174, R178, 0x3340, R174 ;  /* 0x00003340b2ae7816 */ /* 0x000fe400000000ae */
[----:B------:R-:W-:-:S02]  /*21050*/  PRMT R166, R168, 0x3340, R166 ;  /* 0x00003340a8a67816 */ /* 0x000fc400000000a6 */
[----:B------:R-:W-:Y:S02]  /*21060*/  PRMT R158, R160, 0x3340, R158 ;  /* 0x00003340a09e7816 */ /* 0x000fe4000000009e */
[----:B------:R-:W-:Y:S01]  /*21070*/  PRMT R176, R180, 0x3340, R176 ;  /* 0x00003340b4b07816 */ /* 0x000fe200000000b0 */
[----:B----4-:R1:W-:Y:S02]  /*21080*/  STS.128 [R3+UR46+0x8000], R8 ;  /* 0x0080000803007988 */ /* 0x0103e40008000c2e */
[----:B-1----:R-:W-:Y:S02]  /*21090*/  PRMT R8, R206, 0x3340, R204 ;  /* 0x00003340ce087816 */ /* 0x002fe400000000cc */
[----:B------:R-:W-:Y:S02]  /*210a0*/  PRMT R9, R198, 0x3340, R196 ;  /* 0x00003340c6097816 */ /* 0x000fe400000000c4 */
[----:B------:R-:W-:Y:S02]  /*210b0*/  PRMT R10, R190, 0x3340, R187 ;  /* 0x00003340be0a7816 */ /* 0x000fe400000000bb */
[----:B------:R-:W-:-:S02]  /*210c0*/  PRMT R11, R181, 0x3340, R177 ;  /* 0x00003340b50b7816 */ /* 0x000fc400000000b1 */
[----:B------:R-:W-:Y:S02]  /*210d0*/  PRMT R8, R209, 0x5410, R8 ;  /* 0x00005410d1087816 */ /* 0x000fe40000000008 */
[----:B------:R-:W-:Y:S02]  /*210e0*/  PRMT R9, R200, 0x5410, R9 ;  /* 0x00005410c8097816 */ /* 0x000fe40000000009 */
[----:B------:R-:W-:Y:S02]  /*210f0*/  PRMT R10, R192, 0x5410, R10 ;  /* 0x00005410c00a7816 */ /* 0x000fe4000000000a */
[----:B------:R-:W-:-:S05]  /*21100*/  PRMT R11, R183, 0x5410, R11 ;  /* 0x00005410b70b7816 */ /* 0x000fca000000000b */
[----:B------:R0:W-:Y:S01]  /*21110*/  STS.128 [R3+UR46+0xa000], R8 ;  /* 0x00a0000803007988 */ /* 0x0001e20008000c2e */
[----:B------:R-:W-:Y:S02]  /*21120*/  PRMT R167, R169, 0x3340, R167 ;  /* 0x00003340a9a77816 */ /* 0x000fe400000000a7 */
[----:B------:R-:W-:Y:S02]  /*21130*/  PRMT R159, R161, 0x3340, R159 ;  /* 0x00003340a19f7816 */ /* 0x000fe4000000009f */
[----:B------:R-:W-:Y:S02]  /*21140*/  PRMT R6, R157, 0x3340, R155 ;  /* 0x000033409d067816 */ /* 0x000fe4000000009b */
[----:B------:R-:W-:Y:S02]  /*21150*/  PRMT R23, R153, 0x3340, R23 ;  /* 0x0000334099177816 */ /* 0x000fe40000000017 */
[----:B------:R-:W-:Y:S02]  /*21160*/  PRMT R7, R21, 0x3340, R19 ;  /* 0x0000334015077816 */ /* 0x000fe40000000013 */
[----:B0-----:R-:W-:-:S02]  /*21170*/  LOP3.LUT R3, R46, 0x3f, RZ, 0xc0, !PT ;  /* 0x0000003f2e037812 */ /* 0x001fc400078ec0ff */
[----:B------:R-:W-:Y:S02]  /*21180*/  PRMT R11, R152, 0x3340, R22 ;  /* 0x00003340980b7816 */ /* 0x000fe40000000016 */
[----:B------:R-:W-:Y:S02]  /*21190*/  ISETP.GE.AND P0, PT, R3, R4, PT ;  /* 0x000000040300720c */ /* 0x000fe40003f06270 */
[----:B------:R-:W-:Y:S01]  /*211a0*/  PRMT R8, R172, 0x3340, R170 ;  /* 0x00003340ac087816 */ /* 0x000fe200000000aa */
[----:B------:R-:W2:Y:S01]  /*211b0*/  LDL.LU R3, [R1+0xf8c] ;  /* 0x000f8c0001037983 */ /* 0x000ea20000300800 */
        /* <DEDUP_REMOVED lines=11> */
[----:B------:R-:W-:Y:S01]  /*21270*/  PRMT R7, R23, 0x5410, R7 ;  /* 0x0000541017077816 */ /* 0x000fe20000000007 */
[----:B---3--:R0:W-:Y:S04]  /*21280*/  STS.128 [R0+UR46+0x8000], R8 ;  /* 0x0080000800007988 */ /* 0x0081e80008000c2e */
[----:B------:R1:W-:Y:S01]  /*21290*/  STS.128 [R0+UR46+0xa000], R4 ;  /* 0x00a0000400007988 */ /* 0x0003e20008000c2e */
[----:B0-----:R-:W-:Y:S01]  /*212a0*/  PRMT R9, RZ, 0x7610, R9 ;  /* 0x00007610ff097816 */ /* 0x001fe20000000009 */
[----:B-1----:R-:W-:-:S02]  /*212b0*/  @!P0 IMAD.MOV.U32 R4, RZ, RZ, R35 ;  /* 0x000000ffff048224 */ /* 0x002fc400078e0023 */
[----:B------:R-:W-:Y:S01]  /*212c0*/  @!P0 IMAD.MOV.U32 R5, RZ, RZ, R39 ;  /* 0x000000ffff058224 */ /* 0x000fe200078e0027 */
[----:B------:R-:W-:Y:S01]  /*212d0*/  PRMT R6, RZ, 0x7610, R6 ;  /* 0x00007610ff067816 */ /* 0x000fe20000000006 */
[----:B------:R-:W3:Y:S04]  /*212e0*/  LDL.LU R0, [R1+0xf58] ;  /* 0x000f580001007983 */ /* 0x000ee80000300800 */
[----:B------:R0:W4:Y:S04]  /*212f0*/  @!P0 LDG.E.U8 R9, desc[UR44][R4.64] ;  /* 0x0000002c04098981 */ /* 0x000128000c1e1100 */
[----:B------:R-:W2:Y:S01]  /*21300*/  LDL R35, [R1+0x1a04] ;  /* 0x001a040001237983 */ /* 0x000ea20000100800 */
[----:B------:R-:W-:-:S02]  /*21310*/  PRMT R8, RZ, 0x7610, R8 ;  /* 0x00007610ff087816 */ /* 0x000fc40000000008 */
[----:B------:R-:W-:Y:S01]  /*21320*/  PRMT R11, RZ, 0x7610, R11 ;  /* 0x00007610ff0b7816 */ /* 0x000fe2000000000b */
[----:B------:R-:W3:Y:S01]  /*21330*/  LDL R42, [R1+0x1984] ;  /* 0x00198400012a7983 */ /* 0x000ee20000100800 */
[----:B0-----:R-:W-:Y:S02]  /*21340*/  @!P0 IMAD.MOV.U32 R4, RZ, RZ, R32 ;  /* 0x000000ffff048224 */ /* 0x001fe400078e0020 */
[----:B------:R-:W-:Y:S01]  /*21350*/  @!P0 IMAD.MOV.U32 R5, RZ, RZ, R33 ;  /* 0x000000ffff058224 */ /* 0x000fe200078e0021 */
[----:B------:R-:W4:Y:S04]  /*21360*/  LDL R32, [R1+0x19e8] ;  /* 0x0019e80001207983 */ /* 0x000f280000100800 */
[----:B------:R0:W3:Y:S04]  /*21370*/  @!P0 LDG.E.U8 R6, desc[UR44][R4.64] ;  /* 0x0000002c04068981 */ /* 0x0000e8000c1e1100 */
[----:B------:R-:W3:Y:S01]  /*21380*/  LDL R33, [R1+0x19e4] ;  /* 0x0019e40001217983 */ /* 0x000ee20000100800 */
[----:B------:R-:W-:-:S03]  /*21390*/  PRMT R7, RZ, 0x7610, R7 ;  /* 0x00007610ff077816 */ /* 0x000fc60000000007 */
[----:B------:R-:W3:Y:S01]  /*213a0*/  LDL R41, [R1+0x1964] ;  /* 0x0019640001297983 */ /* 0x000ee20000100800 */
[----:B0-----:R-:W-:Y:S02]  /*213b0*/  @!P0 IMAD.MOV.U32 R4, RZ, RZ, R26 ;  /* 0x000000ffff048224 */ /* 0x001fe400078e001a */
[----:B------:R-:W-:Y:S01]  /*213c0*/  @!P0 IMAD.MOV.U32 R5, RZ, RZ, R31 ;  /* 0x000000ffff058224 */ /* 0x000fe200078e001f */
[----:B------:R-:W3:Y:S04]  /*213d0*/  LDL R26, [R1+0x19c8] ;  /* 0x0019c800011a7983 */ /* 0x000ee80000100800 */
[----:B------:R0:W3:Y:S04]  /*213e0*/  @!P0 LDG.E.U8 R8, desc[UR44][R4.64] ;  /* 0x0000002c04088981 */ /* 0x0000e8000c1e1100 */
[----:B------:R-:W3:Y:S04]  /*213f0*/  LDL R31, [R1+0x19c4] ;  /* 0x0019c400011f7983 */ /* 0x000ee80000100800 */
[----:B------:R-:W3:Y:S01]  /*21400*/  LDL R40, [R1+0x1944] ;  /* 0x0019440001287983 */ /* 0x000ee20000100800 */
[----:B0-----:R-:W-:-:S02]  /*21410*/  @!P0 IMAD.MOV.U32 R4, RZ, RZ, R14 ;  /* 0x000000ffff048224 */ /* 0x001fc400078e000e */
[----:B------:R-:W-:Y:S01]  /*21420*/  @!P0 IMAD.MOV.U32 R5, RZ, RZ, R37 ;  /* 0x000000ffff058224 */ /* 0x000fe200078e0025 */
[----:B------:R-:W3:Y:S04]  /*21430*/  LDL R14, [R1+0x19a8] ;  /* 0x0019a800010e7983 */ /* 0x000ee80000100800 */
[----:B------:R0:W3:Y:S04]  /*21440*/  @!P0 LDG.E.U8 R11, desc[UR44][R4.64] ;  /* 0x0000002c040b8981 */ /* 0x0000e8000c1e1100 */
[----:B------:R-:W3:Y:S01]  /*21450*/  LDL R39, [R1+0x1948] ;  /* 0x0019480001277983 */ /* 0x000ee20000100800 */
[----:B------:R-:W-:-:S03]  /*21460*/  PRMT R10, RZ, 0x7610, R10 ;  /* 0x00007610ff0a7816 */ /* 0x000fc6000000000a */
[----:B------:R-:W3:Y:S01]  /*21470*/  LDL R37, [R1+0x1924] ;  /* 0x0019240001257983 */ /* 0x000ee20000100800 */
[----:B0-----:R-:W-:-:S03]  /*21480*/  @!P0 IMAD.MOV.U32 R5, RZ, RZ, R30 ;  /* 0x000000ffff058224 */ /* 0x001fc600078e001e */
[----:B------:R-:W3:Y:S01]  /*21490*/  LDL R30, [R1+0x19a4] ;  /* 0x0019a400011e7983 */ /* 0x000ee20000100800 */
[----:B------:R-:W-:-:S03]  /*214a0*/  @!P0 IMAD.MOV.U32 R4, RZ, RZ, R27 ;  /* 0x000000ffff048224 */ /* 0x000fc600078e001b */
[----:B------:R-:W3:Y:S04]  /*214b0*/  LDL R27, [R1+0x1988] ;  /* 0x00198800011b7983 */ /* 0x000ee80000100800 */
[----:B------:R0:W3:Y:S02]  /*214c0*/  @!P0 LDG.E.U8 R7, desc[UR44][R4.64] ;  /* 0x0000002c04078981 */ /* 0x0000e4000c1e1100 */
[----:B0-----:R-:W-:Y:S02]  /*214d0*/  @!P0 IMAD.MOV.U32 R4, RZ, RZ, R29 ;  /* 0x000000ffff048224 */ /* 0x001fe400078e001d */
[----:B------:R-:W3:Y:S01]  /*214e0*/  LDL R29, [R1+0x1968] ;  /* 0x00196800011d7983 */ /* 0x000ee20000100800 */
[----:B------:R-:W-:-:S03]  /*214f0*/  @!P0 IMAD.MOV.U32 R5, RZ, RZ, R36 ;  /* 0x000000ffff058224 */ /* 0x000fc600078e0024 */
[----:B------:R-:W3:Y:S01]  /*21500*/  LDL R36, [R1+0x1928] ;  /* 0x0019280001247983 */ /* 0x000ee20000100800 */
[----:B------:R-:W-:-:S03]  /*21510*/  PRMT R19, RZ, 0x7610, R19 ;  /* 0x00007610ff137816 */ /* 0x000fc60000000013 */
[----:B------:R0:W3:Y:S01]  /*21520*/  @!P0 LDG.E.U8 R10, desc[UR44][R4.64] ;  /* 0x0000002c040a8981 */ /* 0x0000e2000c1e1100 */
[----:B------:R-:W-:Y:S01]  /*21530*/  PRMT R20, RZ, 0x7610, R20 ;  /* 0x00007610ff147816 */ /* 0x000fe20000000014 */
[----:B0-----:R-:W-:Y:S02]  /*21540*/  @!P0 IMAD.MOV.U32 R4, RZ, RZ, R34 ;  /* 0x000000ffff048224 */ /* 0x001fe400078e0022 */
[----:B------:R-:W3:Y:S01]  /*21550*/  LDL R34, [R1+0x1908] ;  /* 0x0019080001227983 */ /* 0x000ee20000100800 */
[----:B------:R-:W-:Y:S02]  /*21560*/  PRMT R21, RZ, 0x7610, R21 ;  /* 0x00007610ff157816 */ /* 0x000fe40000000015 */
[----:B------:R-:W-:Y:S01]  /*21570*/  PRMT R22, RZ, 0x7610, R22 ;  /* 0x00007610ff167816 */ /* 0x000fe20000000016 */
[----:B--2---:R-:W-:Y:S02]  /*21580*/  @!P0 IMAD.MOV.U32 R5, RZ, RZ, R35 ;  /* 0x000000ffff058224 */ /* 0x004fe400078e0023 */
[----:B------:R-:W2:Y:S04]  /*21590*/  LDL R35, [R1+0x1904] ;  /* 0x0019040001237983 */ /* 0x000ea80000100800 */
[----:B------:R4:W2:Y:S02]  /*215a0*/  @!P0 LDG.E.U8 R19, desc[UR44][R4.64] ;  /* 0x0000002c04138981 */ /* 0x0008a4000c1e1100 */
[----:B----4-:R-:W-:-:S02]  /*215b0*/  @!P0 IMAD.MOV.U32 R4, RZ, RZ, R32 ;  /* 0x000000ffff048224 */ /* 0x010fc400078e0020 */
[----:B---3--:R-:W-:Y:S01]  /*215c0*/  @!P0 IMAD.MOV.U32 R5, RZ, RZ, R33 ;  /* 0x000000ffff058224 */ /* 0x008fe200078e0021 */
[----:B------:R-:W3:Y:S04]  /*215d0*/  LDL R32, [R1+0x18e8] ;  /* 0x0018e80001207983 */ /* 0x000ee80000100800 */
[----:B------:R-:W4:Y:S04]  /*215e0*/  LDL R33, [R1+0x18e4] ;  /* 0x0018e40001217983 */ /* 0x000f280000100800 */
[----:B------:R0:W4:Y:S02]  /*215f0*/  @!P0 LDG.E.U8 R20, desc[UR44][R4.64] ;  /* 0x0000002c04148981 */ /* 0x000124000c1e1100 */
[----:B0-----:R-:W-:-:S02]  /*21600*/  @!P0 IMAD.MOV.U32 R4, RZ, RZ, R26 ;  /* 0x000000ffff048224 */ /* 0x001fc400078e001a */
[----:B------:R-:W-:Y:S01]  /*21610*/  @!P0 IMAD.MOV.U32 R5, RZ, RZ, R31 ;  /* 0x000000ffff058224 */ /* 0x000fe200078e001f */
[----:B------:R-:W4:Y:S04]  /*21620*/  LDL R26, [R1+0x18c8] ;  /* 0x0018c800011a7983 */ /* 0x000f280000100800 */
        /* <DEDUP_REMOVED lines=8> */
[----:B------:R-:W4:Y:S01]  /*216b0*/  LDL R27, [R1+0x1888] ;  /* 0x00188800011b7983 */ /* 0x000f220000100800 */
[----:B------:R-:W-:Y:S01]  /*216c0*/  PRMT R23, RZ, 0x7610, R23 ;  /* 0x00007610ff177816 */ /* 0x000fe20000000017 */
[----:B------:R-:W-:Y:S01]  /*216d0*/  @!P0 IMAD.MOV.U32 R5, RZ, RZ, R42 ;  /* 0x000000ffff058224 */ /* 0x000fe200078e002a */
[----:B------:R-:W-:-:S04]  /*216e0*/  PRMT R152, RZ, 0x7610, R152 ;  /* 0x00007610ff987816 */ /* 0x000fc80000000098 */
[----:B------:R0:W4:Y:S01]  /*216f0*/  @!P0 LDG.E.U8 R23, desc[UR44][R4.64] ;  /* 0x0000002c04178981 */ /* 0x000122000c1e1100 */
[----:B------:R-:W-:Y:S01]  /*21700*/  PRMT R153, RZ, 0x7610, R153 ;  /* 0x00007610ff997816 */ /* 0x000fe20000000099 */
[----:B0-----:R-:W-:Y:S02]  /*21710*/  @!P0 IMAD.MOV.U32 R4, RZ, RZ, R29 ;  /* 0x000000ffff048224 */ /* 0x001fe400078e001d */
[----:B------:R-:W-:Y:S01]  /*21720*/  @!P0 IMAD.MOV.U32 R5, RZ, RZ, R41 ;  /* 0x000000ffff058224 */ /* 0x000fe200078e0029 */
[----:B------:R-:W4:Y:S04]  /*21730*/  LDL R29, [R1+0x1868] ;  /* 0x00186800011d7983 */ /* 0x000f280000100800 */
[----:B------:R0:W4:Y:S01]  /*21740*/  @!P0 LDG.E.U8 R152, desc[UR44][R4.64] ;  /* 0x0000002c04988981 */ /* 0x000122000c1e1100 */
[----:B------:R-:W-:Y:S01]  /*21750*/  PRMT R154, RZ, 0x7610, R154 ;  /* 0x00007610ff9a7816 */ /* 0x000fe2000000009a */
[----:B0-----:R-:W-:-:S02]  /*21760*/  @!P0 IMAD.MOV.U32 R4, RZ, RZ, R39 ;  /* 0x000000ffff048224 */ /* 0x001fc400078e0027 */
[----:B------:R-:W-:Y:S01]  /*21770*/  @!P0 IMAD.MOV.U32 R5, RZ, RZ, R40 ;  /* 0x000000ffff058224 */ /* 0x000fe200078e0028 */
[----:B------:R-:W-:Y:S01]  /*21780*/  PRMT R155, RZ, 0x7610, R155 ;  /* 0x00007610ff9b7816 */ /* 0x000fe2000000009b */
[----:B------:R-:W4:Y:S04]  /*21790*/  LDL R39, [R1+0x17a4] ;  /* 0x0017a40001277983 */ /* 0x000f280000100800 */
[----:B------:R0:W4:Y:S01]  /*217a0*/  @!P0 LDG.E.U8 R153, desc[UR44][R4.64] ;  /* 0x0000002c04998981 */ /* 0x000122000c1e1100 */
[----:B------:R-:W-:Y:S02]  /*217b0*/  PRMT R156, RZ, 0x7610, R156 ;  /* 0x00007610ff9c7816 */ /* 0x000fe4000000009c */
[----:B------:R-:W-:Y:S01]  /*217c0*/  PRMT R157, RZ, 0x7610, R157 ;  /* 0x00007610ff9d7816 */ /* 0x000fe2000000009d */
[----:B------:R-:W4:Y:S01]  /*217d0*/  LDL R40, [R1+0x11b4] ;  /* 0x0011b40001287983 */ /* 0x000f220000100800 */
[----:B0-----:R-:W-:-:S02]  /*217e0*/  @!P0 IMAD.MOV.U32 R4, RZ, RZ, R36 ;  /* 0x000000ffff048224 */ /* 0x001fc400078e0024 */
[----:B------:R-:W-:Y:S01]  /*217f0*/  @!P0 IMAD.MOV.U32 R5, RZ, RZ, R37 ;  /* 0x000000ffff058224 */ /* 0x000fe200078e0025 */
[----:B------:R-:W4:Y:S04]  /*21800*/  LDL R36, [R1+0x1804] ;  /* 0x0018040001247983 */ /* 0x000f280000100800 */
[----:B------:R0:W4:Y:S01]  /*21810*/  @!P0 LDG.E.U8 R154, desc[UR44][R4.64] ;  /* 0x0000002c049a8981 */ /* 0x000122000c1e1100 */
[----:B------:R-:W-:Y:S02]  /*21820*/  PRMT R158, RZ, 0x7610, R158 ;  /* 0x00007610ff9e7816 */ /* 0x000fe4000000009e */
[----:B------:R-:W-:Y:S01]  /*21830*/  PRMT R159, RZ, 0x7610, R159 ;  /* 0x00007610ff9f7816 */ /* 0x000fe2000000009f */
[----:B------:R-:W4:Y:S01]  /*21840*/  LDL R37, [R1+0x1744] ;  /* 0x0017440001257983 */ /* 0x000f220000100800 */
[----:B0-----:R-:W-:Y:S01]  /*21850*/  @!P0 IMAD.MOV.U32 R4, RZ, RZ, R34 ;  /* 0x000000ffff048224 */ /* 0x001fe200078e0022 */
[----:B------:R-:W-:-:S02]  /*21860*/  PRMT R160, RZ, 0x7610, R160 ;  /* 0x00007610ffa07816 */ /* 0x000fc400000000a0 */
[----:B------:R-:W4:Y:S01]  /*21870*/  LDL R34, [R1+0x1764] ;  /* 0x0017640001227983 */ /* 0x000f220000100800 */
[----:B--2---:R-:W-:-:S03]  /*21880*/  @!P0 IMAD.MOV.U32 R5, RZ, RZ, R35 ;  /* 0x000000ffff058224 */ /* 0x004fc600078e0023 */
[----:B------:R-:W2:Y:S04]  /*21890*/  LDL R35, [R1+0x1784] ;  /* 0x0017840001237983 */ /* 0x000ea80000100800 */
[----:B------:R3:W2:Y:S02]  /*218a0*/  @!P0 LDG.E.U8 R155, desc[UR44][R4.64] ;  /* 0x0000002c049b8981 */ /* 0x0006a4000c1e1100 */
[----:B---3--:R-:W-:Y:S01]  /*218b0*/  @!P0 IMAD.MOV.U32 R4, RZ, RZ, R32 ;  /* 0x000000ffff048224 */ /* 0x008fe200078e0020 */
[----:B------:R-:W-:Y:S01]  /*218c0*/  PRMT R161, RZ, 0x7610, R161 ;  /* 0x00007610ffa17816 */ /* 0x000fe200000000a1 */
[----:B------:R-:W3:Y:S01]  /*218d0*/  LDL R32, [R1+0x1768] ;  /* 0x0017680001207983 */ /* 0x000ee20000100800 */
[----:B----4-:R-:W-:-:S03]  /*218e0*/  @!P0 IMAD.MOV.U32 R5, RZ, RZ, R33 ;  /* 0x000000ffff058224 */ /* 0x010fc600078e0021 */
[----:B------:R-:W4:Y:S04]  /*218f0*/  LDL R33, [R1+0x17e4] ;  /* 0x0017e40001217983 */ /* 0x000f280000100800 */
[----:B------:R0:W3:Y:S02]  /*21900*/  @!P0 LDG.E.U8 R156, desc[UR44][R4.64] ;  /* 0x0000002c049c8981 */ /* 0x0000e4000c1e1100 */
[----:B0-----:R-:W-:Y:S02]  /*21910*/  @!P0 IMAD.MOV.U32 R4, RZ, RZ, R26 ;  /* 0x000000ffff048224 */ /* 0x001fe400078e001a */
[----:B------:R-:W2:Y:S01]  /*21920*/  LDL R26, [R1+0x17e8] ;  /* 0x0017e800011a7983 */ /* 0x000ea20000100800 */
[----:B------:R-:W-:-:S03]  /*21930*/  @!P0 IMAD.MOV.U32 R5, RZ, RZ, R31 ;  /* 0x000000ffff058224 */ /* 0x000fc600078e001f */
[----:B------:R-:W3:Y:S04]  /*21940*/  LDL R31, [R1+0x17c4] ;  /* 0x0017c400011f7983 */ /* 0x000ee80000100800 */
[----:B------:R0:W3:Y:S02]  /*21950*/  @!P0 LDG.E.U8 R157, desc[UR44][R4.64] ;  /* 0x0000002c049d8981 */ /* 0x0000e4000c1e1100 */
[----:B0-----:R-:W-:Y:S02]  /*21960*/  @!P0 IMAD.MOV.U32 R4, RZ, RZ, R14 ;  /* 0x000000ffff048224 */ /* 0x001fe400078e000e */
[----:B------:R-:W3:Y:S01]  /*21970*/  LDL R14, [R1+0x17c8] ;  /* 0x0017c800010e7983 */ /* 0x000ee20000100800 */
[----:B------:R-:W-:-:S03]  /*21980*/  @!P0 IMAD.MOV.U32 R5, RZ, RZ, R30 ;  /* 0x000000ffff058224 */ /* 0x000fc600078e001e */
[----:B------:R-:W3:Y:S04]  /*21990*/  LDL R30, [R1+0x1788] ;  /* 0x00178800011e7983 */ /* 0x000ee80000100800 */
[----:B------:R0:W3:Y:S02]  /*219a0*/  @!P0 LDG.E.U8 R158, desc[UR44][R4.64] ;  /* 0x0000002c049e8981 */ /* 0x0000e4000c1e1100 */
[----:B0-----:R-:W-:Y:S02]  /*219b0*/  @!P0 IMAD.MOV.U32 R4, RZ, RZ, R27 ;  /* 0x000000ffff048224 */ /* 0x001fe400078e001b */
[----:B------:R-:W3:Y:S01]  /*219c0*/  LDL R27, [R1+0x17a8] ;  /* 0x0017a800011b7983 */ /* 0x000ee20000100800 */
[----:B------:R-:W-:-:S05]  /*219d0*/  @!P0 IMAD.MOV.U32 R5, RZ, RZ, R126 ;  /* 0x000000ffff058224 */ /* 0x000fca00078e007e */
[----:B------:R0:W3:Y:S02]  /*219e0*/  @!P0 LDG.E.U8 R159, desc[UR44][R4.64] ;  /* 0x0000002c049f8981 */ /* 0x0000e4000c1e1100 */
[----:B0-----:R-:W-:Y:S02]  /*219f0*/  @!P0 IMAD.MOV.U32 R5, RZ, RZ, R134 ;  /* 0x000000ffff058224 */ /* 0x001fe400078e0086 */
[----:B------:R-:W-:Y:S01]  /*21a00*/  @!P0 IMAD.MOV.U32 R4, RZ, RZ, R29 ;  /* 0x000000ffff048224 */ /* 0x000fe200078e001d */
[----:B------:R-:W-:Y:S01]  /*21a10*/  PRMT R162, RZ, 0x7610, R162 ;  /* 0x00007610ffa27816 */ /* 0x000fe200000000a2 */
[----:B------:R-:W3:Y:S04]  /*21a20*/  LDL R29, [R1+0x1748] ;  /* 0x00174800011d7983 */ /* 0x000ee80000100800 */
[----:B------:R0:W3:Y:S02]  /*21a30*/  @!P0 LDG.E.U8 R160, desc[UR44][R4.64] ;  /* 0x0000002c04a08981 */ /* 0x0000e4000c1e1100 */
[----:B0-----:R-:W-:-:S02]  /*21a40*/  @!P0 IMAD.MOV.U32 R4, RZ, RZ, R131 ;  /* 0x000000ffff048224 */ /* 0x001fc400078e0083 */
[----:B------:R-:W-:-:S05]  /*21a50*/  @!P0 IMAD.MOV.U32 R5, RZ, RZ, R142 ;  /* 0x000000ffff058224 */ /* 0x000fca00078e008e */
[----:B------:R0:W3:Y:S01]  /*21a60*/  @!P0 LDG.E.U8 R161, desc[UR44][R4.64] ;  /* 0x0000002c04a18981 */ /* 0x0000e2000c1e1100 */
[----:B------:R-:W-:Y:S01]  /*21a70*/  PRMT R163, RZ, 0x7610, R163 ;  /* 0x00007610ffa37816 */ /* 0x000fe200000000a3 */
[----:B0-----:R-:W-:Y:S02]  /*21a80*/  @!P0 IMAD.MOV.U32 R4, RZ, RZ, R139 ;  /* 0x000000ffff048224 */ /* 0x001fe400078e008b */
[----:B------:R-:W-:-:S05]  /*21a90*/  @!P0 IMAD.MOV.U32 R5, RZ, RZ, R150 ;  /* 0x000000ffff058224 */ /* 0x000fca00078e0096 */
[----:B------:R0:W3:Y:S01]  /*21aa0*/  @!P0 LDG.E.U8 R162, desc[UR44][R4.64] ;  /* 0x0000002c04a28981 */ /* 0x0000e2000c1e1100 */
[----:B------:R-:W-:Y:S01]  /*21ab0*/  PRMT R164, RZ, 0x7610, R164 ;  /* 0x00007610ffa47816 */ /* 0x000fe200000000a4 */
[----:B0-----:R-:W-:Y:S02]  /*21ac0*/  @!P0 IMAD.MOV.U32 R4, RZ, RZ, R147 ;  /* 0x000000ffff048224 */ /* 0x001fe400078e0093 */
[----:B------:R-:W-:Y:S02]  /*21ad0*/  @!P0 IMAD.MOV.U32 R5, RZ, RZ, R36 ;  /* 0x000000ffff058224 */ /* 0x000fe400078e0024 */
[----:B------:R-:W3:Y:S04]  /*21ae0*/  LDL R36, [R1+0x1724] ;  /* 0x0017240001247983 */ /* 0x000ee80000100800 */
[----:B------:R4:W3:Y:S01]  /*21af0*/  @!P0 LDG.E.U8 R163, desc[UR44][R4.64] ;  /* 0x0000002c04a38981 */ /* 0x0008e2000c1e1100 */
[----:B------:R-:W-:-:S02]  /*21b00*/  PRMT R165, RZ, 0x7610, R165 ;  /* 0x00007610ffa57816 */ /* 0x000fc400000000a5 */
[----:B------:R-:W-:Y:S01]  /*21b10*/  PRMT R166, RZ, 0x7610, R166 ;  /* 0x00007610ffa67816 */ /* 0x000fe200000000a6 */
[----:B----4-:R-:W-:Y:S02]  /*21b20*/  @!P0 IMAD.MOV.U32 R5, RZ, RZ, R33 ;  /* 0x000000ffff058224 */ /* 0x010fe400078e0021 */
[----:B------:R-:W4:Y:S01]  /*21b30*/  LDL R33, [R1+0x1728] ;  /* 0x0017280001217983 */ /* 0x000f220000100800 */
[----:B--2---:R-:W-:-:S03]  /*21b40*/  @!P0 IMAD.MOV.U32 R4, RZ, RZ, R26 ;  /* 0x000000ffff048224 */ /* 0x004fc600078e001a */
[----:B------:R-:W2:Y:S04]  /*21b50*/  LDL R26, [R1+0x1708] ;  /* 0x00170800011a7983 */ /* 0x000ea80000100800 */
[----:B------:R3:W2:Y:S02]  /*21b60*/  @!P0 LDG.E.U8 R164, desc[UR44][R4.64] ;  /* 0x0000002c04a48981 */ /* 0x0006a4000c1e1100 */
[----:B---3--:R-:W-:Y:S02]  /*21b70*/  @!P0 IMAD.MOV.U32 R5, RZ, RZ, R31 ;  /* 0x000000ffff058224 */ /* 0x008fe400078e001f */
[----:B------:R-:W3:Y:S01]  /*21b80*/  LDL R31, [R1+0x1704] ;  /* 0x00170400011f7983 */ /* 0x000ee20000100800 */
[----:B------:R-:W-:-:S03]  /*21b90*/  @!P0 IMAD.MOV.U32 R4, RZ, RZ, R14 ;  /* 0x000000ffff048224 */ /* 0x000fc600078e000e */
[----:B------:R-:W3:Y:S04]  /*21ba0*/  LDL R14, [R1+0x16e8] ;  /* 0x0016e800010e7983 */ /* 0x000ee80000100800 */
[----:B------:R0:W3:Y:S02]  /*21bb0*/  @!P0 LDG.E.U8 R165, desc[UR44][R4.64] ;  /* 0x0000002c04a58981 */ /* 0x0000e4000c1e1100 */
[----:B0-----:R-:W-:Y:S01]  /*21bc0*/  @!P0 IMAD.MOV.U32 R5, RZ, RZ, R39 ;  /* 0x000000ffff058224 */ /* 0x001fe200078e0027 */
[----:B------:R-:W-:Y:S01]  /*21bd0*/  PRMT R167, RZ, 0x7610, R167 ;  /* 0x00007610ffa77816 */ /* 0x000fe200000000a7 */
[----:B------:R-:W3:Y:S01]  /*21be0*/  LDL R39, [R1+0x16c4] ;  /* 0x0016c40001277983 */ /* 0x000ee20000100800 */
[----:B------:R-:W-:-:S03]  /*21bf0*/  @!P0 IMAD.MOV.U32 R4, RZ, RZ, R27 ;  /* 0x000000ffff048224 */ /* 0x000fc600078e001b */
[----:B------:R-:W3:Y:S04]  /*21c00*/  LDL R27, [R1+0x16e4] ;  /* 0x0016e400011b7983 */ /* 0x000ee80000100800 */
[----:B------:R0:W3:Y:S02]  /*21c10*/  @!P0 LDG.E.U8 R166, desc[UR44][R4.64] ;  /* 0x0000002c04a68981 */ /* 0x0000e4000c1e1100 */
[----:B0-----:R-:W-:Y:S02]  /*21c20*/  @!P0 IMAD.MOV.U32 R5, RZ, RZ, R35 ;  /* 0x000000ffff058224 */ /* 0x001fe400078e0023 */
[----:B------:R-:W3:Y:S01]  /*21c30*/  LDL R35, [R1+0x16c8] ;  /* 0x0016c80001237983 */ /* 0x000ee20000100800 */
[----:B------:R-:W-:Y:S01]  /*21c40*/  @!P0 IMAD.MOV.U32 R4, RZ, RZ, R30 ;  /* 0x000000ffff048224 */ /* 0x000fe200078e001e */
[----:B------:R-:W-:-:S02]  /*21c50*/  PRMT R168, RZ, 0x7610, R168 ;  /* 0x00007610ffa87816 */ /* 0x000fc400000000a8 */
[----:B------:R-:W3:Y:S04]  /*21c60*/  LDL R30, [R1+0x16a8] ;  /* 0x0016a800011e7983 */ /* 0x000ee80000100800 */
[----:B------:R0:W3:Y:S01]  /*21c70*/  @!P0 LDG.E.U8 R167, desc[UR44][R4.64] ;  /* 0x0000002c04a78981 */ /* 0x0000e2000c1e1100 */
[----:B------:R-:W-:Y:S01]  /*21c80*/  PRMT R169, RZ, 0x7610, R169 ;  /* 0x00007610ffa97816 */ /* 0x000fe200000000a9 */
[----:B0-----:R-:W-:Y:S02]  /*21c90*/  @!P0 IMAD.MOV.U32 R4, RZ, RZ, R32 ;  /* 0x000000ffff048224 */ /* 0x001fe400078e0020 */
[----:B------:R-:W-:Y:S01]  /*21ca0*/  @!P0 IMAD.MOV.U32 R5, RZ, RZ, R34 ;  /* 0x000000ffff058224 */ /* 0x000fe200078e0022 */
[----:B------:R-:W3:Y:S04]  /*21cb0*/  LDL R32, [R1+0x1278] ;  /* 0x0012780001207983 */ /* 0x000ee80000100800 */
[----:B------:R-:W3:Y:S04]  /*21cc0*/  LDL R34, [R1+0x16a4] ;  /* 0x0016a40001227983 */ /* 0x000ee80000100800 */
[----:B------:R0:W3:Y:S01]  /*21cd0*/  @!P0 LDG.E.U8 R168, desc[UR44][R4.64] ;  /* 0x0000002c04a88981 */ /* 0x0000e2000c1e1100 */
[----:B------:R-:W-:Y:S01]  /*21ce0*/  PRMT R170, RZ, 0x7610, R170 ;  /* 0x00007610ffaa7816 */ /* 0x000fe200000000aa */
[----:B0-----:R-:W-:-:S02]  /*21cf0*/  @!P0 IMAD.MOV.U32 R4, RZ, RZ, R29 ;  /* 0x000000ffff048224 */ /* 0x001fc400078e001d */
[----:B------:R-:W-:Y:S01]  /*21d00*/  @!P0 IMAD.MOV.U32 R5, RZ, RZ, R37 ;  /* 0x000000ffff058224 */ /* 0x000fe200078e0025 */
[----:B------:R-:W3:Y:S04]  /*21d10*/  LDL R29, [R1+0x1258] ;  /* 0x00125800011d7983 */ /* 0x000ee80000100800 */
[----:B------:R-:W3:Y:S04]  /*21d20*/  LDL R37, [R1+0x1274] ;  /* 0x0012740001257983 */ /* 0x000ee80000100800 */
[----:B------:R0:W3:Y:S01]  /*21d30*/  @!P0 LDG.E.U8 R169, desc[UR44][R4.64] ;  /* 0x0000002c04a98981 */ /* 0x0000e2000c1e1100 */
[----:B------:R-:W-:Y:S01]  /*21d40*/  PRMT R171, RZ, 0x7610, R171 ;  /* 0x00007610ffab7816 */ /* 0x000fe200000000ab */
[----:B0-----:R-:W-:Y:S01]  /*21d50*/  @!P0 IMAD.MOV.U32 R5, RZ, RZ, R36 ;  /* 0x000000ffff058224 */ /* 0x001fe200078e0024 */
[----:B------:R-:W-:Y:S01]  /*21d60*/  PRMT R172, RZ, 0x7610, R172 ;  /* 0x00007610ffac7816 */ /* 0x000fe200000000ac */
[----:B------:R-:W3:Y:S01]  /*21d70*/  LDL R36, [R1+0x1214] ;  /* 0x0012140001247983 */ /* 0x000ee20000100800 */
[----:B----4-:R-:W-:-:S03]  /*21d80*/  @!P0 IMAD.MOV.U32 R4, RZ, RZ, R33 ;  /* 0x000000ffff048224 */ /* 0x010fc600078e0021 */
[----:B------:R-:W4:Y:S04]  /*21d90*/  LDL R33, [R1+0x1254] ;  /* 0x0012540001217983 */ /* 0x000f280000100800 */
[----:B------:R2:W4:Y:S02]  /*21da0*/  @!P0 LDG.E.U8 R170, desc[UR44][R4.64] ;  /* 0x0000002c04aa8981 */ /* 0x000524000c1e1100 */
[----:B--2---:R-:W-:Y:S02]  /*21db0*/  @!P0 IMAD.MOV.U32 R4, RZ, RZ, R26 ;  /* 0x000000ffff048224 */ /* 0x004fe400078e001a */
[----:B------:R-:W2:Y:S01]  /*21dc0*/  LDL R26, [R1+0x1238] ;  /* 0x00123800011a7983 */ /* 0x000ea20000100800 */
[----:B---3--:R-:W-:-:S03]  /*21dd0*/  @!P0 IMAD.MOV.U32 R5, RZ, RZ, R31 ;  /* 0x000000ffff058224 */ /* 0x008fc600078e001f */
        /* <DEDUP_REMOVED lines=9> */
[----:B------:R-:W-:Y:S01]  /*21e70*/  PRMT R173, RZ, 0x7610, R173 ;  /* 0x00007610ffad7816 */ /* 0x000fe200000000ad */
[----:B------:R-:W-:Y:S01]  /*21e80*/  @!P0 IMAD.MOV.U32 R5, RZ, RZ, R39 ;  /* 0x000000ffff058224 */ /* 0x000fe200078e0027 */
[----:B------:R-:W-:Y:S01]  /*21e90*/  PRMT R174, RZ, 0x7610, R174 ;  /* 0x00007610ffae7816 */ /* 0x000fe200000000ae */
[----:B------:R-:W3:Y:S04]  /*21ea0*/  LDL R39, [R1+0x1194] ;  /* 0x0011940001277983 */ /* 0x000ee80000100800 */
[----:B------:R0:W3:Y:S01]  /*21eb0*/  @!P0 LDG.E.U8 R173, desc[UR44][R4.64] ;  /* 0x0000002c04ad8981 */ /* 0x0000e2000c1e1100 */
[----:B------:R-:W-:Y:S01]  /*21ec0*/  PRMT R249, RZ, 0x7610, R249 ;  /* 0x00007610fff97816 */ /* 0x000fe200000000f9 */
[----:B0-----:R-:W-:-:S02]  /*21ed0*/  @!P0 IMAD.MOV.U32 R4, RZ, RZ, R30 ;  /* 0x000000ffff048224 */ /* 0x001fc400078e001e */
[----:B------:R-:W3:Y:S01]  /*21ee0*/  LDL R30, [R1+0x11d8] ;  /* 0x0011d800011e7983 */ /* 0x000ee20000100800 */
[----:B------:R-:W-:-:S03]  /*21ef0*/  @!P0 IMAD.MOV.U32 R5, RZ, RZ, R34 ;  /* 0x000000ffff058224 */ /* 0x000fc600078e0022 */
[----:B------:R-:W3:Y:S04]  /*21f00*/  LDL R34, [R1+0x11d4] ;  /* 0x0011d40001227983 */ /* 0x000ee80000100800 */
[----:B------:R0:W3:Y:S01]  /*21f10*/  @!P0 LDG.E.U8 R174, desc[UR44][R4.64] ;  /* 0x0000002c04ae8981 */ /* 0x0000e2000c1e1100 */
[----:B------:R-:W-:Y:S01]  /*21f20*/  PRMT R250, RZ, 0x7610, R250 ;  /* 0x00007610fffa7816 */ /* 0x000fe200000000fa */
[----:B0-----:R-:W-:Y:S02]  /*21f30*/  @!P0 IMAD.MOV.U32 R4, RZ, RZ, R32 ;  /* 0x000000ffff048224 */ /* 0x001fe400078e0020 */
[----:B------:R-:W3:Y:S01]  /*21f40*/  LDL R32, [R1+0x11b8] ;  /* 0x0011b80001207983 */ /* 0x000ee20000100800 */
[----:B------:R-:W-:-:S05]  /*21f50*/  @!P0 IMAD.MOV.U32 R5, RZ, RZ, R37 ;  /* 0x000000ffff058224 */ /* 0x000fca00078e0025 */
[----:B------:R0:W3:Y:S01]  /*21f60*/  @!P0 LDG.E.U8 R249, desc[UR44][R4.64] ;  /* 0x0000002c04f98981 */ /* 0x0000e2000c1e1100 */
[----:B------:R-:W-:Y:S01]  /*21f70*/  PRMT R252, RZ, 0x7610, R252 ;  /* 0x00007610fffc7816 */ /* 0x000fe200000000fc */
[----:B0-----:R-:W-:Y:S02]  /*21f80*/  @!P0 IMAD.MOV.U32 R4, RZ, RZ, R29 ;  /* 0x000000ffff048224 */ /* 0x001fe400078e001d */
[----:B------:R-:W3:Y:S01]  /*21f90*/  LDL R29, [R1+0x1178] ;  /* 0x00117800011d7983 */ /* 0x000ee20000100800 */
[----:B------:R-:W-:Y:S01]  /*21fa0*/  PRMT R81, RZ, 0x7610, R81 ;  /* 0x00007610ff517816 */ /* 0x000fe20000000051 */
[----:B----4-:R-:W-:Y:S02]  /*21fb0*/  @!P0 IMAD.MOV.U32 R5, RZ, RZ, R33 ;  /* 0x000000ffff058224 */ /* 0x010fe400078e0021 */
[----:B------:R-:W4:Y:S04]  /*21fc0*/  LDL R33, [R1+0x1198] ;  /* 0x0011980001217983 */ /* 0x000f280000100800 */
[----:B------:R2:W4:Y:S02]  /*21fd0*/  @!P0 LDG.E.U8 R250, desc[UR44][R4.64] ;  /* 0x0000002c04fa8981 */ /* 0x000524000c1e1100 */
[----:B--2---:R-:W-:-:S02]  /*21fe0*/  @!P0 IMAD.MOV.U32 R4, RZ, RZ, R26 ;  /* 0x000000ffff048224 */ /* 0x004fc400078e001a */
[----:B------:R-:W2:Y:S01]  /*21ff0*/  LDL R26, [R1+0x1158] ;  /* 0x00115800011a7983 */ /* 0x000ea20000100800 */
[----:B---3--:R-:W-:-:S03]  /*22000*/  @!P0 IMAD.MOV.U32 R5, RZ, RZ, R31 ;  /* 0x000000ffff058224 */ /* 0x008fc600078e001f */
[----:B------:R-:W3:Y:S04]  /*22010*/  LDL R31, [R1+0x1174] ;  /* 0x00117400011f7983 */ /* 0x000ee80000100800 */
[----:B------:R0:W2:Y:S02]  /*22020*/  @!P0 LDG.E.U8 R252, desc[UR44][R4.64] ;  /* 0x0000002c04fc8981 */ /* 0x0000a4000c1e1100 */
[----:B0-----:R-:W-:Y:S02]  /*22030*/  @!P0 IMAD.MOV.U32 R5, RZ, RZ, R36 ;  /* 0x000000ffff058224 */ /* 0x001fe400078e0024 */
[----:B------:R-:W2:Y:S01]  /*22040*/  LDL R36, [R1+0x1134] ;  /* 0x0011340001247983 */ /* 0x000ea20000100800 */
[----:B------:R-:W-:-:S03]  /*22050*/  @!P0 IMAD.MOV.U32 R4, RZ, RZ, R27 ;  /* 0x000000ffff048224 */ /* 0x000fc600078e001b */
[----:B------:R-:W2:Y:S04]  /*22060*/  LDL R27, [R1+0x1154] ;  /* 0x00115400011b7983 */ /* 0x000ea80000100800 */
[----:B------:R0:W2:Y:S02]  /*22070*/  @!P0 LDG.E.U8 R81, desc[UR44][R4.64] ;  /* 0x0000002c04518981 */ /* 0x0000a4000c1e1100 */
[----:B0-----:R-:W-:Y:S02]  /*22080*/  @!P0 IMAD.MOV.U32 R4, RZ, RZ, R14 ;  /* 0x000000ffff048224 */ /* 0x001fe400078e000e */
[----:B------:R-:W-:Y:S01]  /*22090*/  @!P0 IMAD.MOV.U32 R5, RZ, RZ, R35 ;  /* 0x000000ffff058224 */ /* 0x000fe200078e0023 */
[----:B------:R-:W2:Y:S04]  /*220a0*/  LDL R14, [R1+0x1118] ;  /* 0x00111800010e7983 */ /* 0x000ea80000100800 */
[----:B------:R-:W2:Y:S04]  /*220b0*/  LDL R35, [R1+0x1114] ;  /* 0x0011140001237983 */ /* 0x000ea80000100800 */
[----:B------:R-:W2:Y:S01]  /*220c0*/  LDL.LU R37, [R1+0x1138] ;  /* 0x0011380001257983 */ /* 0x000ea20000300800 */
[----:B------:R-:W-:-:S02]  /*220d0*/  PRMT R78, RZ, 0x7610, R78 ;  /* 0x00007610ff4e7816 */ /* 0x000fc4000000004e */
[----:B------:R-:W-:Y:S01]  /*220e0*/  PRMT R79, RZ, 0x7610, R79 ;  /* 0x00007610ff4f7816 */ /* 0x000fe2000000004f */
[----:B------:R-:W2:Y:S04]  /*220f0*/  LDL R43, [R1+0x1074] ;  /* 0x00107400012b7983 */ /* 0x000ea80000100800 */
[----:B------:R0:W2:Y:S01]  /*22100*/  @!P0 LDG.E.U8 R78, desc[UR44][R4.64] ;  /* 0x0000002c044e8981 */ /* 0x0000a2000c1e1100 */
[----:B------:R-:W-:Y:S02]  /*22110*/  PRMT R76, RZ, 0x7610, R76 ;  /* 0x00007610ff4c7816 */ /* 0x000fe4000000004c */
[----:B------:R-:W-:Y:S01]  /*22120*/  PRMT R77, RZ, 0x7610, R77 ;  /* 0x00007610ff4d7816 */ /* 0x000fe2000000004d */
[----:B------:R-:W2:Y:S01]  /*22130*/  LDL R41, [R1+0x1058] ;  /* 0x0010580001297983 */ /* 0x000ea20000100800 */
[----:B------:R-:W-:-:S02]  /*22140*/  PRMT R74, RZ, 0x7610, R74 ;  /* 0x00007610ff4a7816 */ /* 0x000fc4000000004a */
[----:B------:R-:W-:Y:S01]  /*22150*/  PRMT R75, RZ, 0x7610, R75 ;  /* 0x00007610ff4b7816 */ /* 0x000fe2000000004b */
[----:B------:R-:W2:Y:S01]  /*22160*/  LDL R42, [R1+0x1054] ;  /* 0x00105400012a7983 */ /* 0x000ea20000100800 */
[----:B0-----:R-:W-:Y:S02]  /*22170*/  @!P0 IMAD.MOV.U32 R4, RZ, RZ, R30 ;  /* 0x000000ffff048224 */ /* 0x001fe400078e001e */
[----:B------:R-:W-:Y:S01]  /*22180*/  @!P0 IMAD.MOV.U32 R5, RZ, RZ, R34 ;  /* 0x000000ffff058224 */ /* 0x000fe200078e0022 */
[----:B------:R-:W2:Y:S04]  /*22190*/  LDL R30, [R1+0x10f8] ;  /* 0x0010f800011e7983 */ /* 0x000ea80000100800 */
[----:B------:R0:W2:Y:S04]  /*221a0*/  @!P0 LDG.E.U8 R79, desc[UR44][R4.64] ;  /* 0x0000002c044f8981 */ /* 0x0000a8000c1e1100 */
[----:B------:R-:W2:Y:S01]  /*221b0*/  LDL R34, [R1+0x10f4] ;  /* 0x0010f40001227983 */ /* 0x000ea20000100800 */
[----:B0-----:R-:W-:-:S02]  /*221c0*/  @!P0 IMAD.MOV.U32 R4, RZ, RZ, R32 ;  /* 0x000000ffff048224 */ /* 0x001fc400078e0020 */
[----:B------:R-:W-:Y:S01]  /*221d0*/  @!P0 IMAD.MOV.U32 R5, RZ, RZ, R40 ;  /* 0x000000ffff058224 */ /* 0x000fe200078e0028 */
[----:B------:R-:W2:Y:S04]  /*221e0*/  LDL R32, [R1+0x10d8] ;  /* 0x0010d80001207983 */ /* 0x000ea80000100800 */
[----:B------:R0:W2:Y:S01]  /*221f0*/  @!P0 LDG.E.U8 R76, desc[UR44][R4.64] ;  /* 0x0000002c044c8981 */ /* 0x0000a2000c1e1100 */
[----:B------:R-:W-:Y:S02]  /*22200*/  PRMT R72, RZ, 0x7610, R72 ;  /* 0x00007610ff487816 */ /* 0x000fe40000000048 */
[----:B------:R-:W-:Y:S01]  /*22210*/  PRMT R73, RZ, 0x7610, R73 ;  /* 0x00007610ff497816 */ /* 0x000fe20000000049 */
[----:B------:R-:W2:Y:S01]  /*22220*/  LDL R40, [R1+0x1034] ;  /* 0x0010340001287983 */ /* 0x000ea20000100800 */
[----:B0-----:R-:W-:-:S03]  /*22230*/  @!P0 IMAD.MOV.U32 R5, RZ, RZ, R39 ;  /* 0x000000ffff058224 */ /* 0x001fc600078e0027 */
[----:B------:R-:W2:Y:S01]  /*22240*/  LDL R39, [R1+0x1038] ;  /* 0x0010380001277983 */ /* 0x000ea20000100800 */
[----:B----4-:R-:W-:-:S03]  /*22250*/  @!P0 IMAD.MOV.U32 R4, RZ, RZ, R33 ;  /* 0x000000ffff048224 */ /* 0x010fc600078e0021 */
[----:B------:R-:W4:Y:S04]  /*22260*/  LDL R33, [R1+0x10d4] ;  /* 0x0010d40001217983 */ /* 0x000f280000100800 */
[----:B------:R0:W4:Y:S02]  /*22270*/  @!P0 LDG.E.U8 R77, desc[UR44][R4.64] ;  /* 0x0000002c044d8981 */ /* 0x000124000c1e1100 */
[----:B0-----:R-:W-:Y:S02]  /*22280*/  @!P0 IMAD.MOV.U32 R4, RZ, RZ, R29 ;  /* 0x000000ffff048224 */ /* 0x001fe400078e001d */
[----:B------:R-:W4:Y:S01]  /*22290*/  LDL R29, [R1+0x10b8] ;  /* 0x0010b800011d7983 */ /* 0x000f220000100800 */
[----:B---3--:R-:W-:-:S03]  /*222a0*/  @!P0 IMAD.MOV.U32 R5, RZ, RZ, R31 ;  /* 0x000000ffff058224 */ /* 0x008fc600078e001f */
[----:B------:R-:W3:Y:S04]  /*222b0*/  LDL R31, [R1+0x10b4] ;  /* 0x0010b400011f7983 */ /* 0x000ee80000100800 */
[----:B------:R2:W3:Y:S02]  /*222c0*/  @!P0 LDG.E.U8 R74, desc[UR44][R4.64] ;  /* 0x0000002c044a8981 */ /* 0x0004e4000c1e1100 */
[----:B--2---:R-:W-:Y:S02]  /*222d0*/  @!P0 IMAD.MOV.U32 R4, RZ, RZ, R26 ;  /* 0x000000ffff048224 */ /* 0x004fe400078e001a */
[----:B------:R-:W2:Y:S01]  /*222e0*/  LDL R26, [R1+0x1098] ;  /* 0x00109800011a7983 */ /* 0x000ea20000100800 */
[----:B------:R-:W-:-:S03]  /*222f0*/  @!P0 IMAD.MOV.U32 R5, RZ, RZ, R27 ;  /* 0x000000ffff058224 */ /* 0x000fc600078e001b */
[----:B------:R-:W2:Y:S04]  /*22300*/  LDL R27, [R1+0x1094] ;  /* 0x00109400011b7983 */ /* 0x000ea80000100800 */
[----:B------:R0:W2:Y:S02]  /*22310*/  @!P0 LDG.E.U8 R75, desc[UR44][R4.64] ;  /* 0x0000002c044b8981 */ /* 0x0000a4000c1e1100 */
[----:B0-----:R-:W-:Y:S02]  /*22320*/  @!P0 IMAD.MOV.U32 R5, RZ, RZ, R36 ;  /* 0x000000ffff058224 */ /* 0x001fe400078e0024 */
[----:B------:R-:W2:Y:S01]  /*22330*/  LDL R36, [R1+0x1014] ;  /* 0x0010140001247983 */ /* 0x000ea20000100800 */
[----:B------:R-:W-:-:S05]  /*22340*/  @!P0 IMAD.MOV.U32 R4, RZ, RZ, R37 ;  /* 0x000000ffff048224 */ /* 0x000fca00078e0025 */
[----:B------:R0:W2:Y:S02]  /*22350*/  @!P0 LDG.E.U8 R72, desc[UR44][R4.64] ;  /* 0x0000002c04488981 */ /* 0x0000a4000c1e1100 */
[----:B0-----:R-:W-:Y:S02]  /*22360*/  @!P0 IMAD.MOV.U32 R4, RZ, RZ, R14 ;  /* 0x000000ffff048224 */ /* 0x001fe400078e000e */
[----:B------:R-:W2:Y:S01]  /*22370*/  LDL R14, [R1+0x1078] ;  /* 0x00107800010e7983 */ /* 0x000ea20000100800 */
[----:B------:R-:W-:Y:S01]  /*22380*/  @!P0 IMAD.MOV.U32 R5, RZ, RZ, R35 ;  /* 0x000000ffff058224 */ /* 0x000fe200078e0023 */
[----:B------:R-:W-:Y:S02]  /*22390*/  PRMT R70, RZ, 0x7610, R70 ;  /* 0x00007610ff467816 */ /* 0x000fe40000000046 */
[----:B------:R-:W2:Y:S04]  /*223a0*/  LDL R35, [R1+0xff4] ;  /* 0x000ff40001237983 */ /* 0x000ea80000100800 */
[----:B------:R0:W2:Y:S02]  /*223b0*/  @!P0 LDG.E.U8 R73, desc[UR44][R4.64] ;  /* 0x0000002c04498981 */ /* 0x0000a4000c1e1100 */
[----:B0-----:R-:W-:-:S02]  /*223c0*/  @!P0 IMAD.MOV.U32 R4, RZ, RZ, R30 ;  /* 0x000000ffff048224 */ /* 0x001fc400078e001e */
[----:B------:R-:W2:Y:S01]  /*223d0*/  LDL R30, [R1+0x1018] ;  /* 0x00101800011e7983 */ /* 0x000ea20000100800 */
[----:B------:R-:W-:-:S03]  /*223e0*/  @!P0 IMAD.MOV.U32 R5, RZ, RZ, R34 ;  /* 0x000000ffff058224 */ /* 0x000fc600078e0022 */
[----:B------:R-:W2:Y:S01]  /*223f0*/  LDL R34, [R1+0xff8] ;  /* 0x000ff80001227983 */ /* 0x000ea20000100800 */
[----:B------:R-:W-:-:S03]  /*22400*/  PRMT R71, RZ, 0x7610, R71 ;  /* 0x00007610ff477816 */ /* 0x000fc60000000047 */
[----:B------:R0:W2:Y:S01]  /*22410*/  @!P0 LDG.E.U8 R70, desc[UR44][R4.64] ;  /* 0x0000002c04468981 */ /* 0x0000a2000c1e1100 */
[----:B------:R-:W-:Y:S01]  /*22420*/  PRMT R68, RZ, 0x7610, R68 ;  /* 0x00007610ff447816 */ /* 0x000fe20000000044 */
[----:B0-----:R-:W-:Y:S02]  /*22430*/  @!P0 IMAD.MOV.U32 R4, RZ, RZ, R32 ;  /* 0x000000ffff048224 */ /* 0x001fe400078e0020 */
[----:B------:R-:W2:Y:S01]  /*22440*/  LDL R32, [R1+0xfd8] ;  /* 0x000fd80001207983 */ /* 0x000ea20000100800 */
[----:B------:R-:W-:Y:S01]  /*22450*/  PRMT R69, RZ, 0x7610, R69 ;  /* 0x00007610ff457816 */ /* 0x000fe20000000045 */
[----:B----4-:R-:W-:Y:S02]  /*22460*/  @!P0 IMAD.MOV.U32 R5, RZ, RZ, R33 ;  /* 0x000000ffff058224 */ /* 0x010fe400078e0021 */
[----:B------:R-:W4:Y:S04]  /*22470*/  LDL R33, [R1+0xfd4] ;  /* 0x000fd40001217983 */ /* 0x000f280000100800 */
[----:B------:R0:W4:Y:S02]  /*22480*/  @!P0 LDG.E.U8 R71, desc[UR44][R4.64] ;  /* 0x0000002c04478981 */ /* 0x000124000c1e1100 */
[----:B0-----:R-:W-:-:S02]  /*22490*/  @!P0 IMAD.MOV.U32 R4, RZ, RZ, R29 ;  /* 0x000000ffff048224 */ /* 0x001fc400078e001d */
        /* <DEDUP_REMOVED lines=11> */
[----:B------:R-:W-:Y:S01]  /*22550*/  PRMT R66, RZ, 0x7610, R66 ;  /* 0x00007610ff427816 */ /* 0x000fe20000000042 */
[----:B------:R-:W-:Y:S01]  /*22560*/  @!P0 IMAD.MOV.U32 R5, RZ, RZ, R43 ;  /* 0x000000ffff058224 */ /* 0x000fe200078e002b */
[----:B------:R-:W-:-:S04]  /*22570*/  PRMT R67, RZ, 0x7610, R67 ;  /* 0x00007610ff437816 */ /* 0x000fc80000000043 */
[----:B------:R0:W2:Y:S01]  /*22580*/  @!P0 LDG.E.U8 R66, desc[UR44][R4.64] ;  /* 0x0000002c04428981 */ /* 0x0000a2000c1e1100 */
[----:B------:R-:W-:Y:S01]  /*22590*/  PRMT R47, RZ, 0x7610, R47 ;  /* 0x00007610ff2f7816 */ /* 0x000fe2000000002f */
[----:B0-----:R-:W-:Y:S02]  /*225a0*/  @!P0 IMAD.MOV.U32 R4, RZ, RZ, R41 ;  /* 0x000000ffff048224 */ /* 0x001fe400078e0029 */
[----:B------:R-:W-:-:S05]  /*225b0*/  @!P0 IMAD.MOV.U32 R5, RZ, RZ, R42 ;  /* 0x000000ffff058224 */ /* 0x000fca00078e002a */
[----:B------:R0:W2:Y:S01]  /*225c0*/  @!P0 LDG.E.U8 R67, desc[UR44][R4.64] ;  /* 0x0000002c04438981 */ /* 0x0000a2000c1e1100 */
[----:B------:R-:W-:Y:S01]  /*225d0*/  PRMT R13, RZ, 0x7610, R13 ;  /* 0x00007610ff0d7816 */ /* 0x000fe2000000000d */
[----:B0-----:R-:W-:Y:S02]  /*225e0*/  @!P0 IMAD.MOV.U32 R4, RZ, RZ, R39 ;  /* 0x000000ffff048224 */ /* 0x001fe400078e0027 */
[----:B------:R-:W-:-:S05]  /*225f0*/  @!P0 IMAD.MOV.U32 R5, RZ, RZ, R40 ;  /* 0x000000ffff058224 */ /* 0x000fca00078e0028 */
[----:B------:R0:W2:Y:S01]  /*22600*/  @!P0 LDG.E.U8 R47, desc[UR44][R4.64] ;  /* 0x0000002c042f8981 */ /* 0x0000a2000c1e1100 */
[----:B------:R-:W-:Y:S01]  /*22610*/  PRMT R64, RZ, 0x7610, R64 ;  /* 0x00007610ff407816 */ /* 0x000fe20000000040 */
[----:B0-----:R-:W-:Y:S02]  /*22620*/  @!P0 IMAD.MOV.U32 R4, RZ, RZ, R30 ;  /* 0x000000ffff048224 */ /* 0x001fe400078e001e */
[----:B------:R-:W-:Y:S01]  /*22630*/  @!P0 IMAD.MOV.U32 R5, RZ, RZ, R36 ;  /* 0x000000ffff058224 */ /* 0x000fe200078e0024 */
[----:B------:R-:W-:Y:S01]  /*22640*/  PRMT R65, RZ, 0x7610, R65 ;  /* 0x00007610ff417816 */ /* 0x000fe20000000041 */
[----:B------:R-:W2:Y:S04]  /*22650*/  LDL.LU R30, [R1+0xf74] ;  /* 0x000f7400011e7983 */ /* 0x000ea80000300800 */
[----:B------:R0:W2:Y:S02]  /*22660*/  @!P0 LDG.E.U8 R13, desc[UR44][R4.64] ;  /* 0x0000002c040d8981 */ /* 0x0000a4000c1e1100 */
[----:B0-----:R-:W-:-:S02]  /*22670*/  @!P0 IMAD.MOV.U32 R4, RZ, RZ, R34 ;  /* 0x000000ffff048224 */ /* 0x001fc400078e0022 */
[----:B------:R-:W-:-:S05]  /*22680*/  @!P0 IMAD.MOV.U32 R5, RZ, RZ, R35 ;  /* 0x000000ffff058224 */ /* 0x000fca00078e0023 */
[----:B------:R0:W2:Y:S01]  /*22690*/  @!P0 LDG.E.U8 R64, desc[UR44][R4.64] ;  /* 0x0000002c04408981 */ /* 0x0000a2000c1e1100 */
[----:B------:R-:W-:Y:S01]  /*226a0*/  PRMT R24, RZ, 0x7610, R24 ;  /* 0x00007610ff187816 */ /* 0x000fe20000000018 */
[----:B0-----:R-:W-:Y:S01]  /*226b0*/  @!P0 IMAD.MOV.U32 R4, RZ, RZ, R32 ;  /* 0x000000ffff048224 */ /* 0x001fe200078e0020 */
[----:B------:R-:W-:Y:S01]  /*226c0*/  PRMT R2, RZ, 0x7610, R2 ;  /* 0x00007610ff027816 */ /* 0x000fe20000000002 */
[----:B----4-:R-:W-:-:S05]  /*226d0*/  @!P0 IMAD.MOV.U32 R5, RZ, RZ, R33 ;  /* 0x000000ffff058224 */ /* 0x010fca00078e0021 */
[----:B------:R0:W4:Y:S02]  /*226e0*/  @!P0 LDG.E.U8 R65, desc[UR44][R4.64] ;  /* 0x0000002c04418981 */ /* 0x000124000c1e1100 */
[----:B0-----:R-:W-:Y:S02]  /*226f0*/  @!P0 IMAD.MOV.U32 R4, RZ, RZ, R29 ;  /* 0x000000ffff048224 */ /* 0x001fe400078e001d */
[----:B------:R-:W4:Y:S04]  /*22700*/  LDL.LU R29, [R1+0xf54] ;  /* 0x000f5400011d7983 */ /* 0x000f280000300800 */
[----:B------:R-:W4:Y:S04]  /*22710*/  LDL R42, [R1+0xf34] ;  /* 0x000f3400012a7983 */ /* 0x000f280000100800 */
[----:B------:R-:W4:Y:S04]  /*22720*/  LDL.LU R32, [R1+0xf38] ;  /* 0x000f380001207983 */ /* 0x000f280000300800 */
[----:B------:R-:W4:Y:S01]  /*22730*/  LDL R41, [R1+0x1290] ;  /* 0x0012900001297983 */ /* 0x000f220000100800 */
[----:B---3--:R-:W-:-:S03]  /*22740*/  @!P0 IMAD.MOV.U32 R5, RZ, RZ, R31 ;  /* 0x000000ffff058224 */ /* 0x008fc600078e001f */
[----:B------:R-:W3:Y:S04]  /*22750*/  LDL R39, [R1+0x16a0] ;  /* 0x0016a00001277983 */ /* 0x000ee80000100800 */
[----:B------:R2:W3:Y:S04]  /*22760*/  @!P0 LDG.E.U8 R24, desc[UR44][R4.64] ;  /* 0x0000002c04188981 */ /* 0x0004e8000c1e1100 */
[----:B------:R-:W3:Y:S04]  /*22770*/  LDL R34, [R1+0x1a7c] ;  /* 0x001a7c0001227983 */ /* 0x000ee80000100800 */
[----:B------:R-:W3:Y:S01]  /*22780*/  LDL R31, [R1+0x1a80] ;  /* 0x001a8000011f7983 */ /* 0x000ee20000100800 */
[----:B--2---:R-:W-:-:S03]  /*22790*/  @!P0 IMAD.MOV.U32 R4, RZ, RZ, R26 ;  /* 0x000000ffff048224 */ /* 0x004fc600078e001a */
[----:B------:R-:W2:Y:S04]  /*227a0*/  LDL R36, [R1+0x1a5c] ;  /* 0x001a5c0001247983 */ /* 0x000ea80000100800 */
[----:B------:R-:W2:Y:S01]  /*227b0*/  LDL R26, [R1+0x1a60] ;  /* 0x001a6000011a7983 */ /* 0x000ea20000100800 */
[----:B------:R-:W-:-:S03]  /*227c0*/  @!P0 IMAD.MOV.U32 R5, RZ, RZ, R27 ;  /* 0x000000ffff058224 */ /* 0x000fc600078e001b */
[----:B------:R-:W2:Y:S04]  /*227d0*/  LDL R27, [R1+0x1690] ;  /* 0x00169000011b7983 */ /* 0x000ea80000100800 */
[----:B------:R0:W2:Y:S02]  /*227e0*/  @!P0 LDG.E.U8 R2, desc[UR44][R4.64] ;  /* 0x0000002c04028981 */ /* 0x0000a4000c1e1100 */
[----:B0-----:R-:W-:Y:S02]  /*227f0*/  @!P0 IMAD.MOV.U32 R4, RZ, RZ, R14 ;  /* 0x000000ffff048224 */ /* 0x001fe400078e000e */
[----:B------:R-:W2:Y:S04]  /*22800*/  LDL R14, [R1+0x1a94] ;  /* 0x001a9400010e7983 */ /* 0x000ea80000100800 */
[----:B------:R-:W3:Y:S04]  /*22810*/  LDL.LU R40, [R1+0xef8] ;  /* 0x000ef80001287983 */ /* 0x000ee80000300800 */
[----:B------:R-:W2:Y:S04]  /*22820*/  LDL.LU R35, [R1+0xf14] ;  /* 0x000f140001237983 */ /* 0x000ea80000300800 */
[----:B------:R-:W3:Y:S04]  /*22830*/  LDL.LU R46, [R1+0xed4] ;  /* 0x000ed400012e7983 */ /* 0x000ee80000300800 */
[----:B------:R-:W3:Y:S04]  /*22840*/  LDL.LU R45, [R1+0xef4] ;  /* 0x000ef400012d7983 */ /* 0x000ee80000300800 */
[----:B------:R-:W3:Y:S04]  /*22850*/  LDL.LU R43, [R1+0xed8] ;  /* 0x000ed800012b7983 */ /* 0x000ee80000300800 */
[----:B------:R-:W3:Y:S01]  /*22860*/  LDL.LU R33, [R1+0xf18] ;  /* 0x000f180001217983 */ /* 0x000ee20000300800 */
[----:B------:R-:W-:-:S02]  /*22870*/  PRMT R62, RZ, 0x7610, R62 ;  /* 0x00007610ff3e7816 */ /* 0x000fc4000000003e */
[----:B------:R-:W-:Y:S01]  /*22880*/  PRMT R63, RZ, 0x7610, R63 ;  /* 0x00007610ff3f7816 */ /* 0x000fe2000000003f */
[----:B------:R-:W3:Y:S01]  /*22890*/  LDL.LU R125, [R1+0x1860] ;  /* 0x00186000017d7983 */ /* 0x000ee20000300800 */
[----:B------:R-:W-:Y:S02]  /*228a0*/  PRMT R12, RZ, 0x7610, R12 ;  /* 0x00007610ff0c7816 */ /* 0x000fe4000000000c */
[----:B------:R-:W-:Y:S01]  /*228b0*/  PRMT R28, RZ, 0x7610, R28 ;  /* 0x00007610ff1c7816 */ /* 0x000fe2000000001c */
[----:B------:R-:W3:Y:S01]  /*228c0*/  LDL.LU R128, [R1+0x187c] ;  /* 0x00187c0001807983 */ /* 0x000ee20000300800 */
[----:B------:R-:W-:Y:S02]  /*228d0*/  PRMT R38, RZ, 0x7610, R38 ;  /* 0x00007610ff267816 */ /* 0x000fe40000000026 */
[----:B------:R-:W-:Y:S01]  /*228e0*/  PRMT R18, RZ, 0x7610, R18 ;  /* 0x00007610ff127816 */ /* 0x000fe20000000012 */
[----:B------:R-:W3:Y:S01]  /*228f0*/  LDL.LU R133, [R1+0x1840] ;  /* 0x0018400001857983 */ /* 0x000ee20000300800 */
[----:B------:R-:W-:-:S03]  /*22900*/  PRMT R60, RZ, 0x7610, R60 ;  /* 0x00007610ff3c7816 */ /* 0x000fc6000000003c */
[----:B------:R-:W3:Y:S04]  /*22910*/  LDL.LU R136, [R1+0x185c] ;  /* 0x00185c0001887983 */ /* 0x000ee80000300800 */
[----:B------:R-:W3:Y:S04]  /*22920*/  LDL.LU R141, [R1+0x1820] ;  /* 0x00182000018d7983 */ /* 0x000ee80000300800 */
[----:B------:R-:W3:Y:S04]  /*22930*/  LDL.LU R144, [R1+0x183c] ;  /* 0x00183c0001907983 */ /* 0x000ee80000300800 */
[----:B------:R-:W3:Y:S01]  /*22940*/  LDL.LU R149, [R1+0x1800] ;  /* 0x0018000001957983 */ /* 0x000ee20000300800 */
[----:B------:R-:W-:-:S05]  /*22950*/  @!P0 IMAD.MOV.U32 R5, RZ, RZ, R30 ;  /* 0x000000ffff058224 */ /* 0x000fca00078e001e */
[----:B------:R0:W3:Y:S02]  /*22960*/  @!P0 LDG.E.U8 R62, desc[UR44][R4.64] ;  /* 0x0000002c043e8981 */ /* 0x0000e4000c1e1100 */
[----:B0-----:R-:W-:Y:S02]  /*22970*/  @!P0 IMAD.MOV.U32 R4, RZ, RZ, R0 ;  /* 0x000000ffff048224 */ /* 0x001fe400078e0000 */
[----:B------:R0:W-:Y:S01]  /*22980*/  STL [R1+0x1ad0], R0 ;  /* 0x001ad00001007387 */ /* 0x0001e20000100800 */
[----:B------:R-:W-:Y:S02]  /*22990*/  PRMT R61, RZ, 0x7610, R61 ;  /* 0x00007610ff3d7816 */ /* 0x000fe4000000003d */
[----:B------:R-:W-:Y:S01]  /*229a0*/  PRMT R58, RZ, 0x7610, R58 ;  /* 0x00007610ff3a7816 */ /* 0x000fe2000000003a */
[----:B------:R-:W3:Y:S04]  /*229b0*/  LDL R44, [R1+0x1880] ;  /* 0x00188000012c7983 */ /* 0x000ee80000100800 */
[----:B0-----:R-:W3:Y:S01]  /*229c0*/  LDL R0, [R1+0x19c0] ;  /* 0x0019c00001007983 */ /* 0x001ee20000100800 */
[----:B----4-:R-:W-:-:S05]  /*229d0*/  @!P0 IMAD.MOV.U32 R5, RZ, RZ, R29 ;  /* 0x000000ffff058224 */ /* 0x010fca00078e001d */
[----:B------:R0:W4:Y:S02]  /*229e0*/  @!P0 LDG.E.U8 R63, desc[UR44][R4.64] ;  /* 0x0000002c043f8981 */ /* 0x000124000c1e1100 */
[----:B0-----:R-:W-:Y:S02]  /*229f0*/  @!P0 IMAD.MOV.U32 R4, RZ, RZ, R32 ;  /* 0x000000ffff048224 */ /* 0x001fe400078e0020 */
[----:B------:R-:W-:Y:S02]  /*22a00*/  @!P0 IMAD.MOV.U32 R5, RZ, RZ, R42 ;  /* 0x000000ffff058224 */ /* 0x000fe400078e002a */
[----:B------:R-:W4:Y:S04]  /*22a10*/  LDL R42, [R1+0x1a1c] ;  /* 0x001a1c00012a7983 */ /* 0x000f280000100800 */
[----:B------:R2:W4:Y:S02]  /*22a20*/  @!P0 LDG.E.U8 R12, desc[UR44][R4.64] ;  /* 0x0000002c040c8981 */ /* 0x000524000c1e1100 */
[----:B--2---:R-:W-:-:S02]  /*22a30*/  @!P0 IMAD.MOV.U32 R5, RZ, RZ, R35 ;  /* 0x000000ffff058224 */ /* 0x004fc400078e0023 */
[----:B---3--:R-:W-:-:S05]  /*22a40*/  @!P0 IMAD.MOV.U32 R4, RZ, RZ, R33 ;  /* 0x000000ffff048224 */ /* 0x008fca00078e0021 */
[----:B------:R0:W2:Y:S02]  /*22a50*/  @!P0 LDG.E.U8 R28, desc[UR44][R4.64] ;  /* 0x0000002c041c8981 */ /* 0x0000a4000c1e1100 */
[----:B0-----:R-:W-:Y:S02]  /*22a60*/  @!P0 IMAD.MOV.U32 R4, RZ, RZ, R40 ;  /* 0x000000ffff048224 */ /* 0x001fe400078e0028 */
[----:B------:R-:W-:-:S05]  /*22a70*/  @!P0 IMAD.MOV.U32 R5, RZ, RZ, R45 ;  /* 0x000000ffff058224 */ /* 0x000fca00078e002d */
[----:B------:R0:W3:Y:S02]  /*22a80*/  @!P0 LDG.E.U8 R38, desc[UR44][R4.64] ;  /* 0x0000002c04268981 */ /* 0x0000e4000c1e1100 */
[----:B0-----:R-:W-:Y:S02]  /*22a90*/  @!P0 IMAD.MOV.U32 R4, RZ, RZ, R43 ;  /* 0x000000ffff048224 */ /* 0x001fe400078e002b */
[----:B------:R-:W-:-:S05]  /*22aa0*/  @!P0 IMAD.MOV.U32 R5, RZ, RZ, R46 ;  /* 0x000000ffff058224 */ /* 0x000fca00078e002e */
[----:B------:R0:W3:Y:S02]  /*22ab0*/  @!P0 LDG.E.U8 R18, desc[UR44][R4.64] ;  /* 0x0000002c04128981 */ /* 0x0000e4000c1e1100 */
[----:B0-----:R-:W-:Y:S02]  /*22ac0*/  @!P0 IMAD.MOV.U32 R4, RZ, RZ, R39 ;  /* 0x000000ffff048224 */ /* 0x001fe400078e0027 */
[----:B------:R-:W-:Y:S01]  /*22ad0*/  @!P0 IMAD.MOV.U32 R5, RZ, RZ, R41 ;  /* 0x000000ffff058224 */ /* 0x000fe200078e0029 */
[----:B------:R-:W2:Y:S04]  /*22ae0*/  LDL R39, [R1+0x19dc] ;  /* 0x0019dc0001277983 */ /* 0x000ea80000100800 */
[----:B------:R0:W3:Y:S04]  /*22af0*/  @!P0 LDG.E.U8 R60, desc[UR44][R4.64] ;  /* 0x0000002c043c8981 */ /* 0x0000e8000c1e1100 */
[----:B------:R-:W4:Y:S01]  /*22b00*/  LDL R41, [R1+0x1a20] ;  /* 0x001a200001297983 */ /* 0x000f220000100800 */
[----:B0-----:R-:W-:-:S02]  /*22b10*/  @!P0 IMAD.MOV.U32 R4, RZ, RZ, R14 ;  /* 0x000000ffff048224 */ /* 0x001fc400078e000e */
[----:B------:R-:W-:Y:S01]  /*22b20*/  @!P0 IMAD.MOV.U32 R5, RZ, RZ, R27 ;  /* 0x000000ffff058224 */ /* 0x000fe200078e001b */
[----:B------:R-:W2:Y:S04]  /*22b30*/  LDL R14, [R1+0x1a40] ;  /* 0x001a4000010e7983 */ /* 0x000ea80000100800 */
[----:B------:R-:W3:Y:S04]  /*22b40*/  LDL R27, [R1+0x1a3c] ;  /* 0x001a3c00011b7983 */ /* 0x000ee80000100800 */
        /* <DEDUP_REMOVED lines=8> */
[----:B------:R-:W-:-:S03]  /*22bd0*/  @!P0 IMAD.MOV.U32 R4, RZ, RZ, R26 ;  /* 0x000000ffff048224 */ /* 0x000fc600078e001a */
[----:B------:R-:W4:Y:S01]  /*22be0*/  LDL R26, [R1+0x19bc] ;  /* 0x0019bc00011a7983 */ /* 0x000f220000100800 */
[----:B------:R-:W-:-:S06]  /*22bf0*/  PRMT R59, RZ, 0x7610, R59 ;  /* 0x00007610ff3b7816 */ /* 0x000fcc000000003b */
[----:B------:R2:W4:Y:S01]  /*22c00*/  @!P0 LDG.E.U8 R59, desc[UR44][R4.64] ;  /* 0x0000002c043b8981 */ /* 0x000522000c1e1100 */
[----:B------:R-:W-:Y:S02]  /*22c10*/  PRMT R56, RZ, 0x7610, R56 ;  /* 0x00007610ff387816 */ /* 0x000fe40000000038 */
[----:B------:R-:W-:Y:S02]  /*22c20*/  PRMT R57, RZ, 0x7610, R57 ;  /* 0x00007610ff397816 */ /* 0x000fe40000000039 */
[----:B------:R-:W-:Y:S02]  /*22c30*/  PRMT R54, RZ, 0x7610, R54 ;  /* 0x00007610ff367816 */ /* 0x000fe40000000036 */
[----:B------:R-:W-:Y:S01]  /*22c40*/  PRMT R55, RZ, 0x7610, R55 ;  /* 0x00007610ff377816 */ /* 0x000fe20000000037 */
[----:B--2---:R-:W-:Y:S02]  /*22c50*/  @!P0 IMAD.MOV.U32 R4, RZ, RZ, R14 ;  /* 0x000000ffff048224 */ /* 0x004fe400078e000e */
[----:B------:R-:W2:Y:S01]  /*22c60*/  LDL R14, [R1+0x19a0] ;  /* 0x0019a000010e7983 */ /* 0x000ea20000100800 */
[----:B---3--:R-:W-:-:S03]  /*22c70*/  @!P0 IMAD.MOV.U32 R5, RZ, RZ, R27 ;  /* 0x000000ffff058224 */ /* 0x008fc600078e001b */
[----:B------:R-:W3:Y:S04]  /*22c80*/  LDL R27, [R1+0x199c] ;  /* 0x00199c00011b7983 */ /* 0x000ee80000100800 */
[----:B------:R4:W3:Y:S02]  /*22c90*/  @!P0 LDG.E.U8 R56, desc[UR44][R4.64] ;  /* 0x0000002c04388981 */ /* 0x0008e4000c1e1100 */
[----:B----4-:R-:W-:Y:S02]  /*22ca0*/  @!P0 IMAD.MOV.U32 R4, RZ, RZ, R41 ;  /* 0x000000ffff048224 */ /* 0x010fe400078e0029 */
[----:B------:R-:W-:Y:S01]  /*22cb0*/  @!P0 IMAD.MOV.U32 R5, RZ, RZ, R42 ;  /* 0x000000ffff058224 */ /* 0x000fe200078e002a */
[----:B------:R-:W-:Y:S01]  /*22cc0*/  PRMT R52, RZ, 0x7610, R52 ;  /* 0x00007610ff347816 */ /* 0x000fe20000000034 */
[----:B------:R-:W4:Y:S04]  /*22cd0*/  LDL R42, [R1+0x193c] ;  /* 0x00193c00012a7983 */ /* 0x000f280000100800 */
[----:B------:R0:W4:Y:S04]  /*22ce0*/  @!P0 LDG.E.U8 R57, desc[UR44][R4.64] ;  /* 0x0000002c04398981 */ /* 0x000128000c1e1100 */
[----:B------:R-:W4:Y:S01]  /*22cf0*/  LDL R41, [R1+0x1940] ;  /* 0x0019400001297983 */ /* 0x000f220000100800 */
[----:B0-----:R-:W-:-:S02]  /*22d00*/  @!P0 IMAD.MOV.U32 R4, RZ, RZ, R31 ;  /* 0x000000ffff048224 */ /* 0x001fc400078e001f */
[----:B------:R-:W-:Y:S01]  /*22d10*/  @!P0 IMAD.MOV.U32 R5, RZ, RZ, R34 ;  /* 0x000000ffff058224 */ /* 0x000fe200078e0022 */
[----:B------:R-:W4:Y:S04]  /*22d20*/  LDL R31, [R1+0x1980] ;  /* 0x00198000011f7983 */ /* 0x000f280000100800 */
[----:B------:R-:W4:Y:S04]  /*22d30*/  LDL R34, [R1+0x197c] ;  /* 0x00197c0001227983 */ /* 0x000f280000100800 */
[----:B------:R0:W4:Y:S02]  /*22d40*/  @!P0 LDG.E.U8 R54, desc[UR44][R4.64] ;  /* 0x0000002c04368981 */ /* 0x000124000c1e1100 */
[----:B0-----:R-:W-:-:S02]  /*22d50*/  @!P0 IMAD.MOV.U32 R4, RZ, RZ, R36 ;  /* 0x000000ffff048224 */ /* 0x001fc400078e0024 */
[----:B------:R-:W-:Y:S01]  /*22d60*/  @!P0 IMAD.MOV.U32 R5, RZ, RZ, R39 ;  /* 0x000000ffff058224 */ /* 0x000fe200078e0027 */
[----:B------:R-:W-:Y:S01]  /*22d70*/  PRMT R53, RZ, 0x7610, R53 ;  /* 0x00007610ff357816 */ /* 0x000fe20000000035 */
[----:B------:R-:W4:Y:S04]  /*22d80*/  LDL R39, [R1+0x18fc] ;  /* 0x0018fc0001277983 */ /* 0x000f280000100800 */
[----:B------:R0:W4:Y:S04]  /*22d90*/  @!P0 LDG.E.U8 R55, desc[UR44][R4.64] ;  /* 0x0000002c04378981 */ /* 0x000128000c1e1100 */
[----:B------:R-:W4:Y:S01]  /*22da0*/  LDL R36, [R1+0x1900] ;  /* 0x0019000001247983 */ /* 0x000f220000100800 */
[----:B0-----:R-:W-:-:S03]  /*22db0*/  @!P0 IMAD.MOV.U32 R4, RZ, RZ, R0 ;  /* 0x000000ffff048224 */ /* 0x001fc600078e0000 */
[----:B------:R-:W4:Y:S01]  /*22dc0*/  LDL R0, [R1+0x1960] ;  /* 0x0019600001007983 */ /* 0x000f220000100800 */
[----:B------:R-:W-:-:S03]  /*22dd0*/  @!P0 IMAD.MOV.U32 R5, RZ, RZ, R26 ;  /* 0x000000ffff058224 */ /* 0x000fc600078e001a */
[----:B------:R-:W4:Y:S04]  /*22de0*/  LDL R26, [R1+0x195c] ;  /* 0x00195c00011a7983 */ /* 0x000f280000100800 */
[----:B------:R2:W4:Y:S01]  /*22df0*/  @!P0 LDG.E.U8 R52, desc[UR44][R4.64] ;  /* 0x0000002c04348981 */ /* 0x000522000c1e1100 */
[----:B------:R-:W-:Y:S01]  /*22e00*/  PRMT R50, RZ, 0x7610, R50 ;  /* 0x00007610ff327816 */ /* 0x000fe20000000032 */
[----:B--2---:R-:W-:Y:S02]  /*22e10*/  @!P0 IMAD.MOV.U32 R4, RZ, RZ, R14 ;  /* 0x000000ffff048224 */ /* 0x004fe400078e000e */
[----:B------:R-:W2:Y:S01]  /*22e20*/  LDL R14, [R1+0x1920] ;  /* 0x00192000010e7983 */ /* 0x000ea20000100800 */
[----:B---3--:R-:W-:-:S03]  /*22e30*/  @!P0 IMAD.MOV.U32 R5, RZ, RZ, R27 ;  /* 0x000000ffff058224 */ /* 0x008fc600078e001b */
[----:B------:R-:W3:Y:S04]  /*22e40*/  LDL R27, [R1+0x191c] ;  /* 0x00191c00011b7983 */ /* 0x000ee80000100800 */
[----:B------:R4:W3:Y:S02]  /*22e50*/  @!P0 LDG.E.U8 R53, desc[UR44][R4.64] ;  /* 0x0000002c04358981 */ /* 0x0008e4000c1e1100 */
[----:B----4-:R-:W-:Y:S02]  /*22e60*/  @!P0 IMAD.MOV.U32 R5, RZ, RZ, R34 ;  /* 0x000000ffff058224 */ /* 0x010fe400078e0022 */
[----:B------:R-:W4:Y:S01]  /*22e70*/  LDL R34, [R1+0x18dc] ;  /* 0x0018dc0001227983 */ /* 0x000f220000100800 */
[----:B------:R-:W-:-:S03]  /*22e80*/  @!P0 IMAD.MOV.U32 R4, RZ, RZ, R31 ;  /* 0x000000ffff048224 */ /* 0x000fc600078e001f */
[----:B------:R-:W4:Y:S04]  /*22e90*/  LDL R31, [R1+0x18e0] ;  /* 0x0018e000011f7983 */ /* 0x000f280000100800 */
[----:B------:R0:W4:Y:S02]  /*22ea0*/  @!P0 LDG.E.U8 R50, desc[UR44][R4.64] ;  /* 0x0000002c04328981 */ /* 0x000124000c1e1100 */
[----:B0-----:R-:W-:Y:S02]  /*22eb0*/  @!P0 IMAD.MOV.U32 R4, RZ, RZ, R0 ;  /* 0x000000ffff048224 */ /* 0x001fe400078e0000 */
[----:B------:R-:W4:Y:S01]  /*22ec0*/  LDL R0, [R1+0x18c0] ;  /* 0x0018c00001007983 */ /* 0x000f220000100800 */
[----:B------:R-:W-:Y:S01]  /*22ed0*/  PRMT R51, RZ, 0x7610, R51 ;  /* 0x00007610ff337816 */ /* 0x000fe20000000033 */
[----:B------:R-:W-:Y:S01]  /*22ee0*/  @!P0 IMAD.MOV.U32 R5, RZ, RZ, R26 ;  /* 0x000000ffff058224 */ /* 0x000fe200078e001a */
[----:B------:R-:W-:Y:S01]  /*22ef0*/  PRMT R48, RZ, 0x7610, R48 ;  /* 0x00007610ff307816 */ /* 0x000fe20000000030 */
[----:B------:R-:W4:Y:S04]  /*22f00*/  LDL R26, [R1+0x18bc] ;  /* 0x0018bc00011a7983 */ /* 0x000f280000100800 */
[----:B------:R0:W4:Y:S02]  /*22f10*/  @!P0 LDG.E.U8 R51, desc[UR44][R4.64] ;  /* 0x0000002c04338981 */ /* 0x000124000c1e1100 */
[----:B0-----:R-:W-:-:S02]  /*22f20*/  @!P0 IMAD.MOV.U32 R4, RZ, RZ, R41 ;  /* 0x000000ffff048224 */ /* 0x001fc400078e0029 */
[----:B------:R-:W-:-:S05]  /*22f30*/  @!P0 IMAD.MOV.U32 R5, RZ, RZ, R42 ;  /* 0x000000ffff058224 */ /* 0x000fca00078e002a */
[----:B------:R2:W4:Y:S01]  /*22f40*/  @!P0 LDG.E.U8 R48, desc[UR44][R4.64] ;  /* 0x0000002c04308981 */ /* 0x000522000c1e1100 */
        /* <DEDUP_REMOVED lines=8> */
[----:B0-----:R-:W-:Y:S02]  /*22fd0*/  @!P0 IMAD.MOV.U32 R4, RZ, RZ, R36 ;  /* 0x000000ffff048224 */ /* 0x001fe400078e0024 */
[----:B------:R-:W-:-:S05]  /*22fe0*/  @!P0 IMAD.MOV.U32 R5, RZ, RZ, R39 ;  /* 0x000000ffff058224 */ /* 0x000fca00078e0027 */
[----:B------:R4:W3:Y:S02]  /*22ff0*/  @!P0 LDG.E.U8 R148, desc[UR44][R4.64] ;  /* 0x0000002c04948981 */ /* 0x0008e4000c1e1100 */
[----:B----4-:R-:W-:Y:S02]  /*23000*/  @!P0 IMAD.MOV.U32 R5, RZ, RZ, R34 ;  /* 0x000000ffff058224 */ /* 0x010fe400078e0022 */
[----:B------:R-:W4:Y:S01]  /*23010*/  LDL.LU R34, [R1+0x181c] ;  /* 0x00181c0001227983 */ /* 0x000f220000300800 */
[----:B------:R-:W-:-:S03]  /*23020*/  @!P0 IMAD.MOV.U32 R4, RZ, RZ, R31 ;  /* 0x000000ffff048224 */ /* 0x000fc600078e001f */
[----:B------:R-:W4:Y:S04]  /*23030*/  LDL R42, [R1+0x17fc] ;  /* 0x0017fc00012a7983 */ /* 0x000f280000100800 */
[----:B------:R0:W4:Y:S01]  /*23040*/  @!P0 LDG.E.U8 R145, desc[UR44][R4.64] ;  /* 0x0000002c04918981 */ /* 0x000122000c1e1100 */
[----:B------:R-:W-:Y:S02]  /*23050*/  PRMT R140, RZ, 0x7610, R140 ;  /* 0x00007610ff8c7816 */ /* 0x000fe4000000008c */
[----:B------:R-:W-:Y:S01]  /*23060*/  PRMT R132, RZ, 0x7610, R132 ;  /* 0x00007610ff847816 */ /* 0x000fe20000000084 */
[----:B------:R-:W4:Y:S01]  /*23070*/  LDL R41, [R1+0x17bc] ;  /* 0x0017bc0001297983 */ /* 0x000f220000100800 */
[----:B------:R-:W-:Y:S02]  /*23080*/  PRMT R129, RZ, 0x7610, R129 ;  /* 0x00007610ff817816 */ /* 0x000fe40000000081 */
[----:B------:R-:W-:Y:S01]  /*23090*/  PRMT R251, RZ, 0x7610, R251 ;  /* 0x00007610fffb7816 */ /* 0x000fe200000000fb */
[----:B------:R-:W4:Y:S01]  /*230a0*/  LDL R39, [R1+0x17c0] ;  /* 0x0017c00001277983 */ /* 0x000f220000100800 */
[----:B------:R-:W-:-:S03]  /*230b0*/  PRMT R248, RZ, 0x7610, R248 ;  /* 0x00007610fff87816 */ /* 0x000fc600000000f8 */
[----:B------:R-:W4:Y:S04]  /*230c0*/  LDL R36, [R1+0x179c] ;  /* 0x00179c0001247983 */ /* 0x000f280000100800 */
[----:B------:R-:W4:Y:S01]  /*230d0*/  LDL R31, [R1+0x17a0] ;  /* 0x0017a000011f7983 */ /* 0x000f220000100800 */
[----:B0-----:R-:W-:-:S03]  /*230e0*/  @!P0 IMAD.MOV.U32 R4, RZ, RZ, R0 ;  /* 0x000000ffff048224 */ /* 0x001fc600078e0000 */
[----:B------:R-:W4:Y:S01]  /*230f0*/  LDL R0, [R1+0x17e0] ;  /* 0x0017e00001007983 */ /* 0x000f220000100800 */
[----:B------:R-:W-:-:S03]  /*23100*/  @!P0 IMAD.MOV.U32 R5, RZ, RZ, R26 ;  /* 0x000000ffff058224 */ /* 0x000fc600078e001a */
[----:B------:R-:W4:Y:S04]  /*23110*/  LDL R26, [R1+0x17dc] ;  /* 0x0017dc00011a7983 */ /* 0x000f280000100800 */
[----:B------:R2:W4:Y:S01]  /*23120*/  @!P0 LDG.E.U8 R140, desc[UR44][R4.64] ;  /* 0x0000002c048c8981 */ /* 0x000522000c1e1100 */
        /* <DEDUP_REMOVED lines=17> */
[----:B----4-:R-:W-:-:S05]  /*23240*/  @!P0 IMAD.MOV.U32 R5, RZ, RZ, R34 ;  /* 0x000000ffff058224 */ /* 0x010fca00078e0022 */
[----:B------:R0:W4:Y:S02]  /*23250*/  @!P0 LDG.E.U8 R247, desc[UR44][R4.64] ;  /* 0x0000002c04f78981 */ /* 0x000124000c1e1100 */
[----:B0-----:R-:W-:Y:S02]  /*23260*/  @!P0 IMAD.MOV.U32 R4, RZ, RZ, R149 ;  /* 0x000000ffff048224 */ /* 0x001fe400078e0095 */
[----:B------:R-:W-:Y:S01]  /*23270*/  @!P0 IMAD.MOV.U32 R5, RZ, RZ, R42 ;  /* 0x000000ffff058224 */ /* 0x000fe200078e002a */
[----:B------:R-:W-:Y:S01]  /*23280*/  PRMT R245, RZ, 0x7610, R245 ;  /* 0x00007610fff57816 */ /* 0x000fe200000000f5 */
[----:B------:R-:W4:Y:S04]  /*23290*/  LDL R42, [R1+0xfac] ;  /* 0x000fac00012a7983 */ /* 0x000f280000100800 */
[----:B------:R0:W4:Y:S02]  /*232a0*/  @!P0 LDG.E.U8 R246, desc[UR44][R4.64] ;  /* 0x0000002c04f68981 */ /* 0x000124000c1e1100 */
[----:B0-----:R-:W-:-:S02]  /*232b0*/  @!P0 IMAD.MOV.U32 R4, RZ, RZ, R0 ;  /* 0x000000ffff048224 */ /* 0x001fc400078e0000 */
[----:B------:R-:W4:Y:S01]  /*232c0*/  LDL R0, [R1+0x1760] ;  /* 0x0017600001007983 */ /* 0x000f220000100800 */
[----:B------:R-:W-:-:S03]  /*232d0*/  @!P0 IMAD.MOV.U32 R5, RZ, RZ, R26 ;  /* 0x000000ffff058224 */ /* 0x000fc600078e001a */
[----:B------:R-:W4:Y:S01]  /*232e0*/  LDL R26, [R1+0x175c] ;  /* 0x00175c00011a7983 */ /* 0x000f220000100800 */
[----:B------:R-:W-:-:S03]  /*232f0*/  PRMT R244, RZ, 0x7610, R244 ;  /* 0x00007610fff47816 */ /* 0x000fc600000000f4 */
[----:B------:R0:W4:Y:S01]  /*23300*/  @!P0 LDG.E.U8 R245, desc[UR44][R4.64] ;  /* 0x0000002c04f58981 */ /* 0x000122000c1e1100 */
[----:B------:R-:W-:Y:S01]  /*23310*/  PRMT R243, RZ, 0x7610, R243 ;  /* 0x00007610fff37816 */ /* 0x000fe200000000f3 */
[----:B0-----:R-:W-:Y:S02]  /*23320*/  @!P0 IMAD.MOV.U32 R4, RZ, RZ, R39 ;  /* 0x000000ffff048224 */ /* 0x001fe400078e0027 */
        /* <DEDUP_REMOVED lines=8> */
[----:B------:R2:W4:Y:S01]  /*233b0*/  @!P0 LDG.E.U8 R243, desc[UR44][R4.64] ;  /* 0x0000002c04f38981 */ /* 0x000522000c1e1100 */
[----:B------:R-:W-:Y:S01]  /*233c0*/  PRMT R242, RZ, 0x7610, R242 ;  /* 0x00007610fff27816 */ /* 0x000fe200000000f2 */
[----:B--2---:R-:W-:-:S02]  /*233d0*/  @!P0 IMAD.MOV.U32 R4, RZ, RZ, R14 ;  /* 0x000000ffff048224 */ /* 0x004fc400078e000e */
[----:B------:R-:W2:Y:S01]  /*233e0*/  LDL R14, [R1+0x1700] ;  /* 0x00170000010e7983 */ /* 0x000ea20000100800 */
[----:B---3--:R-:W-:-:S03]  /*233f0*/  @!P0 IMAD.MOV.U32 R5, RZ, RZ, R27 ;  /* 0x000000ffff058224 */ /* 0x008fc600078e001b */
[----:B------:R-:W3:Y:S04]  /*23400*/  LDL R27, [R1+0x16fc] ;  /* 0x0016fc00011b7983 */ /* 0x000ee80000100800 */
[----:B------:R4:W3:Y:S02]  /*23410*/  @!P0 LDG.E.U8 R242, desc[UR44][R4.64] ;  /* 0x0000002c04f28981 */ /* 0x0008e4000c1e1100 */
[----:B----4-:R-:W-:Y:S02]  /*23420*/  @!P0 IMAD.MOV.U32 R4, RZ, RZ, R0 ;  /* 0x000000ffff048224 */ /* 0x010fe400078e0000 */
[----:B------:R-:W4:Y:S01]  /*23430*/  LDL R0, [R1+0x16e0] ;  /* 0x0016e00001007983 */ /* 0x000f220000100800 */
[----:B------:R-:W-:Y:S01]  /*23440*/  PRMT R241, RZ, 0x7610, R241 ;  /* 0x00007610fff17816 */ /* 0x000fe200000000f1 */
[----:B------:R-:W-:-:S02]  /*23450*/  @!P0 IMAD.MOV.U32 R5, RZ, RZ, R26 ;  /* 0x000000ffff058224 */ /* 0x000fc400078e001a */
[----:B------:R-:W4:Y:S01]  /*23460*/  LDL R26, [R1+0x16dc] ;  /* 0x0016dc00011a7983 */ /* 0x000f220000100800 */
[----:B------:R-:W-:-:S03]  /*23470*/  PRMT R240, RZ, 0x7610, R240 ;  /* 0x00007610fff07816 */ /* 0x000fc600000000f0 */
[----:B------:R0:W4:Y:S01]  /*23480*/  @!P0 LDG.E.U8 R241, desc[UR44][R4.64] ;  /* 0x0000002c04f18981 */ /* 0x000122000c1e1100 */
[----:B------:R-:W-:Y:S01]  /*23490*/  PRMT R239, RZ, 0x7610, R239 ;  /* 0x00007610ffef7816 */ /* 0x000fe200000000ef */
[----:B0-----:R-:W-:Y:S02]  /*234a0*/  @!P0 IMAD.MOV.U32 R4, RZ, RZ, R39 ;  /* 0x000000ffff048224 */ /* 0x001fe400078e0027 */
[----:B------:R-:W4:Y:S01]  /*234b0*/  LDL R39, [R1+0x16c0] ;  /* 0x0016c00001277983 */ /* 0x000f220000100800 */
[----:B------:R-:W-:-:S03]  /*234c0*/  @!P0 IMAD.MOV.U32 R5, RZ, RZ, R41 ;  /* 0x000000ffff058224 */ /* 0x000fc600078e0029 */
[----:B------:R-:W4:Y:S04]  /*234d0*/  LDL R41, [R1+0x16bc] ;  /* 0x0016bc0001297983 */ /* 0x000f280000100800 */
[----:B------:R0:W4:Y:S02]  /*234e0*/  @!P0 LDG.E.U8 R240, desc[UR44][R4.64] ;  /* 0x0000002c04f08981 */ /* 0x000124000c1e1100 */
[----:B0-----:R-:W-:Y:S02]  /*234f0*/  @!P0 IMAD.MOV.U32 R4, RZ, RZ, R31 ;  /* 0x000000ffff048224 */ /* 0x001fe400078e001f */
        /* <DEDUP_REMOVED lines=139> */
[----:B------:R-:W-:Y:S02]  /*23db0*/  @!P0 IMAD.MOV.U32 R5, RZ, RZ, R41 ;  /* 0x000000ffff058224 */ /* 0x000fe400078e0029 */
[----:B------:R-:W4:Y:S04]  /*23dc0*/  LDL R41, [R1+0xfb0] ;  /* 0x000fb00001297983 */ /* 0x000f280000100800 */
[----:B------:R0:W4:Y:S02]  /*23dd0*/  @!P0 LDG.E.U8 R216, desc[UR44][R4.64] ;  /* 0x0000002c04d88981 */ /* 0x000124000c1e1100 */
[----:B0-----:R-:W-:-:S02]  /*23de0*/  @!P0 IMAD.MOV.U32 R4, RZ, RZ, R31 ;  /* 0x000000ffff048224 */ /* 0x001fc400078e001f */
[----:B------:R-:W-:Y:S02]  /*23df0*/  @!P0 IMAD.MOV.U32 R5, RZ, RZ, R36 ;  /* 0x000000ffff058224 */ /* 0x000fe400078e0024 */
[----:B------:R-:W4:Y:S04]  /*23e00*/  LDL R36, [R1+0xf90] ;  /* 0x000f900001247983 */ /* 0x000f280000100800 */
[----:B------:R2:W4:Y:S01]  /*23e10*/  @!P0 LDG.E.U8 R215, desc[UR44][R4.64] ;  /* 0x0000002c04d78981 */ /* 0x000522000c1e1100 */
[----:B------:R-:W-:Y:S01]  /*23e20*/  PRMT R214, RZ, 0x7610, R214 ;  /* 0x00007610ffd67816 */ /* 0x000fe200000000d6 */
[----:B--2---:R-:W-:Y:S02]  /*23e30*/  @!P0 IMAD.MOV.U32 R4, RZ, RZ, R14 ;  /* 0x000000ffff048224 */ /* 0x004fe400078e000e */
[----:B------:R-:W2:Y:S04]  /*23e40*/  LDL R14, [R1+0xf70] ;  /* 0x000f7000010e7983 */ /* 0x000ea80000100800 */
[----:B------:R-:W2:Y:S01]  /*23e50*/  LDL.LU R39, [R1+0xf6c] ;  /* 0x000f6c0001277983 */ /* 0x000ea20000300800 */
[----:B---3--:R-:W-:-:S03]  /*23e60*/  @!P0 IMAD.MOV.U32 R5, RZ, RZ, R27 ;  /* 0x000000ffff058224 */ /* 0x008fc600078e001b */
[----:B------:R-:W3:Y:S04]  /*23e70*/  LDL.LU R31, [R1+0xf4c] ;  /* 0x000f4c00011f7983 */ /* 0x000ee80000300800 */
[----:B------:R-:W3:Y:S04]  /*23e80*/  LDL.LU R27, [R1+0xf50] ;  /* 0x000f5000011b7983 */ /* 0x000ee80000300800 */
[----:B------:R4:W3:Y:S02]  /*23e90*/  @!P0 LDG.E.U8 R214, desc[UR44][R4.64] ;  /* 0x0000002c04d68981 */ /* 0x0008e4000c1e1100 */
[----:B----4-:R-:W-:-:S02]  /*23ea0*/  @!P0 IMAD.MOV.U32 R4, RZ, RZ, R0 ;  /* 0x000000ffff048224 */ /* 0x010fc400078e0000 */
[----:B------:R-:W4:Y:S01]  /*23eb0*/  LDL R0, [R1+0xf2c] ;  /* 0x000f2c0001007983 */ /* 0x000f220000100800 */
[----:B------:R-:W-:Y:S01]  /*23ec0*/  PRMT R213, RZ, 0x7610, R213 ;  /* 0x00007610ffd57816 */ /* 0x000fe200000000d5 */
[----:B------:R-:W-:Y:S01]  /*23ed0*/  @!P0 IMAD.MOV.U32 R5, RZ, RZ, R26 ;  /* 0x000000ffff058224 */ /* 0x000fe200078e001a */
[----:B------:R-:W-:Y:S01]  /*23ee0*/  PRMT R212, RZ, 0x7610, R212 ;  /* 0x00007610ffd47816 */ /* 0x000fe200000000d4 */
[----:B------:R-:W4:Y:S04]  /*23ef0*/  LDL.LU R26, [R1+0xf30] ;  /* 0x000f3000011a7983 */ /* 0x000f280000300800 */
[----:B------:R0:W4:Y:S01]  /*23f00*/  @!P0 LDG.E.U8 R213, desc[UR44][R4.64] ;  /* 0x0000002c04d58981 */ /* 0x000122000c1e1100 */
[----:B------:R-:W-:Y:S01]  /*23f10*/  PRMT R211, RZ, 0x7610, R211 ;  /* 0x00007610ffd37816 */ /* 0x000fe200000000d3 */
[----:B0-----:R-:W-:-:S02]  /*23f20*/  @!P0 IMAD.MOV.U32 R5, RZ, RZ, R42 ;  /* 0x000000ffff058224 */ /* 0x001fc400078e002a */
[----:B------:R-:W-:-:S05]  /*23f30*/  @!P0 IMAD.MOV.U32 R4, RZ, RZ, R41 ;  /* 0x000000ffff048224 */ /* 0x000fca00078e0029 */
[----:B------:R0:W4:Y:S01]  /*23f40*/  @!P0 LDG.E.U8 R212, desc[UR44][R4.64] ;  /* 0x0000002c04d48981 */ /* 0x000122000c1e1100 */
[----:B------:R-:W-:Y:S01]  /*23f50*/  PRMT R210, RZ, 0x7610, R210 ;  /* 0x00007610ffd27816 */ /* 0x000fe200000000d2 */
[----:B0-----:R-:W-:Y:S02]  /*23f60*/  @!P0 IMAD.MOV.U32 R5, RZ, RZ, R3 ;  /* 0x000000ffff058224 */ /* 0x001fe400078e0003 */
[----:B------:R-:W-:-:S05]  /*23f70*/  @!P0 IMAD.MOV.U32 R4, RZ, RZ, R36 ;  /* 0x000000ffff048224 */ /* 0x000fca00078e0024 */
[----:B------:R2:W4:Y:S01]  /*23f80*/  @!P0 LDG.E.U8 R211, desc[UR44][R4.64] ;  /* 0x0000002c04d38981 */ /* 0x000522000c1e1100 */
[----:B------:R-:W-:-:S03]  /*23f90*/  PRMT R209, RZ, 0x7610, R209 ;  /* 0x00007610ffd17816 */ /* 0x000fc600000000d1 */
[----:B------:R0:W-:Y:S04]  /*23fa0*/  STL [R1+0x1ad4], R3 ;  /* 0x001ad40301007387 */ /* 0x0001e80000100800 */
[----:B------:R-:W4:Y:S04]  /*23fb0*/  LDL.LU R41, [R1+0xf0c] ;  /* 0x000f0c0001297983 */ /* 0x000f280000300800 */
[----:B------:R-:W4:Y:S01]  /*23fc0*/  LDL.LU R36, [R1+0xef0] ;  /* 0x000ef00001247983 */ /* 0x000f220000300800 */
[----:B--2---:R-:W-:-:S03]  /*23fd0*/  @!P0 IMAD.MOV.U32 R4, RZ, RZ, R14 ;  /* 0x000000ffff048224 */ /* 0x004fc600078e000e */
[----:B------:R-:W2:Y:S01]  /*23fe0*/  LDL.LU R14, [R1+0xf10] ;  /* 0x000f1000010e7983 */ /* 0x000ea20000300800 */
[----:B------:R-:W-:-:S03]  /*23ff0*/  @!P0 IMAD.MOV.U32 R5, RZ, RZ, R39 ;  /* 0x000000ffff058224 */ /* 0x000fc600078e0027 */
[----:B0-----:R-:W2:Y:S04]  /*24000*/  LDL R3, [R1+0x1a90] ;  /* 0x001a900001037983 */ /* 0x001ea80000100800 */
[----:B------:R3:W2:Y:S02]  /*24010*/  @!P0 LDG.E.U8 R210, desc[UR44][R4.64] ;  /* 0x0000002c04d28981 */ /* 0x0006a4000c1e1100 */
[----:B---3--:R-:W-:Y:S02]  /*24020*/  @!P0 IMAD.MOV.U32 R4, RZ, RZ, R27 ;  /* 0x000000ffff048224 */ /* 0x008fe400078e001b */
[----:B------:R-:W-:-:S05]  /*24030*/  @!P0 IMAD.MOV.U32 R5, RZ, RZ, R31 ;  /* 0x000000ffff058224 */ /* 0x000fca00078e001f */
[----:B------:R4:W3:Y:S02]  /*24040*/  @!P0 LDG.E.U8 R209, desc[UR44][R4.64] ;  /* 0x0000002c04d18981 */ /* 0x0008e4000c1e1100 */
[----:B----4-:R-:W-:Y:S02]  /*24050*/  @!P0 IMAD.MOV.U32 R5, RZ, RZ, R0 ;  /* 0x000000ffff058224 */ /* 0x010fe400078e0000 */
[----:B------:R-:W4:Y:S04]  /*24060*/  LDL R0, [R1+0x1a78] ;  /* 0x001a780001007983 */ /* 0x000f280000100800 */
[----:B------:R-:W3:Y:S04]  /*24070*/  LDL.LU R137, [R1+0xecc] ;  /* 0x000ecc0001897983 */ /* 0x000ee80000300800 */
[----:B------:R-:W4:Y:S04]  /*24080*/  LDL.LU R44, [R1+0xeec] ;  /* 0x000eec00012c7983 */ /* 0x000f280000300800 */
[----:B------:R-:W3:Y:S01]  /*24090*/  LDL.LU R42, [R1+0xed0] ;  /* 0x000ed000012a7983 */ /* 0x000ee20000300800 */
[----:B------:R-:W-:Y:S01]  /*240a0*/  PRMT R208, RZ, 0x7610, R208 ;  /* 0x00007610ffd07816 */ /* 0x000fe200000000d0 */
[----:B------:R-:W-:Y:S01]  /*240b0*/  @!P0 IMAD.MOV.U32 R4, RZ, RZ, R26 ;  /* 0x000000ffff048224 */ /* 0x000fe200078e001a */
[----:B------:R-:W-:Y:S01]  /*240c0*/  PRMT R207, RZ, 0x7610, R207 ;  /* 0x00007610ffcf7816 */ /* 0x000fe200000000cf */
[----:B------:R-:W3:Y:S04]  /*240d0*/  LDL.LU R127, [R1+0x1858] ;  /* 0x00185800017f7983 */ /* 0x000ee80000300800 */
[----:B------:R0:W3:Y:S01]  /*240e0*/  @!P0 LDG.E.U8 R208, desc[UR44][R4.64] ;  /* 0x0000002c04d08981 */ /* 0x0000e2000c1e1100 */
[----:B------:R-:W-:-:S02]  /*240f0*/  PRMT R206, RZ, 0x7610, R206 ;  /* 0x00007610ffce7816 */ /* 0x000fc400000000ce */
[----:B------:R-:W-:Y:S01]  /*24100*/  PRMT R205, RZ, 0x7610, R205 ;  /* 0x00007610ffcd7816 */ /* 0x000fe200000000cd */
[----:B------:R-:W3:Y:S04]  /*24110*/  LDL.LU R130, [R1+0x1874] ;  /* 0x0018740001827983 */ /* 0x000ee80000300800 */
[----:B------:R-:W3:Y:S04]  /*24120*/  LDL.LU R135, [R1+0x1838] ;  /* 0x0018380001877983 */ /* 0x000ee80000300800 */
[----:B------:R-:W3:Y:S04]  /*24130*/  LDL.LU R138, [R1+0x1854] ;  /* 0x00185400018a7983 */ /* 0x000ee80000300800 */
[----:B------:R-:W3:Y:S04]  /*24140*/  LDL.LU R143, [R1+0x1818] ;  /* 0x00181800018f7983 */ /* 0x000ee80000300800 */
[----:B------:R-:W3:Y:S04]  /*24150*/  LDL.LU R146, [R1+0x1834] ;  /* 0x0018340001927983 */ /* 0x000ee80000300800 */
[----:B------:R-:W3:Y:S01]  /*24160*/  LDL.LU R151, [R1+0x17f8] ;  /* 0x0017f80001977983 */ /* 0x000ee20000300800 */
[----:B0-----:R-:W-:-:S02]  /*24170*/  @!P0 IMAD.MOV.U32 R5, RZ, RZ, R41 ;  /* 0x000000ffff058224 */ /* 0x001fc400078e0029 */
[----:B--2---:R-:W-:-:S05]  /*24180*/  @!P0 IMAD.MOV.U32 R4, RZ, RZ, R14 ;  /* 0x000000ffff048224 */ /* 0x004fca00078e000e */
[----:B------:R0:W2:Y:S02]  /*24190*/  @!P0 LDG.E.U8 R207, desc[UR44][R4.64] ;  /* 0x0000002c04cf8981 */ /* 0x0000a4000c1e1100 */
[----:B0-----:R-:W-:Y:S02]  /*241a0*/  @!P0 IMAD.MOV.U32 R4, RZ, RZ, R36 ;  /* 0x000000ffff048224 */ /* 0x001fe400078e0024 */
[----:B----4-:R-:W-:-:S05]  /*241b0*/  @!P0 IMAD.MOV.U32 R5, RZ, RZ, R44 ;  /* 0x000000ffff058224 */ /* 0x010fca00078e002c */
[----:B------:R3:W4:Y:S02]  /*241c0*/  @!P0 LDG.E.U8 R206, desc[UR44][R4.64] ;  /* 0x0000002c04ce8981 */ /* 0x000724000c1e1100 */
[----:B---3--:R-:W-:Y:S02]  /*241d0*/  @!P0 IMAD.MOV.U32 R4, RZ, RZ, R42 ;  /* 0x000000ffff048224 */ /* 0x008fe400078e002a */
[----:B------:R-:W-:-:S05]  /*241e0*/  @!P0 IMAD.MOV.U32 R5, RZ, RZ, R137 ;  /* 0x000000ffff058224 */ /* 0x000fca00078e0089 */
[----:B------:R0:W3:Y:S04]  /*241f0*/  @!P0 LDG.E.U8 R205, desc[UR44][R4.64] ;  /* 0x0000002c04cd8981 */ /* 0x0000e8000c1e1100 */
[----:B------:R-:W0:Y:S04]  /*24200*/  LDL R4, [R1+0x169c] ;  /* 0x00169c0001047983 */ /* 0x000e280000100800 */
[----:B------:R-:W0:Y:S01]  /*24210*/  LDL R5, [R1+0x1aa0] ;  /* 0x001aa00001057983 */ /* 0x000e220000100800 */
[----:B------:R-:W-:Y:S02]  /*24220*/  PRMT R204, RZ, 0x7610, R204 ;  /* 0x00007610ffcc7816 */ /* 0x000fe400000000cc */
[----:B0-----:R-:W-:-:S04]  /*24230*/  @!P0 LOP3.LUT R5, R5, R4, RZ, 0x3c, !PT ;  /* 0x0000000405058212 */ /* 0x001fc800078e3cff */
[----:B------:R-:W-:-:S04]  /*24240*/  @!P0 LOP3.LUT R4, R5, R4, RZ, 0x3c, !PT ;  /* 0x0000000405048212 */ /* 0x000fc800078e3cff */
[----:B------:R-:W-:-:S05]  /*24250*/  @!P0 LOP3.LUT R5, R5, R4, RZ, 0x3c, !PT ;  /* 0x0000000405058212 */ /* 0x000fca00078e3cff */
[----:B------:R0:W3:Y:S04]  /*24260*/  @!P0 LDG.E.U8 R204, desc[UR44][R4.64] ;  /* 0x0000002c04cc8981 */ /* 0x0000e8000c1e1100 */
[----:B------:R-:W2:Y:S01]  /*24270*/  LDL R5, [R1+0x168c] ;  /* 0x00168c0001057983 */ /* 0x000ea20000100800 */
[----:B------:R-:W-:Y:S01]  /*24280*/  PRMT R203, RZ, 0x7610, R203 ;  /* 0x00007610ffcb7816 */ /* 0x000fe200000000cb */
[----:B0-----:R-:W-:Y:S01]  /*24290*/  @!P0 IMAD.MOV.U32 R4, RZ, RZ, R3 ;  /* 0x000000ffff048224 */ /* 0x001fe200078e0003 */
[----:B------:R-:W-:Y:S01]  /*242a0*/  PRMT R202, RZ, 0x7610, R202 ;  /* 0x00007610ffca7816 */ /* 0x000fe200000000ca */
[----:B------:R-:W4:Y:S04]  /*242b0*/  LDL R3, [R1+0x1a18] ;  /* 0x001a180001037983 */ /* 0x000f280000100800 */
[----:B--2---:R0:W2:Y:S04]  /*242c0*/  @!P0 LDG.E.U8 R203, desc[UR44][R4.64] ;  /* 0x0000002c04cb8981 */ /* 0x0040a8000c1e1100 */
[----:B------:R-:W3:Y:S01]  /*242d0*/  LDL R5, [R1+0x1a74] ;  /* 0x001a740001057983 */ /* 0x000ee20000100800 */
[----:B0-----:R-:W-:Y:S01]  /*242e0*/  @!P0 IMAD.MOV.U32 R4, RZ, RZ, R0 ;  /* 0x000000ffff048224 */ /* 0x001fe200078e0000 */
[----:B------:R-:W-:-:S02]  /*242f0*/  PRMT R201, RZ, 0x7610, R201 ;  /* 0x00007610ffc97816 */ /* 0x000fc400000000c9 */
[----:B------:R-:W-:Y:S01]  /*24300*/  PRMT R200, RZ, 0x7610, R200 ;  /* 0x00007610ffc87816 */ /* 0x000fe200000000c8 */
[----:B------:R-:W2:Y:S04]  /*24310*/  LDL R0, [R1+0x19f8] ;  /* 0x0019f80001007983 */ /* 0x000ea80000100800 */
[----:B---3--:R0:W3:Y:S04]  /*24320*/  @!P0 LDG.E.U8 R202, desc[UR44][R4.64] ;  /* 0x0000002c04ca8981 */ /* 0x0080e8000c1e1100 */
[----:B------:R-:W0:Y:S04]  /*24330*/  LDL R4, [R1+0x1a54] ;  /* 0x001a540001047983 */ /* 0x000e280000100800 */
[----:B------:R-:W0:Y:S02]  /*24340*/  LDL R5, [R1+0x1a58] ;  /* 0x001a580001057983 */ /* 0x000e240000100800 */
[----:B0-----:R-:W-:-:S04]  /*24350*/  @!P0 LOP3.LUT R5, R5, R4, RZ, 0x3c, !PT ;  /* 0x0000000405058212 */ /* 0x001fc800078e3cff */
[----:B------:R-:W-:-:S04]  /*24360*/  @!P0 LOP3.LUT R4, R5, R4, RZ, 0x3c, !PT ;  /* 0x0000000405048212 */ /* 0x000fc800078e3cff */
[----:B------:R-:W-:-:S05]  /*24370*/  @!P0 LOP3.LUT R5, R5, R4, RZ, 0x3c, !PT ;  /* 0x0000000405058212 */ /* 0x000fca00078e3cff */
[----:B------:R0:W3:Y:S04]  /*24380*/  @!P0 LDG.E.U8 R201, desc[UR44][R4.64] ;  /* 0x0000002c04c98981 */ /* 0x0000e8000c1e1100 */
[----:B------:R-:W0:Y:S04]  /*24390*/  LDL R4, [R1+0x1a34] ;  /* 0x001a340001047983 */ /* 0x000e280000100800 */
[----:B------:R-:W0:Y:S02]  /*243a0*/  LDL R5, [R1+0x1a38] ;  /* 0x001a380001057983 */ /* 0x000e240000100800 */
[----:B0-----:R-:W-:-:S04]  /*243b0*/  @!P0 LOP3.LUT R5, R5, R4, RZ, 0x3c, !PT ;  /* 0x0000000405058212 */ /* 0x001fc800078e3cff */
[----:B------:R-:W-:-:S04]  /*243c0*/  @!P0 LOP3.LUT R4, R5, R4, RZ, 0x3c, !PT ;  /* 0x0000000405048212 */ /* 0x000fc800078e3cff */
[----:B------:R-:W-:-:S05]  /*243d0*/  @!P0 LOP3.LUT R5, R5, R4, RZ, 0x3c, !PT ;  /* 0x0000000405058212 */ /* 0x000fca00078e3cff */
[----:B------:R4:W3:Y:S04]  /*243e0*/  @!P0 LDG.E.U8 R200, desc[UR44][R4.64] ;  /* 0x0000002c04c88981 */ /* 0x0008e8000c1e1100 */
[----:B------:R-:W2:Y:S01]  /*243f0*/  LDL R5, [R1+0x1a14] ;  /* 0x001a140001057983 */ /* 0x000ea20000100800 */
[----:B------:R-:W-:Y:S01]  /*24400*/  PRMT R199, RZ, 0x7610, R199 ;  /* 0x00007610ffc77816 */ /* 0x000fe200000000c7 */
[----:B----4-:R-:W-:Y:S01]  /*24410*/  @!P0 IMAD.MOV.U32 R4, RZ, RZ, R3 ;  /* 0x000000ffff048224 */ /* 0x010fe200078e0003 */
        /* <DEDUP_REMOVED lines=71> */
[----:B----4-:R-:W-:Y:S02]  /*24890*/  @!P0 IMAD.MOV.U32 R4, RZ, RZ, R3 ;  /* 0x000000ffff048224 */ /* 0x010fe400078e0003 */
[----:B------:R-:W4:Y:S01]  /*248a0*/  LDL R3, [R1+0x1814] ;  /* 0x0018140001037983 */ /* 0x000f220000100800 */
[----:B------:R-:W-:Y:S02]  /*248b0*/  PRMT R185, RZ, 0x7610, R185 ;  /* 0x00007610ffb97816 */ /* 0x000fe400000000b9 */
[----:B------:R-:W-:-:S02]  /*248c0*/  PRMT R184, RZ, 0x7610, R184 ;  /* 0x00007610ffb87816 */ /* 0x000fc400000000b8 */
[----:B------:R-:W-:Y:S01]  /*248d0*/  PRMT R183, RZ, 0x7610, R183 ;  /* 0x00007610ffb77816 */ /* 0x000fe200000000b7 */
[----:B--2---:R0:W2:Y:S02]  /*248e0*/  @!P0 LDG.E.U8 R186, desc[UR44][R4.64] ;  /* 0x0000002c04ba8981 */ /* 0x0040a4000c1e1100 */
[----:B0-----:R-:W-:Y:S02]  /*248f0*/  @!P0 IMAD.MOV.U32 R4, RZ, RZ, R0 ;  /* 0x000000ffff048224 */ /* 0x001fe400078e0000 */
[----:B------:R-:W3:Y:S01]  /*24900*/  LDL R0, [R1+0x17f4] ;  /* 0x0017f40001007983 */ /* 0x000ee20000100800 */
[----:B------:R-:W-:-:S05]  /*24910*/  @!P0 IMAD.MOV.U32 R5, RZ, RZ, R130 ;  /* 0x000000ffff058224 */ /* 0x000fca00078e0082 */
[----:B------:R0:W2:Y:S02]  /*24920*/  @!P0 LDG.E.U8 R185, desc[UR44][R4.64] ;  /* 0x0000002c04b98981 */ /* 0x0000a4000c1e1100 */
        /* <DEDUP_REMOVED lines=9> */
[----:B----4-:R-:W-:Y:S01]  /*249c0*/  @!P0 IMAD.MOV.U32 R5, RZ, RZ, R3 ;  /* 0x000000ffff058224 */ /* 0x010fe200078e0003 */
[----:B------:R-:W-:Y:S01]  /*249d0*/  PRMT R180, RZ, 0x7610, R180 ;  /* 0x00007610ffb47816 */ /* 0x000fe200000000b4 */
[----:B------:R-:W4:Y:S04]  /*249e0*/  LDL R3, [R1+0x1798] ;  /* 0x0017980001037983 */ /* 0x000f280000100800 */
[----:B------:R0:W2:Y:S02]  /*249f0*/  @!P0 LDG.E.U8 R182, desc[UR44][R4.64] ;  /* 0x0000002c04b68981 */ /* 0x0000a4000c1e1100 */
[----:B0-----:R-:W-:-:S02]  /*24a00*/  @!P0 IMAD.MOV.U32 R4, RZ, RZ, R151 ;  /* 0x000000ffff048224 */ /* 0x001fc400078e0097 */
[----:B---3--:R-:W-:Y:S01]  /*24a10*/  @!P0 IMAD.MOV.U32 R5, RZ, RZ, R0 ;  /* 0x000000ffff058224 */ /* 0x008fe200078e0000 */
[----:B------:R-:W-:Y:S01]  /*24a20*/  PRMT R179, RZ, 0x7610, R179 ;  /* 0x00007610ffb37816 */ /* 0x000fe200000000b3 */
[----:B------:R-:W3:Y:S04]  /*24a30*/  LDL R0, [R1+0x1778] ;  /* 0x0017780001007983 */ /* 0x000ee80000100800 */
[----:B------:R0:W2:Y:S04]  /*24a40*/  @!P0 LDG.E.U8 R181, desc[UR44][R4.64] ;  /* 0x0000002c04b58981 */ /* 0x0000a8000c1e1100 */
[----:B------:R-:W0:Y:S04]  /*24a50*/  LDL R4, [R1+0x17d4] ;  /* 0x0017d40001047983 */ /* 0x000e280000100800 */
[----:B------:R-:W0:Y:S02]  /*24a60*/  LDL R5, [R1+0x17d8] ;  /* 0x0017d80001057983 */ /* 0x000e240000100800 */
[----:B0-----:R-:W-:-:S04]  /*24a70*/  @!P0 LOP3.LUT R5, R5, R4, RZ, 0x3c, !PT ;  /* 0x0000000405058212 */ /* 0x001fc800078e3cff */
[----:B------:R-:W-:-:S04]  /*24a80*/  @!P0 LOP3.LUT R4, R5, R4, RZ, 0x3c, !PT ;  /* 0x0000000405048212 */ /* 0x000fc800078e3cff */
[----:B------:R-:W-:-:S05]  /*24a90*/  @!P0 LOP3.LUT R5, R5, R4, RZ, 0x3c, !PT ;  /* 0x0000000405058212 */ /* 0x000fca00078e3cff */
[----:B------:R0:W2:Y:S04]  /*24aa0*/  @!P0 LDG.E.U8 R180, desc[UR44][R4.64] ;  /* 0x0000002c04b48981 */ /* 0x0000a8000c1e1100 */
[----:B------:R-:W0:Y:S04]  /*24ab0*/  LDL R4, [R1+0x17b4] ;  /* 0x0017b40001047983 */ /* 0x000e280000100800 */
[----:B------:R-:W0:Y:S02]  /*24ac0*/  LDL R5, [R1+0x17b8] ;  /* 0x0017b80001057983 */ /* 0x000e240000100800 */
[----:B0-----:R-:W-:-:S04]  /*24ad0*/  @!P0 LOP3.LUT R5, R5, R4, RZ, 0x3c, !PT ;  /* 0x0000000405058212 */ /* 0x001fc800078e3cff */
[----:B------:R-:W-:-:S04]  /*24ae0*/  @!P0 LOP3.LUT R4, R5, R4, RZ, 0x3c, !PT ;  /* 0x0000000405048212 */ /* 0x000fc800078e3cff */
[----:B------:R-:W-:-:S05]  /*24af0*/  @!P0 LOP3.LUT R5, R5, R4, RZ, 0x3c, !PT ;  /* 0x0000000405058212 */ /* 0x000fca00078e3cff */
[----:B------:R4:W2:Y:S04]  /*24b00*/  @!P0 LDG.E.U8 R179, desc[UR44][R4.64] ;  /* 0x0000002c04b38981 */ /* 0x0008a8000c1e1100 */
[----:B------:R-:W3:Y:S01]  /*24b10*/  LDL R5, [R1+0x1794] ;  /* 0x0017940001057983 */ /* 0x000ee20000100800 */
[----:B------:R-:W-:Y:S01]  /*24b20*/  PRMT R178, RZ, 0x7610, R178 ;  /* 0x00007610ffb27816 */ /* 0x000fe200000000b2 */
[----:B----4-:R-:W-:Y:S01]  /*24b30*/  @!P0 IMAD.MOV.U32 R4, RZ, RZ, R3 ;  /* 0x000000ffff048224 */ /* 0x010fe200078e0003 */
[----:B------:R-:W-:Y:S01]  /*24b40*/  PRMT R177, RZ, 0x7610, R177 ;  /* 0x00007610ffb17816 */ /* 0x000fe200000000b1 */
[----:B------:R-:W4:Y:S04]  /*24b50*/  LDL R3, [R1+0x1718] ;  /* 0x0017180001037983 */ /* 0x000f280000100800 */
[----:B---3--:R0:W3:Y:S04]  /*24b60*/  @!P0 LDG.E.U8 R178, desc[UR44][R4.64] ;  /* 0x0000002c04b28981 */ /* 0x0080e8000c1e1100 */
[----:B------:R-:W2:Y:S01]  /*24b70*/  LDL R5, [R1+0x1774] ;  /* 0x0017740001057983 */ /* 0x000ea20000100800 */
[----:B0-----:R-:W-:Y:S01]  /*24b80*/  @!P0 IMAD.MOV.U32 R4, RZ, RZ, R0 ;  /* 0x000000ffff048224 */ /* 0x001fe200078e0000 */
[----:B------:R-:W-:-:S02]  /*24b90*/  PRMT R176, RZ, 0x7610, R176 ;  /* 0x00007610ffb07816 */ /* 0x000fc400000000b0 */
[----:B------:R-:W-:Y:S01]  /*24ba0*/  PRMT R175, RZ, 0x7610, R175 ;  /* 0x00007610ffaf7816 */ /* 0x000fe200000000af */
[----:B------:R0:W-:Y:S04]  /*24bb0*/  STS.U8 [R188+UR46+0x4200], R174 ;  /* 0x004200aebc007988 */ /* 0x0001e8000800002e */
[----:B------:R-:W3:Y:S04]  /*24bc0*/  LDL R0, [R1+0x16f8] ;  /* 0x0016f80001007983 */ /* 0x000ee80000100800 */
[----:B--2---:R1:W2:Y:S04]  /*24bd0*/  @!P0 LDG.E.U8 R177, desc[UR44][R4.64] ;  /* 0x0000002c04b18981 */ /* 0x0042a8000c1e1100 */
[----:B------:R-:W1:Y:S04]  /*24be0*/  LDL R4, [R1+0x1754] ;  /* 0x0017540001047983 */ /* 0x000e680000100800 */
[----:B------:R-:W1:Y:S02]  /*24bf0*/  LDL R5, [R1+0x1758] ;  /* 0x0017580001057983 */ /* 0x000e640000100800 */
[----:B-1----:R-:W-:-:S04]  /*24c00*/  @!P0 LOP3.LUT R5, R5, R4, RZ, 0x3c, !PT ;  /* 0x0000000405058212 */ /* 0x002fc800078e3cff */
[----:B------:R-:W-:-:S04]  /*24c10*/  @!P0 LOP3.LUT R4, R5, R4, RZ, 0x3c, !PT ;  /* 0x0000000405048212 */ /* 0x000fc800078e3cff */
[----:B------:R-:W-:-:S05]  /*24c20*/  @!P0 LOP3.LUT R5, R5, R4, RZ, 0x3c, !PT ;  /* 0x0000000405058212 */ /* 0x000fca00078e3cff */
[----:B------:R1:W2:Y:S04]  /*24c30*/  @!P0 LDG.E.U8 R176, desc[UR44][R4.64] ;  /* 0x0000002c04b08981 */ /* 0x0002a8000c1e1100 */
[----:B------:R-:W1:Y:S04]  /*24c40*/  LDL R4, [R1+0x1734] ;  /* 0x0017340001047983 */ /* 0x000e680000100800 */
[----:B------:R-:W1:Y:S02]  /*24c50*/  LDL R5, [R1+0x1738] ;  /* 0x0017380001057983 */ /* 0x000e640000100800 */
[----:B-1----:R-:W-:-:S04]  /*24c60*/  @!P0 LOP3.LUT R5, R5, R4, RZ, 0x3c, !PT ;  /* 0x0000000405058212 */ /* 0x002fc800078e3cff */
[----:B------:R-:W-:-:S04]  /*24c70*/  @!P0 LOP3.LUT R4, R5, R4, RZ, 0x3c, !PT ;  /* 0x0000000405048212 */ /* 0x000fc800078e3cff */
[----:B------:R-:W-:-:S05]  /*24c80*/  @!P0 LOP3.LUT R5, R5, R4, RZ, 0x3c, !PT ;  /* 0x0000000405058212 */ /* 0x000fca00078e3cff */
[----:B------:R4:W2:Y:S04]  /*24c90*/  @!P0 LDG.E.U8 R175, desc[UR44][R4.64] ;  /* 0x0000002c04af8981 */ /* 0x0008a8000c1e1100 */
[----:B------:R-:W3:Y:S01]  /*24ca0*/  LDL R5, [R1+0x1714] ;  /* 0x0017140001057983 */ /* 0x000ee20000100800 */
[----:B0-----:R-:W-:Y:S01]  /*24cb0*/  PRMT R174, RZ, 0x7610, R174 ;  /* 0x00007610ffae7816 */ /* 0x001fe200000000ae */
[----:B----4-:R-:W-:Y:S02]  /*24cc0*/  @!P0 IMAD.MOV.U32 R4, RZ, RZ, R3 ;  /* 0x000000ffff048224 */ /* 0x010fe400078e0003 */
[----:B------:R0:W-:Y:S04]  /*24cd0*/  STS.U8 [R188+UR46+0x4000], R173 ;  /* 0x004000adbc007988 */ /* 0x0001e8000800002e */
[----:B------:R1:W-:Y:S04]  /*24ce0*/  STS.U8 [R188+UR46+0x3e00], R172 ;  /* 0x003e00acbc007988 */ /* 0x0003e8000800002e */
[----:B------:R4:W-:Y:S04]  /*24cf0*/  STS.U8 [R188+UR46+0x4800], R252 ;  /* 0x004800fcbc007988 */ /* 0x0009e8000800002e */
[----:B------:R-:W2:Y:S04]  /*24d00*/  LDL R3, [R1+0x1288] ;  /* 0x0012880001037983 */ /* 0x000ea80000100800 */
[----:B---3--:R3:W2:Y:S01]  /*24d10*/  @!P0 LDG.E.U8 R174, desc[UR44][R4.64] ;  /* 0x0000002c04ae8981 */ /* 0x0086a2000c1e1100 */
[----:B0-----:R-:W-:-:S02]  /*24d20*/  PRMT R173, RZ, 0x7610, R173 ;  /* 0x00007610ffad7816 */ /* 0x001fc400000000ad */
[----:B-1----:R-:W-:Y:S01]  /*24d30*/  PRMT R172, RZ, 0x7610, R172 ;  /* 0x00007610ffac7816 */ /* 0x002fe200000000ac */
[----:B----4-:R-:W4:Y:S04]  /*24d40*/  LDL R252, [R1+0x1284] ;  /* 0x0012840001fc7983 */ /* 0x010f280000100800 */
[----:B------:R-:W2:Y:S01]  /*24d50*/  LDL R5, [R1+0x16f4] ;  /* 0x0016f40001057983 */ /* 0x000ea20000100800 */
[----:B---3--:R-:W-:-:S03]  /*24d60*/  @!P0 IMAD.MOV.U32 R4, RZ, RZ, R0 ;  /* 0x000000ffff048224 */ /* 0x008fc600078e0000 */
[----:B------:R0:W-:Y:S04]  /*24d70*/  STS.U8 [R188+UR46+0x4400], R249 ;  /* 0x004400f9bc007988 */ /* 0x0001e8000800002e */
[----:B------:R-:W3:Y:S04]  /*24d80*/  LDL R0, [R1+0x1268] ;  /* 0x0012680001007983 */ /* 0x000ee80000100800 */
[----:B0-----:R-:W3:Y:S04]  /*24d90*/  LDL R249, [R1+0x1264] ;  /* 0x0012640001f97983 */ /* 0x001ee80000100800 */
[----:B--2---:R0:W2:Y:S04]  /*24da0*/  @!P0 LDG.E.U8 R173, desc[UR44][R4.64] ;  /* 0x0000002c04ad8981 */ /* 0x0040a8000c1e1100 */
[----:B------:R-:W0:Y:S04]  /*24db0*/  LDL R4, [R1+0x16d4] ;  /* 0x0016d40001047983 */ /* 0x000e280000100800 */
[----:B------:R-:W0:Y:S02]  /*24dc0*/  LDL R5, [R1+0x16d8] ;  /* 0x0016d80001057983 */ /* 0x000e240000100800 */
[----:B0-----:R-:W-:-:S04]  /*24dd0*/  @!P0 LOP3.LUT R5, R5, R4, RZ, 0x3c, !PT ;  /* 0x0000000405058212 */ /* 0x001fc800078e3cff */
[----:B------:R-:W-:-:S04]  /*24de0*/  @!P0 LOP3.LUT R4, R5, R4, RZ, 0x3c, !PT ;  /* 0x0000000405048212 */ /* 0x000fc800078e3cff */
[----:B------:R-:W-:-:S05]  /*24df0*/  @!P0 LOP3.LUT R5, R5, R4, RZ, 0x3c, !PT ;  /* 0x0000000405058212 */ /* 0x000fca00078e3cff */
[----:B------:R0:W2:Y:S04]  /*24e00*/  @!P0 LDG.E.U8 R172, desc[UR44][R4.64] ;  /* 0x0000002c04ac8981 */ /* 0x0000a8000c1e1100 */
[----:B------:R-:W0:Y:S04]  /*24e10*/  LDL R4, [R1+0x16b4] ;  /* 0x0016b40001047983 */ /* 0x000e280000100800 */
[----:B------:R-:W0:Y:S04]  /*24e20*/  LDL R5, [R1+0x16b8] ;  /* 0x0016b80001057983 */ /* 0x000e280000100800 */
[----:B------:R1:W-:Y:S04]  /*24e30*/  STS.U8 [R188+UR46+0x3c00], R171 ;  /* 0x003c00abbc007988 */ /* 0x0003e8000800002e */
[----:B------:R4:W-:Y:S01]  /*24e40*/  STS.U8 [R188+UR46+0x3a00], R170 ;  /* 0x003a00aabc007988 */ /* 0x0009e2000800002e */
[----:B-1----:R-:W-:-:S02]  /*24e50*/  PRMT R171, RZ, 0x7610, R171 ;  /* 0x00007610ffab7816 */ /* 0x002fc400000000ab */
[----:B----4-:R-:W-:Y:S01]  /*24e60*/  PRMT R170, RZ, 0x7610, R170 ;  /* 0x00007610ffaa7816 */ /* 0x010fe200000000aa */
[----:B------:R1:W-:Y:S04]  /*24e70*/  STS.U8 [R188+UR46+0x3800], R169 ;  /* 0x003800a9bc007988 */ /* 0x0003e8000800002e */
[----:B------:R4:W-:Y:S01]  /*24e80*/  STS.U8 [R188+UR46+0x4600], R250 ;  /* 0x004600fabc007988 */ /* 0x0009e2000800002e */
[----:B-1----:R-:W-:-:S03]  /*24e90*/  PRMT R169, RZ, 0x7610, R169 ;  /* 0x00007610ffa97816 */ /* 0x002fc600000000a9 */
[----:B------:R1:W-:Y:S04]  /*24ea0*/  STS.U8 [R188+UR46+0x4a00], R81 ;  /* 0x004a0051bc007988 */ /* 0x0003e8000800002e */
[----:B----4-:R-:W4:Y:S04]  /*24eb0*/  LDL R250, [R1+0x1248] ;  /* 0x0012480001fa7983 */ /* 0x010f280000100800 */
[----:B------:R3:W-:Y:S04]  /*24ec0*/  STS.U8 [R188+UR46+0x4c00], R78 ;  /* 0x004c004ebc007988 */ /* 0x0007e8000800002e */
[----:B-1----:R-:W2:Y:S04]  /*24ed0*/  LDL.LU R81, [R1+0x2048] ;  /* 0x0020480001517983 */ /* 0x002ea80000300800 */
[----:B---3--:R-:W3:Y:S01]  /*24ee0*/  LDL.LU R78, [R1+0x2044] ;  /* 0x00204400014e7983 */ /* 0x008ee20000300800 */
[----:B0-----:R-:W-:-:S04]  /*24ef0*/  @!P0 LOP3.LUT R5, R5, R4, RZ, 0x3c, !PT ;  /* 0x0000000405058212 */ /* 0x001fc800078e3cff */
[----:B------:R-:W-:-:S04]  /*24f00*/  @!P0 LOP3.LUT R4, R5, R4, RZ, 0x3c, !PT ;  /* 0x0000000405048212 */ /* 0x000fc800078e3cff */
[----:B------:R-:W-:-:S05]  /*24f10*/  @!P0 LOP3.LUT R5, R5, R4, RZ, 0x3c, !PT ;  /* 0x0000000405058212 */ /* 0x000fca00078e3cff */
[----:B------:R0:W3:Y:S02]  /*24f20*/  @!P0 LDG.E.U8 R171, desc[UR44][R4.64] ;  /* 0x0000002c04ab8981 */ /* 0x0000e4000c1e1100 */
[----:B0-----:R-:W-:Y:S02]  /*24f30*/  @!P0 IMAD.MOV.U32 R4, RZ, RZ, R3 ;  /* 0x000000ffff048224 */ /* 0x001fe400078e0003 */
[----:B------:R-:W-:Y:S01]  /*24f40*/  @!P0 IMAD.MOV.U32 R5, RZ, RZ, R252 ;  /* 0x000000ffff058224 */ /* 0x000fe200078e00fc */
[----:B------:R0:W-:Y:S04]  /*24f50*/  STS.U8 [R188+UR46+0x3600], R168 ;  /* 0x003600a8bc007988 */ /* 0x0001e8000800002e */
[----:B------:R1:W3:Y:S04]  /*24f60*/  @!P0 LDG.E.U8 R170, desc[UR44][R4.64] ;  /* 0x0000002c04aa8981 */ /* 0x0002e8000c1e1100 */
[----:B------:R-:W2:Y:S04]  /*24f70*/  LDL R252, [R1+0x1204] ;  /* 0x0012040001fc7983 */ /* 0x000ea80000100800 */
[----:B------:R-:W3:Y:S01]  /*24f80*/  LDL R3, [R1+0x1208] ;  /* 0x0012080001037983 */ /* 0x000ee20000100800 */
[----:B-1----:R-:W-:-:S02]  /*24f90*/  @!P0 IMAD.MOV.U32 R4, RZ, RZ, R0 ;  /* 0x000000ffff048224 */ /* 0x002fc400078e0000 */
[----:B------:R-:W-:-:S05]  /*24fa0*/  @!P0 IMAD.MOV.U32 R5, RZ, RZ, R249 ;  /* 0x000000ffff058224 */ /* 0x000fca00078e00f9 */
[----:B------:R4:W2:Y:S04]  /*24fb0*/  @!P0 LDG.E.U8 R169, desc[UR44][R4.64] ;  /* 0x0000002c04a98981 */ /* 0x0008a8000c1e1100 */
[----:B------:R-:W3:Y:S01]  /*24fc0*/  LDL R5, [R1+0x1244] ;  /* 0x0012440001057983 */ /* 0x000ee20000100800 */
[----:B0-----:R-:W-:Y:S01]  /*24fd0*/  PRMT R168, RZ, 0x7610, R168 ;  /* 0x00007610ffa87816 */ /* 0x001fe200000000a8 */
[----:B----4-:R-:W-:Y:S02]  /*24fe0*/  @!P0 IMAD.MOV.U32 R4, RZ, RZ, R250 ;  /* 0x000000ffff048224 */ /* 0x010fe400078e00fa */
[----:B------:R0:W-:Y:S04]  /*24ff0*/  STS.U8 [R188+UR46+0x4e00], R79 ;  /* 0x004e004fbc007988 */ /* 0x0001e8000800002e */
[----:B0-----:R-:W4:Y:S04]  /*25000*/  LDL.LU R79, [R1+0x2040] ;  /* 0x00204000014f7983 */ /* 0x001f280000300800 */
[----:B------:R-:W4:Y:S04]  /*25010*/  LDL R249, [R1+0x11e4] ;  /* 0x0011e40001f97983 */ /* 0x000f280000100800 */
[----:B------:R-:W4:Y:S04]  /*25020*/  LDL R0, [R1+0x11e8] ;  /* 0x0011e80001007983 */ /* 0x000f280000100800 */
[----:B---3--:R0:W3:Y:S04]  /*25030*/  @!P0 LDG.E.U8 R168, desc[UR44][R4.64] ;  /* 0x0000002c04a88981 */ /* 0x0080e8000c1e1100 */
[----:B------:R-:W0:Y:S04]  /*25040*/  LDL R4, [R1+0x1224] ;  /* 0x0012240001047983 */ /* 0x000e280000100800 */
[----:B------:R-:W0:Y:S04]  /*25050*/  LDL R5, [R1+0x1228] ;  /* 0x0012280001057983 */ /* 0x000e280000100800 */
[----:B------:R1:W-:Y:S04]  /*25060*/  STS.U8 [R188+UR46+0x3400], R167 ;  /* 0x003400a7bc007988 */ /* 0x0003e8000800002e */
[----:B------:R2:W-:Y:S01]  /*25070*/  STS.U8 [R188+UR46+0x3200], R166 ;  /* 0x003200a6bc007988 */ /* 0x0005e2000800002e */
[----:B-1----:R-:W-:-:S02]  /*25080*/  PRMT R167, RZ, 0x7610, R167 ;  /* 0x00007610ffa77816 */ /* 0x002fc400000000a7 */
[----:B--2---:R-:W-:Y:S01]  /*25090*/  PRMT R166, RZ, 0x7610, R166 ;  /* 0x00007610ffa67816 */ /* 0x004fe200000000a6 */
[----:B------:R1:W-:Y:S04]  /*250a0*/  STS.U8 [R188+UR46+0x3000], R165 ;  /* 0x003000a5bc007988 */ /* 0x0003e8000800002e */
[----:B------:R2:W-:Y:S01]  /*250b0*/  STS.U8 [R188+UR46+0x5000], R76 ;  /* 0x0050004cbc007988 */ /* 0x0005e2000800002e */
[----:B-1----:R-:W-:-:S03]  /*250c0*/  PRMT R165, RZ, 0x7610, R165 ;  /* 0x00007610ffa57816 */ /* 0x002fc600000000a5 */
[----:B------:R1:W-:Y:S04]  /*250d0*/  STS.U8 [R188+UR46+0x5200], R77 ;  /* 0x0052004dbc007988 */ /* 0x0003e8000800002e */
[----:B--2---:R-:W2:Y:S04]  /*250e0*/  LDL.LU R76, [R1+0x203c] ;  /* 0x00203c00014c7983 */ /* 0x004ea80000300800 */
[----:B------:R-:W3:Y:S04]  /*250f0*/  LDL R250, [R1+0x11c8] ;  /* 0x0011c80001fa7983 */ /* 0x000ee80000100800 */
[----:B-1----:R-:W2:Y:S04]  /*25100*/  LDL.LU R77, [R1+0x2038] ;  /* 0x00203800014d7983 */ /* 0x002ea80000300800 */
[----:B------:R1:W-:Y:S04]  /*25110*/  STS.U8 [R188+UR46+0x5400], R74 ;  /* 0x0054004abc007988 */ /* 0x0003e8000800002e */
[----:B-1----:R-:W2:Y:S01]  /*25120*/  LDL.LU R74, [R1+0x2034] ;  /* 0x00203400014a7983 */ /* 0x002ea20000300800 */
[----:B0-----:R-:W-:-:S04]  /*25130*/  @!P0 LOP3.LUT R5, R5, R4, RZ, 0x3c, !PT ;  /* 0x0000000405058212 */ /* 0x001fc800078e3cff */
[----:B------:R-:W-:-:S04]  /*25140*/  @!P0 LOP3.LUT R4, R5, R4, RZ, 0x3c, !PT ;  /* 0x0000000405048212 */ /* 0x000fc800078e3cff */
[----:B------:R-:W-:-:S05]  /*25150*/  @!P0 LOP3.LUT R5, R5, R4, RZ, 0x3c, !PT ;  /* 0x0000000405058212 */ /* 0x000fca00078e3cff */
[----:B------:R0:W2:Y:S02]  /*25160*/  @!P0 LDG.E.U8 R167, desc[UR44][R4.64] ;  /* 0x0000002c04a78981 */ /* 0x0000a4000c1e1100 */
[----:B0-----:R-:W-:Y:S02]  /*25170*/  @!P0 IMAD.MOV.U32 R4, RZ, RZ, R3 ;  /* 0x000000ffff048224 */ /* 0x001fe400078e0003 */
[----:B------:R-:W-:Y:S01]  /*25180*/  @!P0 IMAD.MOV.U32 R5, RZ, RZ, R252 ;  /* 0x000000ffff058224 */ /* 0x000fe200078e00fc */
[----:B------:R0:W-:Y:S04]  /*25190*/  STS.U8 [R188+UR46+0x2e00], R164 ;  /* 0x002e00a4bc007988 */ /* 0x0001e8000800002e */
[----:B------:R4:W2:Y:S04]  /*251a0*/  @!P0 LDG.E.U8 R166, desc[UR44][R4.64] ;  /* 0x0000002c04a68981 */ /* 0x0008a8000c1e1100 */
[----:B------:R-:W2:Y:S04]  /*251b0*/  LDL R252, [R1+0x1184] ;  /* 0x0011840001fc7983 */ /* 0x000ea80000100800 */
[----:B------:R-:W2:Y:S01]  /*251c0*/  LDL R3, [R1+0x1188] ;  /* 0x0011880001037983 */ /* 0x000ea20000100800 */
[----:B----4-:R-:W-:-:S02]  /*251d0*/  @!P0 IMAD.MOV.U32 R4, RZ, RZ, R0 ;  /* 0x000000ffff048224 */ /* 0x010fc400078e0000 */
[----:B------:R-:W-:-:S05]  /*251e0*/  @!P0 IMAD.MOV.U32 R5, RZ, RZ, R249 ;  /* 0x000000ffff058224 */ /* 0x000fca00078e00f9 */
[----:B------:R3:W4:Y:S04]  /*251f0*/  @!P0 LDG.E.U8 R165, desc[UR44][R4.64] ;  /* 0x0000002c04a58981 */ /* 0x000728000c1e1100 */
[----:B------:R-:W2:Y:S01]  /*25200*/  LDL R5, [R1+0x11c4] ;  /* 0x0011c40001057983 */ /* 0x000ea20000100800 */
[----:B0-----:R-:W-:Y:S01]  /*25210*/  PRMT R164, RZ, 0x7610, R164 ;  /* 0x00007610ffa47816 */ /* 0x001fe200000000a4 */
[----:B---3--:R-:W-:Y:S02]  /*25220*/  @!P0 IMAD.MOV.U32 R4, RZ, RZ, R250 ;  /* 0x000000ffff048224 */ /* 0x008fe400078e00fa */
[----:B------:R0:W-:Y:S04]  /*25230*/  STS.U8 [R188+UR46+0x5600], R75 ;  /* 0x0056004bbc007988 */ /* 0x0001e8000800002e */
[----:B0-----:R-:W3:Y:S04]  /*25240*/  LDL.LU R75, [R1+0x2030] ;  /* 0x00203000014b7983 */ /* 0x001ee80000300800 */
[----:B------:R-:W4:Y:S04]  /*25250*/  LDL R249, [R1+0x1164] ;  /* 0x0011640001f97983 */ /* 0x000f280000100800 */
[----:B------:R-:W3:Y:S04]  /*25260*/  LDL R0, [R1+0x1168] ;  /* 0x0011680001007983 */ /* 0x000ee80000100800 */
[----:B--2---:R0:W2:Y:S04]  /*25270*/  @!P0 LDG.E.U8 R164, desc[UR44][R4.64] ;  /* 0x0000002c04a48981 */ /* 0x0040a8000c1e1100 */
        /* <DEDUP_REMOVED lines=10> */
[----:B----4-:R-:W4:Y:S04]  /*25320*/  LDL.LU R72, [R1+0x202c] ;  /* 0x00202c0001487983 */ /* 0x010f280000300800 */
[----:B------:R-:W2:Y:S04]  /*25330*/  LDL R250, [R1+0x1148] ;  /* 0x0011480001fa7983 */ /* 0x000ea80000100800 */
[----:B-1----:R-:W4:Y:S04]  /*25340*/  LDL.LU R73, [R1+0x2028] ;  /* 0x0020280001497983 */ /* 0x002f280000300800 */
[----:B------:R1:W-:Y:S04]  /*25350*/  STS.U8 [R188+UR46+0x5c00], R70 ;  /* 0x005c0046bc007988 */ /* 0x0003e8000800002e */
[----:B-1----:R-:W4:Y:S01]  /*25360*/  LDL.LU R70, [R1+0x2024] ;  /* 0x0020240001467983 */ /* 0x002f220000300800 */
[----:B0-----:R-:W-:-:S04]  /*25370*/  @!P0 LOP3.LUT R5, R5, R4, RZ, 0x3c, !PT ;  /* 0x0000000405058212 */ /* 0x001fc800078e3cff */
[----:B------:R-:W-:-:S04]  /*25380*/  @!P0 LOP3.LUT R4, R5, R4, RZ, 0x3c, !PT ;  /* 0x0000000405048212 */ /* 0x000fc800078e3cff */
[----:B------:R-:W-:-:S05]  /*25390*/  @!P0 LOP3.LUT R5, R5, R4, RZ, 0x3c, !PT ;  /* 0x0000000405058212 */ /* 0x000fca00078e3cff */
[----:B------:R0:W4:Y:S02]  /*253a0*/  @!P0 LDG.E.U8 R163, desc[UR44][R4.64] ;  /* 0x0000002c04a38981 */ /* 0x000124000c1e1100 */
[----:B0-----:R-:W-:Y:S02]  /*253b0*/  @!P0 IMAD.MOV.U32 R4, RZ, RZ, R3 ;  /* 0x000000ffff048224 */ /* 0x001fe400078e0003 */
[----:B------:R-:W-:Y:S01]  /*253c0*/  @!P0 IMAD.MOV.U32 R5, RZ, RZ, R252 ;  /* 0x000000ffff058224 */ /* 0x000fe200078e00fc */
[----:B------:R0:W-:Y:S04]  /*253d0*/  STS.U8 [R188+UR46+0x2600], R160 ;  /* 0x002600a0bc007988 */ /* 0x0001e8000800002e */
[----:B------:R3:W4:Y:S04]  /*253e0*/  @!P0 LDG.E.U8 R162, desc[UR44][R4.64] ;  /* 0x0000002c04a28981 */ /* 0x000728000c1e1100 */
[----:B------:R-:W4:Y:S04]  /*253f0*/  LDL R252, [R1+0x1104] ;  /* 0x0011040001fc7983 */ /* 0x000f280000100800 */
[----:B------:R-:W4:Y:S01]  /*25400*/  LDL R3, [R1+0x1108] ;  /* 0x0011080001037983 */ /* 0x000f220000100800 */
[----:B---3--:R-:W-:-:S02]  /*25410*/  @!P0 IMAD.MOV.U32 R4, RZ, RZ, R0 ;  /* 0x000000ffff048224 */ /* 0x008fc400078e0000 */
[----:B------:R-:W-:Y:S01]  /*25420*/  @!P0 IMAD.MOV.U32 R5, RZ, RZ, R249 ;  /* 0x000000ffff058224 */ /* 0x000fe200078e00f9 */
[----:B0-----:R-:W-:Y:S01]  /*25430*/  PRMT R160, RZ, 0x7610, R160 ;  /* 0x00007610ffa07816 */ /* 0x001fe200000000a0 */
[----:B------:R-:W3:Y:S04]  /*25440*/  LDL R249, [R1+0x10e4] ;  /* 0x0010e40001f97983 */ /* 0x000ee80000100800 */
[----:B------:R2:W3:Y:S04]  /*25450*/  @!P0 LDG.E.U8 R161, desc[UR44][R4.64] ;  /* 0x0000002c04a18981 */ /* 0x0004e8000c1e1100 */
[----:B------:R-:W3:Y:S04]  /*25460*/  LDL R0, [R1+0x10e8] ;  /* 0x0010e80001007983 */ /* 0x000ee80000100800 */
[----:B------:R-:W4:Y:S01]  /*25470*/  LDL R5, [R1+0x1144] ;  /* 0x0011440001057983 */ /* 0x000f220000100800 */
[----:B--2---:R-:W-:-:S03]  /*25480*/  @!P0 IMAD.MOV.U32 R4, RZ, RZ, R250 ;  /* 0x000000ffff048224 */ /* 0x004fc600078e00fa */
[----:B------:R0:W-:Y:S04]  /*25490*/  STS.U8 [R188+UR46+0x5e00], R71 ;  /* 0x005e0047bc007988 */ /* 0x0001e8000800002e */
[----:B0-----:R-:W2:Y:S04]  /*254a0*/  LDL.LU R71, [R1+0x2020] ;  /* 0x0020200001477983 */ /* 0x001ea80000300800 */
[----:B----4-:R0:W4:Y:S04]  /*254b0*/  @!P0 LDG.E.U8 R160, desc[UR44][R4.64] ;  /* 0x0000002c04a08981 */ /* 0x010128000c1e1100 */
[----:B------:R-:W0:Y:S04]  /*254c0*/  LDL R4, [R1+0x1124] ;  /* 0x0011240001047983 */ /* 0x000e280000100800 */
[----:B------:R-:W0:Y:S04]  /*254d0*/  LDL R5, [R1+0x1128] ;  /* 0x0011280001057983 */ /* 0x000e280000100800 */
[----:B------:R1:W-:Y:S04]  /*254e0*/  STS.U8 [R188+UR46+0x2400], R159 ;  /* 0x0024009fbc007988 */ /* 0x0003e8000800002e */
[----:B------:R3:W-:Y:S01]  /*254f0*/  STS.U8 [R188+UR46+0x2200], R158 ;  /* 0x0022009ebc007988 */ /* 0x0007e2000800002e */
[----:B-1----:R-:W-:-:S02]  /*25500*/  PRMT R159, RZ, 0x7610, R159 ;  /* 0x00007610ff9f7816 */ /* 0x002fc4000000009f */
[----:B---3--:R-:W-:Y:S01]  /*25510*/  PRMT R158, RZ, 0x7610, R158 ;  /* 0x00007610ff9e7816 */ /* 0x008fe2000000009e */
[----:B------:R1:W-:Y:S04]  /*25520*/  STS.U8 [R188+UR46+0x2000], R157 ;  /* 0x0020009dbc007988 */ /* 0x0003e8000800002e */
[----:B------:R3:W-:Y:S01]  /*25530*/  STS.U8 [R188+UR46+0x6000], R68 ;  /* 0x00600044bc007988 */ /* 0x0007e2000800002e */
[----:B-1----:R-:W-:-:S03]  /*25540*/  PRMT R157, RZ, 0x7610, R157 ;  /* 0x00007610ff9d7816 */ /* 0x002fc6000000009d */
[----:B------:R1:W-:Y:S04]  /*25550*/  STS.U8 [R188+UR46+0x6200], R69 ;  /* 0x00620045bc007988 */ /* 0x0003e8000800002e */
[----:B---3--:R-:W3:Y:S04]  /*25560*/  LDL.LU R68, [R1+0x201c] ;  /* 0x00201c0001447983 */ /* 0x008ee80000300800 */
[----:B------:R-:W2:Y:S04]  /*25570*/  LDL R250, [R1+0x10c8] ;  /* 0x0010c80001fa7983 */ /* 0x000ea80000100800 */
[----:B-1----:R-:W3:Y:S04]  /*25580*/  LDL.LU R69, [R1+0x2018] ;  /* 0x0020180001457983 */ /* 0x002ee80000300800 */
[----:B------:R1:W-:Y:S01]  /*25590*/  STS.U8 [R188+UR46+0x6400], R66 ;  /* 0x00640042bc007988 */ /* 0x0003e2000800002e */
[----:B0-----:R-:W-:-:S04]  /*255a0*/  @!P0 LOP3.LUT R5, R5, R4, RZ, 0x3c, !PT ;  /* 0x0000000405058212 */ /* 0x001fc800078e3cff */
[----:B------:R-:W-:-:S04]  /*255b0*/  @!P0 LOP3.LUT R4, R5, R4, RZ, 0x3c, !PT ;  /* 0x0000000405048212 */ /* 0x000fc800078e3cff */
[----:B------:R-:W-:-:S05]  /*255c0*/  @!P0 LOP3.LUT R5, R5, R4, RZ, 0x3c, !PT ;  /* 0x0000000405058212 */ /* 0x000fca00078e3cff */
[----:B------:R0:W4:Y:S02]  /*255d0*/  @!P0 LDG.E.U8 R159, desc[UR44][R4.64] ;  /* 0x0000002c049f8981 */ /* 0x000124000c1e1100 */
[----:B0-----:R-:W-:Y:S02]  /*255e0*/  @!P0 IMAD.MOV.U32 R4, RZ, RZ, R3 ;  /* 0x000000ffff048224 */ /* 0x001fe400078e0003 */
[----:B------:R-:W-:Y:S01]  /*255f0*/  @!P0 IMAD.MOV.U32 R5, RZ, RZ, R252 ;  /* 0x000000ffff058224 */ /* 0x000fe200078e00fc */
[----:B------:R-:W3:Y:S04]  /*25600*/  LDL R3, [R1+0x10a8] ;  /* 0x0010a80001037983 */ /* 0x000ee80000100800 */
[----:B------:R0:W4:Y:S04]  /*25610*/  @!P0 LDG.E.U8 R158, desc[UR44][R4.64] ;  /* 0x0000002c049e8981 */ /* 0x000128000c1e1100 */
[----:B-1----:R-:W4:Y:S04]  /*25620*/  LDL.LU R66, [R1+0x2014] ;  /* 0x0020140001427983 */ /* 0x002f280000300800 */
[----:B------:R1:W-:Y:S01]  /*25630*/  STS.U8 [R188+UR46+0x1e00], R156 ;  /* 0x001e009cbc007988 */ /* 0x0003e2000800002e */
[----:B0-----:R-:W-:-:S02]  /*25640*/  @!P0 IMAD.MOV.U32 R4, RZ, RZ, R0 ;  /* 0x000000ffff048224 */ /* 0x001fc400078e0000 */
[----:B------:R-:W-:Y:S01]  /*25650*/  @!P0 IMAD.MOV.U32 R5, RZ, RZ, R249 ;  /* 0x000000ffff058224 */ /* 0x000fe200078e00f9 */
[----:B------:R-:W4:Y:S04]  /*25660*/  LDL R252, [R1+0x1088] ;  /* 0x0010880001fc7983 */ /* 0x000f280000100800 */
[----:B------:R2:W4:Y:S04]  /*25670*/  @!P0 LDG.E.U8 R157, desc[UR44][R4.64] ;  /* 0x0000002c049d8981 */ /* 0x000528000c1e1100 */
[----:B------:R-:W3:Y:S01]  /*25680*/  LDL R5, [R1+0x10c4] ;  /* 0x0010c40001057983 */ /* 0x000ee20000100800 */
[----:B-1----:R-:W-:Y:S01]  /*25690*/  PRMT R156, RZ, 0x7610, R156 ;  /* 0x00007610ff9c7816 */ /* 0x002fe2000000009c */
[----:B--2---:R-:W-:-:S02]  /*256a0*/  @!P0 IMAD.MOV.U32 R4, RZ, RZ, R250 ;  /* 0x000000ffff048224 */ /* 0x004fc400078e00fa */
[----:B------:R0:W-:Y:S04]  /*256b0*/  STS.U8 [R188+UR46+0x6600], R67 ;  /* 0x00660043bc007988 */ /* 0x0001e8000800002e */
[----:B0-----:R-:W2:Y:S04]  /*256c0*/  LDL.LU R67, [R1+0x2010] ;  /* 0x0020100001437983 */ /* 0x001ea80000300800 */
[----:B------:R0:W-:Y:S04]  /*256d0*/  STS.U8 [R188+UR46+0x1c00], R155 ;  /* 0x001c009bbc007988 */ /* 0x0001e8000800002e */
[----:B------:R-:W2:Y:S04]  /*256e0*/  LDL R249, [R1+0x1064] ;  /* 0x0010640001f97983 */ /* 0x000ea80000100800 */
[----:B------:R-:W2:Y:S04]  /*256f0*/  LDL R0, [R1+0x1068] ;  /* 0x0010680001007983 */ /* 0x000ea80000100800 */
[----:B---3--:R1:W3:Y:S04]  /*25700*/  @!P0 LDG.E.U8 R156, desc[UR44][R4.64] ;  /* 0x0000002c049c8981 */ /* 0x0082e8000c1e1100 */
[----:B------:R4:W-:Y:S04]  /*25710*/  STS.U8 [R188+UR46+0x6800], R47 ;  /* 0x0068002fbc007988 */ /* 0x0009e8000800002e */
[----:B------:R-:W3:Y:S04]  /*25720*/  LDL R250, [R1+0x1044] ;  /* 0x0010440001fa7983 */ /* 0x000ee80000100800 */
[----:B------:R-:W2:Y:S01]  /*25730*/  LDL R5, [R1+0x10a4] ;  /* 0x0010a40001057983 */ /* 0x000ea20000100800 */
[----:B0-----:R-:W-:Y:S01]  /*25740*/  PRMT R155, RZ, 0x7610, R155 ;  /* 0x00007610ff9b7816 */ /* 0x001fe2000000009b */
[----:B-1----:R-:W-:-:S02]  /*25750*/  @!P0 IMAD.MOV.U32 R4, RZ, RZ, R3 ;  /* 0x000000ffff048224 */ /* 0x002fc400078e0003 */
[----:B----4-:R-:W4:Y:S04]  /*25760*/  LDL R47, [R1+0x1048] ;  /* 0x00104800012f7983 */ /* 0x010f280000100800 */
[----:B------:R0:W-:Y:S04]  /*25770*/  STS.U8 [R188+UR46+0x1a00], R154 ;  /* 0x001a009abc007988 */ /* 0x0001e8000800002e */
[----:B------:R1:W-:Y:S04]  /*25780*/  STS.U8 [R188+UR46+0x6a00], R13 ;  /* 0x006a000dbc007988 */ /* 0x0003e8000800002e */
[----:B------:R-:W3:Y:S04]  /*25790*/  LDL R3, [R1+0x1028] ;  /* 0x0010280001037983 */ /* 0x000ee80000100800 */
[----:B--2---:R2:W3:Y:S01]  /*257a0*/  @!P0 LDG.E.U8 R155, desc[UR44][R4.64] ;  /* 0x0000002c049b8981 */ /* 0x0044e2000c1e1100 */
[----:B0-----:R-:W-:-:S03]  /*257b0*/  PRMT R154, RZ, 0x7610, R154 ;  /* 0x00007610ff9a7816 */ /* 0x001fc6000000009a */
[----:B-1----:R-:W3:Y:S04]  /*257c0*/  LDL R13, [R1+0x1024] ;  /* 0x00102400010d7983 */ /* 0x002ee80000100800 */
[----:B------:R-:W4:Y:S01]  /*257d0*/  LDL R5, [R1+0x1084] ;  /* 0x0010840001057983 */ /* 0x000f220000100800 */
[----:B--2---:R-:W-:-:S03]  /*257e0*/  @!P0 IMAD.MOV.U32 R4, RZ, RZ, R252 ;  /* 0x000000ffff048224 */ /* 0x004fc600078e00fc */
[----:B------:R0:W-:Y:S04]  /*257f0*/  STS.U8 [R188+UR46+0x1800], R153 ;  /* 0x00180099bc007988 */ /* 0x0001e8000800002e */
[----:B------:R1:W-:Y:S01]  /*25800*/  STS.U8 [R188+UR46+0x6c00], R64 ;  /* 0x006c0040bc007988 */ /* 0x0003e2000800002e */
[----:B0-----:R-:W-:-:S03]  /*25810*/  PRMT R153, RZ, 0x7610, R153 ;  /* 0x00007610ff997816 */ /* 0x001fc60000000099 */
[----:B-1----:R-:W2:Y:S04]  /*25820*/  LDL.LU R64, [R1+0x200c] ;  /* 0x00200c0001407983 */ /* 0x002ea80000300800 */
[----:B------:R0:W-:Y:S04]  /*25830*/  STS.U8 [R188+UR46+0x6e00], R65 ;  /* 0x006e0041bc007988 */ /* 0x0001e8000800002e */
[----:B----4-:R1:W4:Y:S02]  /*25840*/  @!P0 LDG.E.U8 R154, desc[UR44][R4.64] ;  /* 0x0000002c049a8981 */ /* 0x010324000c1e1100 */
[----:B-1----:R-:W-:-:S02]  /*25850*/  @!P0 IMAD.MOV.U32 R4, RZ, RZ, R0 ;  /* 0x000000ffff048224 */ /* 0x002fc400078e0000 */
[----:B------:R-:W-:Y:S01]  /*25860*/  @!P0 IMAD.MOV.U32 R5, RZ, RZ, R249 ;  /* 0x000000ffff058224 */ /* 0x000fe200078e00f9 */
[----:B------:R-:W2:Y:S04]  /*25870*/  LDL R0, [R1+0x1008] ;  /* 0x0010080001007983 */ /* 0x000ea80000100800 */
[----:B------:R-:W4:Y:S04]  /*25880*/  LDL R249, [R1+0x1004] ;  /* 0x0010040001f97983 */ /* 0x000f280000100800 */
[----:B------:R1:W4:Y:S04]  /*25890*/  @!P0 LDG.E.U8 R153, desc[UR44][R4.64] ;  /* 0x0000002c04998981 */ /* 0x000328000c1e1100 */
[----:B0-----:R-:W4:Y:S01]  /*258a0*/  LDL.LU R65, [R1+0x2008] ;  /* 0x0020080001417983 */ /* 0x001f220000300800 */
[----:B-1----:R-:W-:-:S03]  /*258b0*/  @!P0 IMAD.MOV.U32 R4, RZ, RZ, R47 ;  /* 0x000000ffff048224 */ /* 0x002fc600078e002f */
[----:B------:R-:W4:Y:S01]  /*258c0*/  LDL R47, [R1+0xfe8] ;  /* 0x000fe800012f7983 */ /* 0x000f220000100800 */
[----:B---3--:R-:W-:-:S03]  /*258d0*/  @!P0 IMAD.MOV.U32 R5, RZ, RZ, R250 ;  /* 0x000000ffff058224 */ /* 0x008fc600078e00fa */
[----:B------:R-:W3:Y:S04]  /*258e0*/  LDL R250, [R1+0xfe4] ;  /* 0x000fe40001fa7983 */ /* 0x000ee80000100800 */
[----:B------:R0:W-:Y:S04]  /*258f0*/  STS.U8 [R188+UR46+0x1600], R152 ;  /* 0x00160098bc007988 */ /* 0x0001e8000800002e */
[----:B------:R1:W-:Y:S01]  /*25900*/  STS.U8 [R188+UR46+0x7000], R24 ;  /* 0x00700018bc007988 */ /* 0x0003e2000800002e */
[----:B0-----:R-:W-:-:S03]  /*25910*/  PRMT R152, RZ, 0x7610, R152 ;  /* 0x00007610ff987816 */ /* 0x001fc60000000098 */
[----:B------:R0:W-:Y:S04]  /*25920*/  STS.U8 [R188+UR46+0x1400], R23 ;  /* 0x00140017bc007988 */ /* 0x0001e8000800002e */
[----:B-1----:R-:W3:Y:S04]  /*25930*/  LDL R24, [R1+0xfc4] ;  /* 0x000fc40001187983 */ /* 0x002ee80000100800 */
[----:B------:R1:W3:Y:S01]  /*25940*/  @!P0 LDG.E.U8 R152, desc[UR44][R4.64] ;  /* 0x0000002c04988981 */ /* 0x0002e2000c1e1100 */
[----:B0-----:R-:W-:-:S03]  /*25950*/  PRMT R23, RZ, 0x7610, R23 ;  /* 0x00007610ff177816 */ /* 0x001fc60000000017 */
[----:B------:R0:W-:Y:S01]  /*25960*/  STS.U8 [R188+UR46+0x1200], R22 ;  /* 0x00120016bc007988 */ /* 0x0001e2000800002e */
[----:B-1----:R-:W-:Y:S02]  /*25970*/  @!P0 IMAD.MOV.U32 R4, RZ, RZ, R3 ;  /* 0x000000ffff048224 */ /* 0x002fe400078e0003 */
[----:B------:R-:W-:Y:S02]  /*25980*/  @!P0 IMAD.MOV.U32 R5, RZ, RZ, R13 ;  /* 0x000000ffff058224 */ /* 0x000fe400078e000d */
[----:B------:R-:W3:Y:S01]  /*25990*/  LDL R13, [R1+0xfc8] ;  /* 0x000fc800010d7983 */ /* 0x000ee20000100800 */
[----:B0-----:R-:W-:-:S03]  /*259a0*/  PRMT R22, RZ, 0x7610, R22 ;  /* 0x00007610ff167816 */ /* 0x001fc60000000016 */
[----:B------:R2:W3:Y:S04]  /*259b0*/  @!P0 LDG.E.U8 R23, desc[UR44][R4.64] ;  /* 0x0000002c04178981 */ /* 0x0004e8000c1e1100 */
[----:B------:R0:W-:Y:S04]  /*259c0*/  STS.U8 [R188+UR46+0x7200], R2 ;  /* 0x00720002bc007988 */ /* 0x0001e8000800002e */
[----:B------:R-:W3:Y:S04]  /*259d0*/  LDL.LU R3, [R1+0xfa4] ;  /* 0x000fa40001037983 */ /* 0x000ee80000300800 */
[----:B0-----:R-:W3:Y:S04]  /*259e0*/  LDL.LU R2, [R1+0xf84] ;  /* 0x000f840001027983 */ /* 0x001ee80000300800 */
[----:B------:R0:W-:Y:S01]  /*259f0*/  STS.U8 [R188+UR46+0x7400], R62 ;  /* 0x0074003ebc007988 */ /* 0x0001e2000800002e */
[----:B--2---:R-:W-:-:S02]  /*25a00*/  @!P0 IMAD.MOV.U32 R4, RZ, RZ, R0 ;  /* 0x000000ffff048224 */ /* 0x004fc400078e0000 */
[----:B----4-:R-:W-:Y:S02]  /*25a10*/  @!P0 IMAD.MOV.U32 R5, RZ, RZ, R249 ;  /* 0x000000ffff058224 */ /* 0x010fe400078e00f9 */
[----:B------:R-:W2:Y:S04]  /*25a20*/  LDL R249, [R1+0xfa8] ;  /* 0x000fa80001f97983 */ /* 0x000ea80000100800 */
[----:B------:R1:W4:Y:S04]  /*25a30*/  @!P0 LDG.E.U8 R22, desc[UR44][R4.64] ;  /* 0x0000002c04168981 */ /* 0x000328000c1e1100 */
[----:B0-----:R-:W4:Y:S04]  /*25a40*/  LDL.LU R62, [R1+0x2004] ;  /* 0x00200400013e7983 */ /* 0x001f280000300800 */
[----:B------:R-:W4:Y:S01]  /*25a50*/  LDL.LU R0, [R1+0xf68] ;  /* 0x000f680001007983 */ /* 0x000f220000300800 */
[----:B-1----:R-:W-:-:S03]  /*25a60*/  @!P0 IMAD.MOV.U32 R4, RZ, RZ, R47 ;  /* 0x000000ffff048224 */ /* 0x002fc600078e002f */
[----:B------:R-:W4:Y:S01]  /*25a70*/  LDL R47, [R1+0xf88] ;  /* 0x000f8800012f7983 */ /* 0x000f220000100800 */
[----:B---3--:R-:W-:-:S03]  /*25a80*/  @!P0 IMAD.MOV.U32 R5, RZ, RZ, R250 ;  /* 0x000000ffff058224 */ /* 0x008fc600078e00fa */
[----:B------:R0:W-:Y:S04]  /*25a90*/  STS.U8 [R188+UR46+0x1000], R21 ;  /* 0x00100015bc007988 */ /* 0x0001e8000800002e */
[----:B------:R1:W-:Y:S01]  /*25aa0*/  STS.U8 [R188+UR46+0x7600], R63 ;  /* 0x0076003fbc007988 */ /* 0x0003e2000800002e */
[----:B0-----:R-:W-:-:S03]  /*25ab0*/  PRMT R21, RZ, 0x7610, R21 ;  /* 0x00007610ff157816 */ /* 0x001fc60000000015 */
[----:B------:R0:W-:Y:S04]  /*25ac0*/  STS.U8 [R188+UR46+0xe00], R20 ;  /* 0x000e0014bc007988 */ /* 0x0001e8000800002e */
[----:B-1----:R-:W3:Y:S04]  /*25ad0*/  LDL.LU R63, [R1+0x2000] ;  /* 0x00200000013f7983 */ /* 0x002ee80000300800 */
[----:B------:R1:W3:Y:S01]  /*25ae0*/  @!P0 LDG.E.U8 R21, desc[UR44][R4.64] ;  /* 0x0000002c04158981 */ /* 0x0002e2000c1e1100 */
[----:B0-----:R-:W-:-:S03]  /*25af0*/  PRMT R20, RZ, 0x7610, R20 ;  /* 0x00007610ff147816 */ /* 0x001fc60000000014 */
[----:B------:R0:W-:Y:S01]  /*25b00*/  STS.U8 [R188+UR46+0x7800], R12 ;  /* 0x0078000cbc007988 */ /* 0x0001e2000800002e */
[----:B-1----:R-:W-:-:S03]  /*25b10*/  @!P0 IMAD.MOV.U32 R5, RZ, RZ, R24 ;  /* 0x000000ffff058224 */ /* 0x002fc600078e0018 */
[----:B------:R-:W3:Y:S01]  /*25b20*/  LDL.LU R24, [R1+0xf64] ;  /* 0x000f640001187983 */ /* 0x000ee20000300800 */
[----:B------:R-:W-:-:S03]  /*25b30*/  @!P0 IMAD.MOV.U32 R4, RZ, RZ, R13 ;  /* 0x000000ffff048224 */ /* 0x000fc600078e000d */
[----:B------:R-:W3:Y:S04]  /*25b40*/  LDL.LU R13, [R1+0xf48] ;  /* 0x000f4800010d7983 */ /* 0x000ee80000300800 */
[----:B0-----:R-:W3:Y:S04]  /*25b50*/  LDL.LU R12, [R1+0xf44] ;  /* 0x000f4400010c7983 */ /* 0x001ee80000300800 */
[----:B------:R0:W-:Y:S04]  /*25b60*/  STS.U8 [R188+UR46+0xc00], R19 ;  /* 0x000c0013bc007988 */ /* 0x0001e8000800002e */
[----:B------:R1:W3:Y:S04]  /*25b70*/  @!P0 LDG.E.U8 R20, desc[UR44][R4.64] ;  /* 0x0000002c04148981 */ /* 0x0002e8000c1e1100 */
[----:B------:R-:W-:Y:S01]  /*25b80*/  STL [R1+0x1ad8], R3 ;  /* 0x001ad80301007387 */ /* 0x000fe20000100800 */
[----:B0-----:R-:W-:-:S03]  /*25b90*/  PRMT R19, RZ, 0x7610, R19 ;  /* 0x00007610ff137816 */ /* 0x001fc60000000013 */
[----:B------:R0:W-:Y:S01]  /*25ba0*/  STS.U8 [R188+UR46+0x7a00], R28 ;  /* 0x007a001cbc007988 */ /* 0x0001e2000800002e */
[----:B-1----:R-:W-:Y:S02]  /*25bb0*/  @!P0 IMAD.MOV.U32 R5, RZ, RZ, R3 ;  /* 0x000000ffff058224 */ /* 0x002fe400078e0003 */
[----:B------:R-:W-:Y:S01]  /*25bc0*/  IMAD.MOV.U32 R250, RZ, RZ, R40 ;  /* 0x000000fffffa7224 */ /* 0x000fe200078e0028 */
[----:B0-----:R-:W3:Y:S04]  /*25bd0*/  LDL.LU R28, [R1+0xf28] ;  /* 0x000f2800011c7983 */ /* 0x001ee80000300800 */
[----:B------:R-:W3:Y:S04]  /*25be0*/  LDL R3, [R1+0xf24] ;  /* 0x000f240001037983 */ /* 0x000ee80000100800 */
[----:B------:R0:W-:Y:S01]  /*25bf0*/  STS.U8 [R188+UR46+0x7c00], R38 ;  /* 0x007c0026bc007988 */ /* 0x0001e2000800002e */
[----:B--2---:R-:W-:-:S02]  /*25c00*/  @!P0 IMAD.MOV.U32 R4, RZ, RZ, R249 ;  /* 0x000000ffff048224 */ /* 0x004fc400078e00f9 */
[----:B------:R-:W-:Y:S02]  /*25c10*/  IMAD.MOV.U32 R249, RZ, RZ, R35 ;  /* 0x000000fffff97224 */ /* 0x000fe400078e0023 */
[----:B------:R-:W2:Y:S04]  /*25c20*/  LDL.LU R35, [R1+0xf08] ;  /* 0x000f080001237983 */ /* 0x000ea80000300800 */
[----:B------:R4:W2:Y:S04]  /*25c30*/  @!P0 LDG.E.U8 R19, desc[UR44][R4.64] ;  /* 0x0000002c04138981 */ /* 0x0008a8000c1e1100 */
[----:B------:R-:W-:Y:S01]  /*25c40*/  STL [R1+0x1adc], R2 ;  /* 0x001adc0201007387 */ /* 0x000fe20000100800 */
[----:B----4-:R-:W-:-:S03]  /*25c50*/  @!P0 IMAD.MOV.U32 R4, RZ, RZ, R47 ;  /* 0x000000ffff048224 */ /* 0x010fc600078e002f */
[----:B------:R-:W4:Y:S04]  /*25c60*/  LDL.LU R47, [R1+0xee4] ;  /* 0x000ee400012f7983 */ /* 0x000f280000300800 */
[----:B------:R-:W4:Y:S04]  /*25c70*/  LDL.LU R40, [R1+0xf04] ;  /* 0x000f040001287983 */ /* 0x000f280000300800 */
[----:B0-----:R-:W4:Y:S04]  /*25c80*/  LDL.LU R38, [R1+0xee8] ;  /* 0x000ee80001267983 */ /* 0x001f280000300800 */
[----:B------:R0:W-:Y:S02]  /*25c90*/  STS.U8 [R188+UR46+0x7e00], R18 ;  /* 0x007e0012bc007988 */ /* 0x0001e4000800002e */
[----:B0-----:R-:W0:Y:S01]  /*25ca0*/  S2R R18, SR_TID.X ;  /* 0x0000000000127919 */ /* 0x001e220000002100 */
[----:B------:R-:W-:Y:S01]  /*25cb0*/  @!P0 IMAD.MOV.U32 R5, RZ, RZ, R2 ;  /* 0x000000ffff058224 */ /* 0x000fe200078e0002 */
[----:B------:R1:W-:Y:S04]  /*25cc0*/  STS.U8 [R188+UR46+0x600], R11 ;  /* 0x0006000bbc007988 */ /* 0x0003e8000800002e */
[----:B------:R1:W-:Y:S02]  /*25cd0*/  STS.U8 [R188+UR46+0xa00], R10 ;  /* 0x000a000abc007988 */ /* 0x0003e4000800002e */
[----:B-1----:R-:W-:-:S02]  /*25ce0*/  PRMT R11, RZ, 0x7610, R11 ;  /* 0x00007610ff0b7816 */ /* 0x002fc4000000000b */
[----:B------:R-:W-:-:S04]  /*25cf0*/  PRMT R10, RZ, 0x7610, R10 ;  /* 0x00007610ff0a7816 */ /* 0x000fc8000000000a */
[----:B------:R1:W4:Y:S04]  /*25d00*/  @!P0 LDG.E.U8 R11, desc[UR44][R4.64] ;  /* 0x0000002c040b8981 */ /* 0x000328000c1e1100 */
[----:B------:R3:W-:Y:S01]  /*25d10*/  STS.U8 [R188+UR46], R9 ;  /* 0x00000009bc007988 */ /* 0x0007e2000800002e */
[----:B0-----:R-:W-:Y:S01]  /*25d20*/  LOP3.LUT R18, R18, 0x7f, RZ, 0xc0, !PT ;  /* 0x0000007f12127812 */ /* 0x001fe200078ec0ff */
[----:B-1----:R-:W-:Y:S02]  /*25d30*/  @!P0 IMAD.MOV.U32 R4, RZ, RZ, R0 ;  /* 0x000000ffff048224 */ /* 0x002fe400078e0000 */
[----:B---3--:R-:W-:Y:S01]  /*25d40*/  @!P0 IMAD.MOV.U32 R5, RZ, RZ, R24 ;  /* 0x000000ffff058224 */ /* 0x008fe200078e0018 */
[----:B------:R-:W-:Y:S01]  /*25d50*/  LOP3.LUT R18, R18, 0x10, RZ, 0x3c, !PT ;  /* 0x0000001012127812 */ /* 0x000fe200078e3cff */
[----:B------:R-:W-:Y:S01]  /*25d60*/  STS.U8 [R188+UR46+0x200], R6 ;  /* 0x00020006bc007988 */ /* 0x000fe2000800002e */
[----:B------:R-:W-:-:S03]  /*25d70*/  PRMT R9, RZ, 0x7610, R9 ;  /* 0x00007610ff097816 */ /* 0x000fc60000000009 */
[----:B------:R0:W-:Y:S04]  /*25d80*/  STS.U8 [R188+UR46+0x400], R8 ;  /* 0x00040008bc007988 */ /* 0x0001e8000800002e */
[----:B------:R-:W-:Y:S04]  /*25d90*/  STS.U8 [R188+UR46+0x800], R7 ;  /* 0x00080007bc007988 */ /* 0x000fe8000800002e */
[----:B------:R1:W3:Y:S04]  /*25da0*/  @!P0 LDG.E.U8 R10, desc[UR44][R4.64] ;  /* 0x0000002c040a8981 */ /* 0x0002e8000c1e1100 */
[----:B------:R-:W-:Y:S04]  /*25db0*/  STL [R1+0x1ae0], R0 ;  /* 0x001ae00001007387 */ /* 0x000fe80000100800 */
[----:B------:R0:W-:Y:S01]  /*25dc0*/  STS.U8 [R18+UR46+0x80], R60 ;  /* 0x0000803c12007988 */ /* 0x0001e2000800002e */
[----:B-1----:R-:W-:-:S02]  /*25dd0*/  @!P0 IMAD.MOV.U32 R4, RZ, RZ, R13 ;  /* 0x000000ffff048224 */ /* 0x002fc400078e000d */
[----:B------:R-:W-:Y:S01]  /*25de0*/  @!P0 IMAD.MOV.U32 R5, RZ, RZ, R12 ;  /* 0x000000ffff058224 */ /* 0x000fe200078e000c */
[----:B------:R1:W-:Y:S01]  /*25df0*/  STS.U8 [R18+UR46+0x280], R61 ;  /* 0x0002803d12007988 */ /* 0x0003e2000800002e */
[----:B0-----:R-:W-:-:S03]  /*25e00*/  PRMT R8, RZ, 0x7610, R8 ;  /* 0x00007610ff087816 */ /* 0x001fc60000000008 */
[----:B------:R0:W-:Y:S04]  /*25e10*/  STS.U8 [R18+UR46+0x480], R58 ;  /* 0x0004803a12007988 */ /* 0x0001e8000800002e */
[----:B------:R-:W3:Y:S04]  /*25e20*/  LDL.LU R60, [R1+0x1ffc] ;  /* 0x001ffc00013c7983 */ /* 0x000ee80000300800 */
[----:B-1----:R-:W3:Y:S04]  /*25e30*/  LDL.LU R61, [R1+0x1ff8] ;  /* 0x001ff800013d7983 */ /* 0x002ee80000300800 */
[----:B0-----:R-:W3:Y:S04]  /*25e40*/  LDL.LU R58, [R1+0x1ff4] ;  /* 0x001ff400013a7983 */ /* 0x001ee80000300800 */
[----:B------:R0:W-:Y:S04]  /*25e50*/  STS.U8 [R18+UR46+0x680], R59 ;  /* 0x0006803b12007988 */ /* 0x0001e8000800002e */
[----:B------:R1:W-:Y:S04]  /*25e60*/  STS.U8 [R18+UR46+0x880], R56 ;  /* 0x0008803812007988 */ /* 0x0003e8000800002e */
[----:B------:R1:W3:Y:S04]  /*25e70*/  @!P0 LDG.E.U8 R9, desc[UR44][R4.64] ;  /* 0x0000002c04098981 */ /* 0x0002e8000c1e1100 */
[----:B0-----:R-:W3:Y:S04]  /*25e80*/  LDL.LU R59, [R1+0x1ff0] ;  /* 0x001ff000013b7983 */ /* 0x001ee80000300800 */
[----:B-1----:R-:W3:Y:S01]  /*25e90*/  LDL.LU R56, [R1+0x1fec] ;  /* 0x001fec0001387983 */ /* 0x002ee20000300800 */
[----:B------:R-:W-:-:S03]  /*25ea0*/  @!P0 IMAD.MOV.U32 R4, RZ, RZ, R28 ;  /* 0x000000ffff048224 */ /* 0x000fc600078e001c */
[----:B------:R0:W-:Y:S01]  /*25eb0*/  STS.U8 [R18+UR46+0xa80], R57 ;  /* 0x000a803912007988 */ /* 0x0001e2000800002e */
[----:B------:R-:W-:-:S03]  /*25ec0*/  @!P0 IMAD.MOV.U32 R5, RZ, RZ, R3 ;  /* 0x000000ffff058224 */ /* 0x000fc600078e0003 */
[----:B------:R1:W-:Y:S04]  /*25ed0*/  STS.U8 [R18+UR46+0xc80], R54 ;  /* 0x000c803612007988 */ /* 0x0003e8000800002e */
[----:B------:R1:W-:Y:S04]  /*25ee0*/  STS.U8 [R18+UR46+0xe80], R55 ;  /* 0x000e803712007988 */ /* 0x0003e8000800002e */
[----:B0-----:R-:W3:Y:S04]  /*25ef0*/  LDL.LU R57, [R1+0x1fe8] ;  /* 0x001fe80001397983 */ /* 0x001ee80000300800 */
[----:B-1----:R-:W3:Y:S01]  /*25f00*/  LDL.LU R54, [R1+0x1fe4] ;  /* 0x001fe40001367983 */ /* 0x002ee20000300800 */
[----:B------:R-:W-:-:S03]  /*25f10*/  PRMT R7, RZ, 0x7610, R7 ;  /* 0x00007610ff077816 */ /* 0x000fc60000000007 */
[----:B------:R-:W3:Y:S04]  /*25f20*/  LDL.LU R55, [R1+0x1fe0] ;  /* 0x001fe00001377983 */ /* 0x000ee80000300800 */
[----:B------:R0:W-:Y:S04]  /*25f30*/  STS.U8 [R18+UR46+0x1080], R52 ;  /* 0x0010803412007988 */ /* 0x0001e8000800002e */
[----:B------:R1:W-:Y:S04]  /*25f40*/  STS.U8 [R18+UR46+0x1280], R53 ;  /* 0x0012803512007988 */ /* 0x0003e8000800002e */
[----:B------:R1:W-:Y:S04]  /*25f50*/  STS.U8 [R18+UR46+0x1480], R50 ;  /* 0x0014803212007988 */ /* 0x0003e8000800002e */
[----:B0-----:R-:W3:Y:S04]  /*25f60*/  LDL.LU R52, [R1+0x1fdc] ;  /* 0x001fdc0001347983 */ /* 0x001ee80000300800 */
[----:B-1----:R-:W3:Y:S04]  /*25f70*/  LDL.LU R53, [R1+0x1fd8] ;  /* 0x001fd80001357983 */ /* 0x002ee80000300800 */
[----:B------:R2:W3:Y:S04]  /*25f80*/  @!P0 LDG.E.U8 R8, desc[UR44][R4.64] ;  /* 0x0000002c04088981 */ /* 0x0004e8000c1e1100 */
[----:B------:R-:W3:Y:S04]  /*25f90*/  LDL.LU R50, [R1+0x1fd4] ;  /* 0x001fd40001327983 */ /* 0x000ee80000300800 */
[----:B------:R0:W-:Y:S04]  /*25fa0*/  STS.U8 [R18+UR46+0x1680], R51 ;  /* 0x0016803312007988 */ /* 0x0001e8000800002e */
[----:B------:R1:W-:Y:S01]  /*25fb0*/  STS.U8 [R18+UR46+0x1880], R48 ;  /* 0x0018803012007988 */ /* 0x0003e2000800002e */
[----:B------:R-:W-:-:S03]  /*25fc0*/  IMAD.MOV.U32 R252, RZ, RZ, R137 ;  /* 0x000000fffffc7224 */ /* 0x000fc600078e0089 */
        /* <DEDUP_REMOVED lines=10> */
[----:B------:R-:W3:Y:S04]  /*26070*/  LDL.LU R137, [R1+0x1830] ;  /* 0x0018300001897983 */ /* 0x000ee80000300800 */
[----:B------:R0:W-:Y:S04]  /*26080*/  STS.U8 [R18+UR46+0x1e80], R145 ;  /* 0x001e809112007988 */ /* 0x0001e8000800002e */
[----:B------:R-:W3:Y:S04]  /*26090*/  LDL.LU R140, [R1+0x184c] ;  /* 0x00184c00018c7983 */ /* 0x000ee80000300800 */
[----:B------:R1:W-:Y:S04]  /*260a0*/  STS.U8 [R18+UR46+0x1c80], R148 ;  /* 0x001c809412007988 */ /* 0x0003e8000800002e */
[----:B0-----:R-:W3:Y:S04]  /*260b0*/  LDL.LU R145, [R1+0x1810] ;  /* 0x0018100001917983 */ /* 0x001ee80000300800 */
[----:B-1----:R-:W3:Y:S04]  /*260c0*/  LDL.LU R148, [R1+0x182c] ;  /* 0x00182c0001947983 */ /* 0x002ee80000300800 */
[----:B------:R-:W3:Y:S04]  /*260d0*/  LDL.LU R0, [R1+0xfc0] ;  /* 0x000fc00001007983 */ /* 0x000ee80000300800 */
[----:B------:R-:W3:Y:S04]  /*260e0*/  LDL.LU R2, [R1+0xfdc] ;  /* 0x000fdc0001027983 */ /* 0x000ee80000300800 */
[----:B------:R-:W3:Y:S04]  /*260f0*/  LDL.LU R3, [R1+0xfa0] ;  /* 0x000fa00001037983 */ /* 0x000ee80000300800 */
[----:B------:R-:W3:Y:S04]  /*26100*/  LDL.LU R188, [R1+0xf80] ;  /* 0x000f800001bc7983 */ /* 0x000ee80000300800 */
[----:B------:R0:W-:Y:S04]  /*26110*/  STS.U8 [R18+UR46+0x2680], R251 ;  /* 0x002680fb12007988 */ /* 0x0001e8000800002e */
[----:B------:R-:W-:Y:S01]  /*26120*/  STS.U8 [R18+UR46+0x2880], R248 ;  /* 0x002880f812007988 */ /* 0x000fe2000800002e */
[----:B--2---:R-:W-:-:S03]  /*26130*/  @!P0 IMAD.MOV.U32 R4, RZ, RZ, R35 ;  /* 0x000000ffff048224 */ /* 0x004fc600078e0023 */
[----:B------:R1:W-:Y:S01]  /*26140*/  STS.U8 [R18+UR46+0x2a80], R247 ;  /* 0x002a80f712007988 */ /* 0x0003e2000800002e */
[----:B0-----:R-:W-:Y:S02]  /*26150*/  IMAD.MOV.U32 R251, RZ, RZ, R46 ;  /* 0x000000fffffb7224 */ /* 0x001fe400078e002e */
[----:B----4-:R-:W-:-:S05]  /*26160*/  @!P0 IMAD.MOV.U32 R5, RZ, RZ, R40 ;  /* 0x000000ffff058224 */ /* 0x010fca00078e0028 */
[----:B------:R0:W2:Y:S02]  /*26170*/  @!P0 LDG.E.U8 R7, desc[UR44][R4.64] ;  /* 0x0000002c04078981 */ /* 0x0000a4000c1e1100 */
[----:B0-----:R-:W-:Y:S02]  /*26180*/  @!P0 IMAD.MOV.U32 R4, RZ, RZ, R38 ;  /* 0x000000ffff048224 */ /* 0x001fe400078e0026 */
[----:B------:R-:W-:-:S05]  /*26190*/  @!P0 IMAD.MOV.U32 R5, RZ, RZ, R47 ;  /* 0x000000ffff058224 */ /* 0x000fca00078e002f */
[----:B------:R0:W4:Y:S01]  /*261a0*/  @!P0 LDG.E.U8 R6, desc[UR44][R4.64] ;  /* 0x0000002c04068981 */ /* 0x000122000c1e1100 */
[----:B-1----:R-:W-:-:S03]  /*261b0*/  IMAD.MOV.U32 R247, RZ, RZ, R47 ;  /* 0x000000fffff77224 */ /* 0x002fc600078e002f */
[----:B------:R1:W-:Y:S01]  /*261c0*/  STS.U8 [R18+UR46+0x2c80], R246 ;  /* 0x002c80f612007988 */ /* 0x0003e2000800002e */
[----:B0-----:R-:W-:Y:S02]  /*261d0*/  IMAD.MOV.U32 R5, RZ, RZ, R250 ;  /* 0x000000ffff057224 */ /* 0x001fe400078e00fa */
[----:B------:R-:W-:Y:S01]  /*261e0*/  IMAD.MOV.U32 R4, RZ, RZ, R249 ;  /* 0x000000ffff047224 */ /* 0x000fe200078e00f9 */
[----:B------:R-:W2:Y:S04]  /*261f0*/  LDL.LU R250, [R1+0xec4] ;  /* 0x000ec40001fa7983 */ /* 0x000ea80000300800 */
[----:B------:R-:W4:Y:S04]  /*26200*/  LDL.LU R249, [R1+0xebc] ;  /* 0x000ebc0001f97983 */ /* 0x000f280000300800 */
[----:B------:R-:W2:Y:S04]  /*26210*/  LDL.LU R46, [R1+0x1fc4] ;  /* 0x001fc400012e7983 */ /* 0x000ea80000300800 */
[----:B------:R-:W4:Y:S04]  /*26220*/  LDL.LU R248, [R1+0xedc] ;  /* 0x000edc0001f87983 */ /* 0x000f280000300800 */
[----:B------:R-:W2:Y:S04]  /*26230*/  LDL.LU R47, [R1+0x1fc0] ;  /* 0x001fc000012f7983 */ /* 0x000ea80000300800 */
[----:B------:R0:W-:Y:S04]  /*26240*/  STS.U8 [R18+UR46+0x2e80], R245 ;  /* 0x002e80f512007988 */ /* 0x0001e8000800002e */
[----:B-1----:R-:W4:Y:S04]  /*26250*/  LDL.LU R246, [R1+0xec0] ;  /* 0x000ec00001f67983 */ /* 0x002f280000300800 */
[----:B------:R1:W-:Y:S01]  /*26260*/  STS.U8 [R18+UR46+0x3080], R244 ;  /* 0x003080f412007988 */ /* 0x0003e2000800002e */
[----:B0-----:R-:W-:-:S03]  /*26270*/  IMAD.MOV.U32 R245, RZ, RZ, R44 ;  /* 0x000000fffff57224 */ /* 0x001fc600078e002c */
[----:B------:R-:W4:Y:S04]  /*26280*/  LDL.LU R44, [R1+0x1fbc] ;  /* 0x001fbc00012c7983 */ /* 0x000f280000300800 */
[----:B------:R0:W-:Y:S04]  /*26290*/  STS.U8 [R18+UR46+0x3280], R243 ;  /* 0x003280f312007988 */ /* 0x0001e8000800002e */
[----:B-1----:R-:W4:Y:S04]  /*262a0*/  LDL.LU R244, [R1+0xec8] ;  /* 0x000ec80001f47983 */ /* 0x002f280000300800 */
[----:B------:R1:W-:Y:S01]  /*262b0*/  STS.U8 [R18+UR46+0x3480], R242 ;  /* 0x003480f212007988 */ /* 0x0003e2000800002e */
[----:B0-----:R-:W-:-:S03]  /*262c0*/  IMAD.MOV.U32 R243, RZ, RZ, R45 ;  /* 0x000000fffff37224 */ /* 0x001fc600078e002d */
[----:B------:R-:W4:Y:S04]  /*262d0*/  LDL.LU R45, [R1+0x1fb8] ;  /* 0x001fb800012d7983 */ /* 0x000f280000300800 */
[----:B------:R0:W-:Y:S01]  /*262e0*/  STS.U8 [R18+UR46+0x3680], R241 ;  /* 0x003680f112007988 */ /* 0x0001e2000800002e */
[----:B-1----:R-:W-:-:S03]  /*262f0*/  IMAD.MOV.U32 R242, RZ, RZ, R42 ;  /* 0x000000fffff27224 */ /* 0x002fc600078e002a */
[----:B------:R-:W4:Y:S04]  /*26300*/  LDL.LU R42, [R1+0x1fb4] ;  /* 0x001fb400012a7983 */ /* 0x000f280000300800 */
[----:B------:R1:W-:Y:S04]  /*26310*/  STS.U8 [R18+UR46+0x3880], R240 ;  /* 0x003880f012007988 */ /* 0x0003e8000800002e */
[----:B0-----:R-:W4:Y:S04]  /*26320*/  LDL.LU R241, [R1+0xefc] ;  /* 0x000efc0001f17983 */ /* 0x001f280000300800 */
[----:B------:R0:W-:Y:S01]  /*26330*/  STS.U8 [R18+UR46+0x3a80], R239 ;  /* 0x003a80ef12007988 */ /* 0x0001e2000800002e */
[----:B-1----:R-:W-:-:S03]  /*26340*/  IMAD.MOV.U32 R240, RZ, RZ, R43 ;  /* 0x000000fffff07224 */ /* 0x002fc600078e002b */
[----:B------:R-:W4:Y:S04]  /*26350*/  LDL.LU R43, [R1+0x1fb0] ;  /* 0x001fb000012b7983 */ /* 0x000f280000300800 */
        /* <DEDUP_REMOVED lines=51> */
[----:B------:R0:W-:Y:S04]  /*26690*/  STS.U8 [R18+UR46+0x6e80], R213 ;  /* 0x006e80d512007988 */ /* 0x0001e8000800002e */
[----:B------:R-:W4:Y:S01]  /*266a0*/  LDL.LU R29, [R1+0x1f78] ;  /* 0x001f7800011d7983 */ /* 0x000f220000300800 */
[----:B-1----:R-:W-:-:S03]  /*266b0*/  IMAD.MOV.U32 R220, RZ, RZ, R26 ;  /* 0x000000ffffdc7224 */ /* 0x002fc600078e001a */
[----:B------:R1:W-:Y:S01]  /*266c0*/  STS.U8 [R18+UR46+0x6280], R219 ;  /* 0x006280db12007988 */ /* 0x0003e2000800002e */
[----:B0-----:R-:W-:-:S03]  /*266d0*/  IMAD.MOV.U32 R213, RZ, RZ, R17 ;  /* 0x000000ffffd57224 */ /* 0x001fc600078e0011 */
[----:B------:R0:W-:Y:S04]  /*266e0*/  STS.U8 [R18+UR46+0x6a80], R215 ;  /* 0x006a80d712007988 */ /* 0x0001e8000800002e */
[----:B------:R-:W4:Y:S01]  /*266f0*/  LDL.LU R26, [R1+0x1f74] ;  /* 0x001f7400011a7983 */ /* 0x000f220000300800 */
[----:B-1----:R-:W-:-:S03]  /*26700*/  IMAD.MOV.U32 R219, RZ, RZ, R27 ;  /* 0x000000ffffdb7224 */ /* 0x002fc600078e001b */
[----:B------:R-:W4:Y:S01]  /*26710*/  LDL.LU R27, [R1+0x1f70] ;  /* 0x001f7000011b7983 */ /* 0x000f220000300800 */
[----:B0-----:R-:W-:-:S03]  /*26720*/  IMAD.MOV.U32 R215, RZ, RZ, R25 ;  /* 0x000000ffffd77224 */ /* 0x001fc600078e0019 */
[----:B------:R0:W-:Y:S04]  /*26730*/  STS.U8 [R18+UR46+0x6480], R218 ;  /* 0x006480da12007988 */ /* 0x0001e8000800002e */
[----:B------:R-:W-:Y:S04]  /*26740*/  STS.U8 [R18+UR46+0x6680], R217 ;  /* 0x006680d912007988 */ /* 0x000fe8000800002e */
[----:B------:R1:W-:Y:S04]  /*26750*/  STS.U8 [R18+UR46+0x6880], R216 ;  /* 0x006880d812007988 */ /* 0x0003e8000800002e */
[----:B0-----:R-:W4:Y:S04]  /*26760*/  LDL.LU R218, [R1+0xeb8] ;  /* 0x000eb80001da7983 */ /* 0x001f280000300800 */
[----:B------:R0:W-:Y:S01]  /*26770*/  STS.U8 [R18+UR46+0x7480], R210 ;  /* 0x007480d212007988 */ /* 0x0001e2000800002e */
[----:B-1----:R-:W-:-:S03]  /*26780*/  IMAD.MOV.U32 R216, RZ, RZ, R24 ;  /* 0x000000ffffd87224 */ /* 0x002fc600078e0018 */
[----:B------:R-:W4:Y:S04]  /*26790*/  LDL.LU R217, [R1+0xf5c] ;  /* 0x000f5c0001d97983 */ /* 0x000f280000300800 */
[----:B------:R1:W-:Y:S01]  /*267a0*/  STS.U8 [R18+UR46+0x7280], R211 ;  /* 0x007280d312007988 */ /* 0x0003e2000800002e */
[----:B0-----:R-:W-:-:S03]  /*267b0*/  IMAD.MOV.U32 R210, RZ, RZ, R213 ;  /* 0x000000ffffd27224 */ /* 0x001fc600078e00d5 */
[----:B------:R-:W4:Y:S01]  /*267c0*/  LDL.LU R24, [R1+0x1f6c] ;  /* 0x001f6c0001187983 */ /* 0x000f220000300800 */
[----:B------:R-:W-:Y:S02]  /*267d0*/  IMAD.MOV.U32 R213, RZ, RZ, R231 ;  /* 0x000000ffffd57224 */ /* 0x000fe400078e00e7 */
[----:B------:R-:W-:Y:S01]  /*267e0*/  IMAD.MOV.U32 R231, RZ, RZ, R235 ;  /* 0x000000ffffe77224 */ /* 0x000fe200078e00eb */
[----:B------:R-:W4:Y:S01]  /*267f0*/  LDL.LU R25, [R1+0x1f68] ;  /* 0x001f680001197983 */ /* 0x000f220000300800 */
[----:B-1----:R-:W-:-:S03]  /*26800*/  IMAD.MOV.U32 R211, RZ, RZ, R215 ;  /* 0x000000ffffd37224 */ /* 0x002fc600078e00d7 */
[----:B------:R0:W-:Y:S01]  /*26810*/  STS.U8 [R18+UR46+0x6c80], R214 ;  /* 0x006c80d612007988 */ /* 0x0001e2000800002e */
[----:B------:R-:W-:Y:S02]  /*26820*/  IMAD.MOV.U32 R215, RZ, RZ, R232 ;  /* 0x000000ffffd77224 */ /* 0x000fe400078e00e8 */
[----:B------:R-:W-:Y:S02]  /*26830*/  IMAD.MOV.U32 R235, RZ, RZ, R4 ;  /* 0x000000ffffeb7224 */ /* 0x000fe400078e0004 */
[----:B------:R-:W-:Y:S01]  /*26840*/  IMAD.MOV.U32 R232, RZ, RZ, R5 ;  /* 0x000000ffffe87224 */ /* 0x000fe200078e0005 */
[----:B0-----:R-:W4:Y:S04]  /*26850*/  LDL.LU R214, [R1+0xf40] ;  /* 0x000f400001d67983 */ /* 0x001f280000300800 */
[----:B------:R-:W3:Y:S04]  /*26860*/  LDL R5, [R1+0x1698] ;  /* 0x0016980001057983 */ /* 0x000ee80000100800 */
[----:B------:R-:W3:Y:S04]  /*26870*/  LDL R4, [R1+0x1a9c] ;  /* 0x001a9c0001047983 */ /* 0x000ee80000100800 */
[----:B------:R0:W-:Y:S04]  /*26880*/  STS.U8 [R18+UR46+0x7c80], R206 ;  /* 0x007c80ce12007988 */ /* 0x0001e8000800002e */
[----:B------:R1:W-:Y:S01]  /*26890*/  STS.U8 [R18+UR46+0x7680], R209 ;  /* 0x007680d112007988 */ /* 0x0003e2000800002e */
[----:B0-----:R-:W-:-:S03]  /*268a0*/  PRMT R206, RZ, 0x7610, R206 ;  /* 0x00007610ffce7816 */ /* 0x001fc600000000ce */
[----:B------:R0:W-:Y:S04]  /*268b0*/  STS.U8 [R18+UR46+0x7880], R208 ;  /* 0x007880d012007988 */ /* 0x0001e8000800002e */
[----:B-1----:R-:W4:Y:S04]  /*268c0*/  LDL.LU R209, [R1+0xf7c] ;  /* 0x000f7c0001d17983 */ /* 0x002f280000300800 */
[----:B------:R1:W-:Y:S04]  /*268d0*/  STS.U8 [R18+UR46+0x7a80], R207 ;  /* 0x007a80cf12007988 */ /* 0x0003e8000800002e */
[----:B0-----:R-:W4:Y:S04]  /*268e0*/  LDL.LU R208, [R1+0xf60] ;  /* 0x000f600001d07983 */ /* 0x001f280000300800 */
[----:B------:R-:W-:Y:S04]  /*268f0*/  STS.U8 [R18+UR46+0x7080], R212 ;  /* 0x007080d412007988 */ /* 0x000fe8000800002e */
[----:B-1----:R-:W4:Y:S04]  /*26900*/  LDL.LU R207, [R1+0xf9c] ;  /* 0x000f9c0001cf7983 */ /* 0x002f280000300800 */
[----:B------:R0:W-:Y:S04]  /*26910*/  STS.U8 [R18+UR46+0x7e80], R205 ;  /* 0x007e80cd12007988 */ /* 0x0001e8000800002e */
[----:B0-----:R-:W4:Y:S04]  /*26920*/  LDL.LU R18, [R1+0xfbc] ;  /* 0x000fbc0001127983 */ /* 0x001f280000300800 */
[----:B---3--:R0:W3:Y:S04]  /*26930*/  @!P0 LDG.E.U8 R206, desc[UR44][R4.64] ;  /* 0x0000002c04ce8981 */ /* 0x0080e8000c1e1100 */
[----:B------:R-:W0:Y:S04]  /*26940*/  LDL R4, [R1+0x1688] ;  /* 0x0016880001047983 */ /* 0x000e280000100800 */
[----:B------:R-:W0:Y:S01]  /*26950*/  LDL R5, [R1+0x1a8c] ;  /* 0x001a8c0001057983 */ /* 0x000e220000100800 */
[----:B------:R-:W-:Y:S01]  /*26960*/  PRMT R205, RZ, 0x7610, R205 ;  /* 0x00007610ffcd7816 */ /* 0x000fe200000000cd */
[----:B------:R-:W1:Y:S01]  /*26970*/  S2R R17, SR_TID.X ;  /* 0x0000000000117919 */ /* 0x000e620000002100 */
[----:B0-----:R-:W-:-:S04]  /*26980*/  @!P0 LOP3.LUT R5, R5, R4, RZ, 0x3c, !PT ;  /* 0x0000000405058212 */ /* 0x001fc800078e3cff */
[----:B------:R-:W-:-:S04]  /*26990*/  @!P0 LOP3.LUT R4, R5, R4, RZ, 0x3c, !PT ;  /* 0x0000000405048212 */ /* 0x000fc800078e3cff */
[----:B------:R-:W-:-:S05]  /*269a0*/  @!P0 LOP3.LUT R5, R5, R4, RZ, 0x3c, !PT ;  /* 0x0000000405058212 */ /* 0x000fca00078e3cff */
[----:B------:R0:W3:Y:S04]  /*269b0*/  @!P0 LDG.E.U8 R205, desc[UR44][R4.64] ;  /* 0x0000002c04cd8981 */ /* 0x0000e8000c1e1100 */
[----:B------:R-:W0:Y:S04]  /*269c0*/  LDL R4, [R1+0x1a6c] ;  /* 0x001a6c0001047983 */ /* 0x000e280000100800 */
[----:B------:R-:W0:Y:S01]  /*269d0*/  LDL R5, [R1+0x1a70] ;  /* 0x001a700001057983 */ /* 0x000e220000100800 */
[----:B-1----:R-:W-:-:S04]  /*269e0*/  LOP3.LUT R17, R17, 0x7f, RZ, 0xc0, !PT ;  /* 0x0000007f11117812 */ /* 0x002fc800078ec0ff */
[----:B------:R-:W-:-:S05]  /*269f0*/  LOP3.LUT R17, R17, 0x20, RZ, 0x3c, !PT ;  /* 0x0000002011117812 */ /* 0x000fca00078e3cff */
[----:B------:R1:W-:Y:S02]  /*26a00*/  STS.U8 [R17+UR46+0x100], R204 ;  /* 0x000100cc11007988 */ /* 0x0003e4000800002e */
[----:B-1----:R-:W-:Y:S02]  /*26a10*/  PRMT R204, RZ, 0x7610, R204 ;  /* 0x00007610ffcc7816 */ /* 0x002fe400000000cc */
[----:B0-----:R-:W-:-:S04]  /*26a20*/  @!P0 LOP3.LUT R5, R5, R4, RZ, 0x3c, !PT ;  /* 0x0000000405058212 */ /* 0x001fc800078e3cff */
[----:B------:R-:W-:-:S04]  /*26a30*/  @!P0 LOP3.LUT R4, R5, R4, RZ, 0x3c, !PT ;  /* 0x0000000405048212 */ /* 0x000fc800078e3cff */
[----:B------:R-:W-:-:S05]  /*26a40*/  @!P0 LOP3.LUT R5, R5, R4, RZ, 0x3c, !PT ;  /* 0x0000000405058212 */ /* 0x000fca00078e3cff */
[----:B------:R0:W3:Y:S04]  /*26a50*/  @!P0 LDG.E.U8 R204, desc[UR44][R4.64] ;  /* 0x0000002c04cc8981 */ /* 0x0000e8000c1e1100 */
[----:B------:R-:W0:Y:S04]  /*26a60*/  LDL R4, [R1+0x1a4c] ;  /* 0x001a4c0001047983 */ /* 0x000e280000100800 */
[----:B------:R-:W0:Y:S04]  /*26a70*/  LDL R5, [R1+0x1a50] ;  /* 0x001a500001057983 */ /* 0x000e280000100800 */
[----:B------:R1:W-:Y:S02]  /*26a80*/  STS.U8 [R17+UR46+0x300], R203 ;  /* 0x000300cb11007988 */ /* 0x0003e4000800002e */
[----:B-1----:R-:W-:-:S02]  /*26a90*/  PRMT R203, RZ, 0x7610, R203 ;  /* 0x00007610ffcb7816 */ /* 0x002fc400000000cb */
        /* <DEDUP_REMOVED lines=117> */
[----:B------:R1:W-:Y:S04]  /*271f0*/  STS.U8 [R17+UR46+0x2100], R187 ;  /* 0x002100bb11007988 */ /* 0x0003e8000800002e */
[----:B------:R2:W-:Y:S01]  /*27200*/  STS.U8 [R17+UR46+0x2300], R186 ;  /* 0x002300ba11007988 */ /* 0x0005e2000800002e */
[----:B-1----:R-:W-:-:S02]  /*27210*/  PRMT R187, RZ, 0x7610, R187 ;  /* 0x00007610ffbb7816 */ /* 0x002fc400000000bb */
[----:B--2---:R-:W-:Y:S01]  /*27220*/  PRMT R186, RZ, 0x7610, R186 ;  /* 0x00007610ffba7816 */ /* 0x004fe200000000ba */
[----:B------:R1:W-:Y:S02]  /*27230*/  STS.U8 [R17+UR46+0x2500], R185 ;  /* 0x002500b911007988 */ /* 0x0003e4000800002e */
[----:B-1----:R-:W-:Y:S01]  /*27240*/  PRMT R185, RZ, 0x7610, R185 ;  /* 0x00007610ffb97816 */ /* 0x002fe200000000b9 */
[----:B0-----:R-:W-:Y:S02]  /*27250*/  @!P0 IMAD.MOV.U32 R4, RZ, RZ, R5 ;  /* 0x000000ffff048224 */ /* 0x001fe400078e0005 */
[----:B------:R-:W-:-:S05]  /*27260*/  @!P0 IMAD.MOV.U32 R5, RZ, RZ, R132 ;  /* 0x000000ffff058224 */ /* 0x000fca00078e0084 */
[----:B------:R0:W2:Y:S02]  /*27270*/  @!P0 LDG.E.U8 R187, desc[UR44][R4.64] ;  /* 0x0000002c04bb8981 */ /* 0x0000a4000c1e1100 */
[----:B0-----:R-:W-:Y:S02]  /*27280*/  @!P0 IMAD.MOV.U32 R4, RZ, RZ, R129 ;  /* 0x000000ffff048224 */ /* 0x001fe400078e0081 */
[----:B------:R-:W-:-:S05]  /*27290*/  @!P0 IMAD.MOV.U32 R5, RZ, RZ, R140 ;  /* 0x000000ffff058224 */ /* 0x000fca00078e008c */
[----:B------:R0:W2:Y:S02]  /*272a0*/  @!P0 LDG.E.U8 R186, desc[UR44][R4.64] ;  /* 0x0000002c04ba8981 */ /* 0x0000a4000c1e1100 */
[----:B0-----:R-:W-:Y:S02]  /*272b0*/  @!P0 IMAD.MOV.U32 R4, RZ, RZ, R137 ;  /* 0x000000ffff048224 */ /* 0x001fe400078e0089 */
[----:B------:R-:W-:-:S05]  /*272c0*/  @!P0 IMAD.MOV.U32 R5, RZ, RZ, R148 ;  /* 0x000000ffff058224 */ /* 0x000fca00078e0094 */
[----:B------:R0:W2:Y:S04]  /*272d0*/  @!P0 LDG.E.U8 R185, desc[UR44][R4.64] ;  /* 0x0000002c04b98981 */ /* 0x0000a8000c1e1100 */
[----:B------:R-:W3:Y:S04]  /*272e0*/  LDL R5, [R1+0x180c] ;  /* 0x00180c0001057983 */ /* 0x000ee80000100800 */
[----:B------:R1:W-:Y:S04]  /*272f0*/  STL.64 [R1+0x1d50], R150 ;  /* 0x001d509601007387 */ /* 0x0003e80000100a00 */
[----:B-1----:R-:W2:Y:S04]  /*27300*/  LDL R150, [R1+0x17ec] ;  /* 0x0017ec0001967983 */ /* 0x002ea80000100800 */
[----:B------:R-:W2:Y:S04]  /*27310*/  LDL R151, [R1+0x17f0] ;  /* 0x0017f00001977983 */ /* 0x000ea80000100800 */
[----:B------:R-:W-:Y:S04]  /*27320*/  STL.64 [R1+0x1d48], R148 ;  /* 0x001d489401007387 */ /* 0x000fe80000100a00 */
        /* <DEDUP_REMOVED lines=51> */
[----:B----4-:R-:W-:Y:S04]  /*27660*/  STL.64 [R1+0x1ba8], R44 ;  /* 0x001ba82c01007387 */ /* 0x010fe80000100a00 */
        /* <DEDUP_REMOVED lines=9> */
[----:B------:R1:W-:Y:S04]  /*27700*/  STL.64 [R1+0x1b58], R24 ;  /* 0x001b581801007387 */ /* 0x0003e80000100a00 */
[----:B-1----:R-:W4:Y:S04]  /*27710*/  LDL R25, [R1+0x17cc] ;  /* 0x0017cc0001197983 */ /* 0x002f280000100800 */
[----:B------:R-:W4:Y:S01]  /*27720*/  LDL R24, [R1+0x17d0] ;  /* 0x0017d00001187983 */ /* 0x000f220000100800 */
[----:B0-----:R-:W-:-:S03]  /*27730*/  @!P0 IMAD.MOV.U32 R4, RZ, RZ, R145 ;  /* 0x000000ffff048224 */ /* 0x001fc600078e0091 */
[----:B------:R0:W-:Y:S04]  /*27740*/  STS.U8 [R17+UR46+0x2700], R184 ;  /* 0x002700b811007988 */ /* 0x0001e8000800002e */
[----:B------:R1:W-:Y:S01]  /*27750*/  STS.U8 [R17+UR46+0x2900], R183 ;  /* 0x002900b711007988 */ /* 0x0003e2000800002e */
[----:B0-----:R-:W-:Y:S02]  /*27760*/  PRMT R184, RZ, 0x7610, R184 ;  /* 0x00007610ffb87816 */ /* 0x001fe400000000b8 */
[----:B-1----:R-:W-:-:S04]  /*27770*/  PRMT R183, RZ, 0x7610, R183 ;  /* 0x00007610ffb77816 */ /* 0x002fc800000000b7 */
[----:B---3--:R2:W3:Y:S02]  /*27780*/  @!P0 LDG.E.U8 R184, desc[UR44][R4.64] ;  /* 0x0000002c04b88981 */ /* 0x0084e4000c1e1100 */
[----:B--2---:R-:W-:Y:S02]  /*27790*/  @!P0 IMAD.MOV.U32 R5, RZ, RZ, R150 ;  /* 0x000000ffff058224 */ /* 0x004fe400078e0096 */
[----:B------:R-:W-:-:S05]  /*277a0*/  @!P0 IMAD.MOV.U32 R4, RZ, RZ, R151 ;  /* 0x000000ffff048224 */ /* 0x000fca00078e0097 */
[----:B------:R4:W2:Y:S02]  /*277b0*/  @!P0 LDG.E.U8 R183, desc[UR44][R4.64] ;  /* 0x0000002c04b78981 */ /* 0x0008a4000c1e1100 */
[----:B----4-:R-:W-:Y:S02]  /*277c0*/  @!P0 IMAD.MOV.U32 R5, RZ, RZ, R25 ;  /* 0x000000ffff058224 */ /* 0x010fe400078e0019 */
[----:B------:R-:W4:Y:S01]  /*277d0*/  LDL R25, [R1+0x17ac] ;  /* 0x0017ac0001197983 */ /* 0x000f220000100800 */
[----:B------:R-:W-:-:S03]  /*277e0*/  @!P0 IMAD.MOV.U32 R4, RZ, RZ, R24 ;  /* 0x000000ffff048224 */ /* 0x000fc600078e0018 */
[----:B------:R-:W3:Y:S04]  /*277f0*/  LDL R24, [R1+0x17b0] ;  /* 0x0017b00001187983 */ /* 0x000ee80000100800 */
[----:B------:R0:W-:Y:S02]  /*27800*/  STS.U8 [R17+UR46+0x2b00], R182 ;  /* 0x002b00b611007988 */ /* 0x0001e4000800002e */
[----:B0-----:R-:W-:-:S06]  /*27810*/  PRMT R182, RZ, 0x7610, R182 ;  /* 0x00007610ffb67816 */ /* 0x001fcc00000000b6 */
[----:B------:R4:W2:Y:S02]  /*27820*/  @!P0 LDG.E.U8 R182, desc[UR44][R4.64] ;  /* 0x0000002c04b68981 */ /* 0x0008a4000c1e1100 */
[----:B----4-:R-:W-:Y:S02]  /*27830*/  @!P0 IMAD.MOV.U32 R5, RZ, RZ, R25 ;  /* 0x000000ffff058224 */ /* 0x010fe400078e0019 */
[----:B------:R-:W4:Y:S01]  /*27840*/  LDL R25, [R1+0x178c] ;  /* 0x00178c0001197983 */ /* 0x000f220000100800 */
[----:B---3--:R-:W-:-:S03]  /*27850*/  @!P0 IMAD.MOV.U32 R4, RZ, RZ, R24 ;  /* 0x000000ffff048224 */ /* 0x008fc600078e0018 */
        /* <DEDUP_REMOVED lines=190> */
[----:B------:R0:W-:Y:S04]  /*28440*/  STS.U8 [R17+UR46+0x6300], R154 ;  /* 0x0063009a11007988 */ /* 0x0001e8000800002e */
[----:B------:R1:W-:Y:S01]  /*28450*/  STS.U8 [R17+UR46+0x6500], R153 ;  /* 0x0065009911007988 */ /* 0x0003e2000800002e */
[----:B0-----:R-:W-:Y:S02]  /*28460*/  PRMT R154, RZ, 0x7610, R154 ;  /* 0x00007610ff9a7816 */ /* 0x001fe4000000009a */
[----:B-1----:R-:W-:-:S04]  /*28470*/  PRMT R153, RZ, 0x7610, R153 ;  /* 0x00007610ff997816 */ /* 0x002fc80000000099 */
[----:B------:R4:W2:Y:S02]  /*28480*/  @!P0 LDG.E.U8 R154, desc[UR44][R4.64] ;  /* 0x0000002c049a8981 */ /* 0x0008a4000c1e1100 */
[----:B----4-:R-:W-:Y:S02]  /*28490*/  @!P0 IMAD.MOV.U32 R5, RZ, RZ, R25 ;  /* 0x000000ffff058224 */ /* 0x010fe400078e0019 */
[----:B------:R-:W4:Y:S01]  /*284a0*/  LDL R25, [R1+0xffc] ;  /* 0x000ffc0001197983 */ /* 0x000f220000100800 */
[----:B---3--:R-:W-:-:S03]  /*284b0*/  @!P0 IMAD.MOV.U32 R4, RZ, RZ, R24 ;  /* 0x000000ffff048224 */ /* 0x008fc600078e0018 */
[----:B------:R-:W3:Y:S04]  /*284c0*/  LDL R24, [R1+0x1000] ;  /* 0x0010000001187983 */ /* 0x000ee80000100800 */
[----:B------:R0:W2:Y:S04]  /*284d0*/  @!P0 LDG.E.U8 R153, desc[UR44][R4.64] ;  /* 0x0000002c04998981 */ /* 0x0000a8000c1e1100 */
[----:B------:R1:W-:Y:S01]  /*284e0*/  STL [R1+0x1ae4], R250 ;  /* 0x001ae4fa01007387 */ /* 0x0003e20000100800 */
[----:B0-----:R-:W-:-:S03]  /*284f0*/  @!P0 IMAD.MOV.U32 R5, RZ, RZ, R250 ;  /* 0x000000ffff058224 */ /* 0x001fc600078e00fa */
[----:B-1----:R-:W2:Y:S01]  /*28500*/  LDL.LU R250, [R1+0xfe0] ;  /* 0x000fe00001fa7983 */ /* 0x002ea20000300800 */
[----:B------:R-:W-:-:S03]  /*28510*/  @!P0 IMAD.MOV.U32 R4, RZ, RZ, R244 ;  /* 0x000000ffff048224 */ /* 0x000fc600078e00f4 */
[----:B------:R0:W-:Y:S04]  /*28520*/  STS.U8 [R17+UR46+0x6700], R152 ;  /* 0x0067009811007988 */ /* 0x0001e8000800002e */
[----:B------:R1:W-:Y:S01]  /*28530*/  STS.U8 [R17+UR46+0x6900], R23 ;  /* 0x0069001711007988 */ /* 0x0003e2000800002e */
[----:B0-----:R-:W-:Y:S02]  /*28540*/  PRMT R152, RZ, 0x7610, R152 ;  /* 0x00007610ff987816 */ /* 0x001fe40000000098 */
[----:B-1----:R-:W-:-:S04]  /*28550*/  PRMT R23, RZ, 0x7610, R23 ;  /* 0x00007610ff177816 */ /* 0x002fc80000000017 */
[----:B------:R4:W2:Y:S04]  /*28560*/  @!P0 LDG.E.U8 R152, desc[UR44][R4.64] ;  /* 0x0000002c04988981 */ /* 0x0008a8000c1e1100 */
[----:B------:R0:W-:Y:S04]  /*28570*/  STS.U8 [R17+UR46+0x6b00], R22 ;  /* 0x006b001611007988 */ /* 0x0001e8000800002e */
[----:B------:R1:W-:Y:S01]  /*28580*/  STS.U8 [R17+UR46+0x6d00], R21 ;  /* 0x006d001511007988 */ /* 0x0003e2000800002e */
[----:B0-----:R-:W-:Y:S02]  /*28590*/  PRMT R22, RZ, 0x7610, R22 ;  /* 0x00007610ff167816 */ /* 0x001fe40000000016 */
[----:B-1----:R-:W-:Y:S01]  /*285a0*/  PRMT R21, RZ, 0x7610, R21 ;  /* 0x00007610ff157816 */ /* 0x002fe20000000015 */
[----:B------:R0:W-:Y:S04]  /*285b0*/  STS.U8 [R17+UR46+0x6f00], R20 ;  /* 0x006f001411007988 */ /* 0x0001e8000800002e */
[----:B------:R1:W-:Y:S01]  /*285c0*/  STS.U8 [R17+UR46+0x7100], R19 ;  /* 0x0071001311007988 */ /* 0x0003e2000800002e */
[----:B0-----:R-:W-:-:S02]  /*285d0*/  PRMT R20, RZ, 0x7610, R20 ;  /* 0x00007610ff147816 */ /* 0x001fc40000000014 */
[----:B-1----:R-:W-:Y:S01]  /*285e0*/  PRMT R19, RZ, 0x7610, R19 ;  /* 0x00007610ff137816 */ /* 0x002fe20000000013 */
        /* <DEDUP_REMOVED lines=12> */
[----:B----4-:R-:W-:Y:S02]  /*286b0*/  @!P0 IMAD.MOV.U32 R5, RZ, RZ, R25 ;  /* 0x000000ffff058224 */ /* 0x010fe400078e0019 */
[----:B---3--:R-:W-:-:S02]  /*286c0*/  @!P0 IMAD.MOV.U32 R4, RZ, RZ, R24 ;  /* 0x000000ffff048224 */ /* 0x008fc400078e0018 */
[----:B------:R-:W3:Y:S04]  /*286d0*/  LDL.LU.64 R24, [R1+0xc00] ;  /* 0x000c000001187983 */ /* 0x000ee80000300a00 */
[----:B------:R0:W4:Y:S04]  /*286e0*/  @!P0 LDG.E.U8 R23, desc[UR44][R4.64] ;  /* 0x0000002c04178981 */ /* 0x000128000c1e1100 */
[----:B------:R-:W3:Y:S04]  /*286f0*/  LDL.LU.64 R26, [R1+0xc08] ;  /* 0x000c0800011a7983 */ /* 0x000ee80000300a00 */
[----:B------:R-:W3:Y:S01]  /*28700*/  LDL.LU.64 R28, [R1+0xc10] ;  /* 0x000c1000011c7983 */ /* 0x000ee20000300a00 */
[----:B0-----:R-:W-:-:S02]  /*28710*/  @!P0 IMAD.MOV.U32 R5, RZ, RZ, R2 ;  /* 0x000000ffff058224 */ /* 0x001fc400078e0002 */
[----:B--2---:R-:W-:Y:S01]  /*28720*/  @!P0 IMAD.MOV.U32 R4, RZ, RZ, R250 ;  /* 0x000000ffff048224 */ /* 0x004fe200078e00fa */
[----:B------:R-:W3:Y:S04]  /*28730*/  LDL.LU.64 R30, [R1+0xc18] ;  /* 0x000c1800011e7983 */ /* 0x000ee80000300a00 */
[----:B------:R0:W2:Y:S04]  /*28740*/  @!P0 LDG.E.U8 R22, desc[UR44][R4.64] ;  /* 0x0000002c04168981 */ /* 0x0000a8000c1e1100 */
[----:B------:R-:W3:Y:S04]  /*28750*/  LDL.LU.64 R32, [R1+0xc20] ;  /* 0x000c200001207983 */ /* 0x000ee80000300a00 */
[----:B------:R-:W3:Y:S01]  /*28760*/  LDL.LU.64 R34, [R1+0xc28] ;  /* 0x000c280001227983 */ /* 0x000ee20000300a00 */
[----:B0-----:R-:W-:-:S02]  /*28770*/  @!P0 IMAD.MOV.U32 R4, RZ, RZ, R0 ;  /* 0x000000ffff048224 */ /* 0x001fc400078e0000 */
[----:B------:R-:W-:Y:S01]  /*28780*/  @!P0 IMAD.MOV.U32 R5, RZ, RZ, R18 ;  /* 0x000000ffff058224 */ /* 0x000fe200078e0012 */
[----:B------:R-:W3:Y:S04]  /*28790*/  LDL.LU.64 R36, [R1+0xc30] ;  /* 0x000c300001247983 */ /* 0x000ee80000300a00 */
[----:B------:R0:W3:Y:S04]  /*287a0*/  @!P0 LDG.E.U8 R21, desc[UR44][R4.64] ;  /* 0x0000002c04158981 */ /* 0x0000e8000c1e1100 */
        /* <DEDUP_REMOVED lines=47> */
[----:B------:R-:W3:Y:S04]  /*28aa0*/  @!P0 LDG.E.U8 R6, desc[UR44][R4.64] ;  /* 0x0000002c04068981 */ /* 0x000ee8000c1e1100 */
[----:B------:R-:W3:Y:S04]  /*28ab0*/  LDL.LU.64 R86, [R1+0xcf8] ;  /* 0x000cf80001567983 */ /* 0x000ee80000300a00 */
        /* <DEDUP_REMOVED lines=31> */
[----:B------:R-:W3:Y:S01]  /*28cb0*/  LDL.LU.64 R150, [R1+0xdf8] ;  /* 0x000df80001967983 */ /* 0x000ee20000300a00 */
[----:B------:R-:W-:-:S02]  /*28cc0*/  IMAD.MOV.U32 R212, RZ, RZ, R16 ;  /* 0x000000ffffd47224 */ /* 0x000fc400078e0010 */
[----:B------:R-:W0:Y:S01]  /*28cd0*/  S2R R16, SR_TID.X ;  /* 0x0000000000107919 */ /* 0x000e220000002100 */
[----:B------:R-:W-:Y:S01]  /*28ce0*/  STS.U8 [R17+UR46+0x7f00], R152 ;  /* 0x007f009811007988 */ /* 0x000fe2000800002e */
[----:B0-----:R-:W-:-:S04]  /*28cf0*/  LOP3.LUT R16, R16, 0x7f, RZ, 0xc0, !PT ;  /* 0x0000007f10107812 */ /* 0x001fc800078ec0ff */
[----:B------:R-:W-:-:S05]  /*28d00*/  LOP3.LUT R16, R16, 0x30, RZ, 0x3c, !PT ;  /* 0x0000003010107812 */ /* 0x000fca00078e3cff */
[----:B------:R-:W-:Y:S04]  /*28d10*/  STS.U8 [R16+UR46+0x180], R206 ;  /* 0x000180ce10007988 */ /* 0x000fe8000800002e */
        /* <DEDUP_REMOVED lines=52> */
[----:B----4-:R-:W-:Y:S04]  /*29060*/  STS.U8 [R16+UR46+0x6b80], R23 ;  /* 0x006b801710007988 */ /* 0x010fe8000800002e */
[----:B--2---:R-:W-:Y:S04]  /*29070*/  STS.U8 [R16+UR46+0x6d80], R22 ;  /* 0x006d801610007988 */ /* 0x004fe8000800002e */
[----:B---3--:R-:W-:Y:S04]  /*29080*/  STS.U8 [R16+UR46+0x6f80], R21 ;  /* 0x006f801510007988 */ /* 0x008fe8000800002e */
[----:B------:R-:W-:Y:S04]  /*29090*/  STS.U8 [R16+UR46+0x7180], R20 ;  /* 0x0071801410007988 */ /* 0x000fe8000800002e */
[----:B------:R-:W-:Y:S04]  /*290a0*/  STS.U8 [R16+UR46+0x7380], R19 ;  /* 0x0073801310007988 */ /* 0x000fe8000800002e */
[----:B------:R-:W-:Y:S04]  /*290b0*/  STS.U8 [R16+UR46+0x7580], R11 ;  /* 0x0075800b10007988 */ /* 0x000fe8000800002e */
[----:B------:R-:W-:Y:S04]  /*290c0*/  STS.U8 [R16+UR46+0x7780], R10 ;  /* 0x0077800a10007988 */ /* 0x000fe8000800002e */
[----:B------:R-:W-:Y:S04]  /*290d0*/  STS.U8 [R16+UR46+0x7980], R9 ;  /* 0x0079800910007988 */ /* 0x000fe8000800002e */
[----:B------:R-:W-:Y:S04]  /*290e0*/  STS.U8 [R16+UR46+0x7b80], R8 ;  /* 0x007b800810007988 */ /* 0x000fe8000800002e */
[----:B------:R-:W-:Y:S04]  /*290f0*/  STS.U8 [R16+UR46+0x7d80], R7 ;  /* 0x007d800710007988 */ /* 0x000fe8000800002e */
[----:B------:R-:W-:Y:S01]  /*29100*/  STS.U8 [R16+UR46+0x7f80], R6 ;  /* 0x007f800610007988 */ /* 0x000fe2000800002e */
[----:B------:R0:W-:Y:S06]  /*29110*/  MEMBAR.ALL.CTA ;  /* 0x0000000000007992 */ /* 0x0001ec0000008000 */
[----:B0-----:R-:W0:Y:S02]  /*29120*/  FENCE.VIEW.ASYNC.S ;  /* 0x00000000000073c6 */ /* 0x001e240000000000 */
[----:B0-----:R-:W-:Y:S06]  /*29130*/  BAR.SYNC.DEFER_BLOCKING 0x0 ;  /* 0x0000000000007b1d */ /* 0x001fec0000010000 */
[----:B------:R-:W-:-:S06]  /*29140*/  WARPGROUP.ARRIVE ;  /* 0x00000000000079c5 */ /* 0x000fcc0000000000 */
[----:B------:R-:W-:Y:S03]  /*29150*/  QGMMA.64x256x32.F32.E5M2.E5M2 R24, gdesc[UR28], R24, gsb0 ;  /* 0x03e000001c1879f3 */ /* 0x000fe60008003818 */
[----:B------:R-:W-:Y:S02]  /*29160*/  WARPGROUP.DEPBAR.LE gsb0, 0x0 ;  /* 0x00008000000079c5 */ /* 0x000fe40000010000 */
[----:B------:R-:W-:-:S15]  /*29170*/  WARPGROUP.ARRIVE ;  /* 0x00000000000079c5 */ /* 0x000fde0000000000 */
[----:B------:R-:W-:-:S08]  /*29180*/  NOP ;  /* 0x0000000000007918 */ /* 0x000fd00000000000 */
[----:B------:R-:W-:Y:S03]  /*29190*/  QGMMA.64x256x32.F32.E5M2.E5M2 R24, gdesc[UR8], R24, gsb0 ;  /* 0x03e00000081879f3 */ /* 0x000fe60008003818 */
[----:B------:R-:W-:Y:S02]  /*291a0*/  WARPGROUP.DEPBAR.LE gsb0, 0x0 ;  /* 0x00008000000079c5 */ /* 0x000fe40000010000 */
[----:B------:R0:W-:Y:S04]  /*291b0*/  STL.64 [R1+0xc00], R24 ;  /* 0x000c001801007387 */ /* 0x0001e80000100a00 */
        /* <DEDUP_REMOVED lines=63> */
[----:B0-----:R-:W4:Y:S04]  /*295b0*/  LDL.LU.64 R24, [R1+0x400] ;  /* 0x0004000001187983 */ /* 0x001f280000300a00 */
[----:B-1----:R-:W4:Y:S04]  /*295c0*/  LDL.LU.64 R26, [R1+0x408] ;  /* 0x00040800011a7983 */ /* 0x002f280000300a00 */
[----:B--2---:R-:W2:Y:S04]  /*295d0*/  LDL.LU.64 R28, [R1+0x410] ;  /* 0x00041000011c7983 */ /* 0x004ea80000300a00 */
[----:B---3--:R-:W3:Y:S04]  /*295e0*/  LDL.LU.64 R30, [R1+0x418] ;  /* 0x00041800011e7983 */ /* 0x008ee80000300a00 */
[----:B----4-:R-:W4:Y:S04]  /*295f0*/  LDL.LU.64 R32, [R1+0x420] ;  /* 0x0004200001207983 */ /* 0x010f280000300a00 */
[----:B------:R-:W2:Y:S04]  /*29600*/  LDL.LU.64 R34, [R1+0x428] ;  /* 0x0004280001227983 */ /* 0x000ea80000300a00 */
[----:B------:R-:W3:Y:S04]  /*29610*/  LDL.LU.64 R36, [R1+0x430] ;  /* 0x0004300001247983 */ /* 0x000ee80000300a00 */
[----:B------:R-:W4:Y:S04]  /*29620*/  LDL.LU.64 R38, [R1+0x438] ;  /* 0x0004380001267983 */ /* 0x000f280000300a00 */
        /* <DEDUP_REMOVED lines=56> */
[----:B---3--:R-:W-:Y:S04]  /*299b0*/  STL.64 [R1+0x1f60], R150 ;  /* 0x001f609601007387 */ /* 0x008fe80000100a00 */
[----:B--2---:R-:W-:Y:S04]  /*299c0*/  STL.64 [R1+0x1f58], R148 ;  /* 0x001f589401007387 */ /* 0x004fe80000100a00 */
        /* <DEDUP_REMOVED lines=44> */
[----:B0-----:R-:W2:Y:S04]  /*29c90*/  LDL.LU.64 R60, [R1+0xa00] ;  /* 0x000a0000013c7983 */ /* 0x001ea80000300a00 */
[----:B------:R-:W2:Y:S04]  /*29ca0*/  LDL.LU.64 R62, [R1+0xa08] ;  /* 0x000a0800013e7983 */ /* 0x000ea80000300a00 */
        /* <DEDUP_REMOVED lines=61> */
[----:B------:R-:W2:Y:S01]  /*2a080*/  LDL.LU.64 R186, [R1+0xbf8] ;  /* 0x000bf80001ba7983 */ /* 0x000ea20000300a00 */
[----:B------:R-:W-:Y:S01]  /*2a090*/  UMOV UR36, UR28 ;  /* 0x0000001c00247c82 */ /* 0x000fe20008000000 */
[----:B------:R-:W-:Y:S01]  /*2a0a0*/  UMOV UR37, UR29 ;  /* 0x0000001d00257c82 */ /* 0x000fe20008000000 */
[----:B------:R-:W-:Y:S01]  /*2a0b0*/  UMOV UR32, UR8 ;  /* 0x0000000800207c82 */ /* 0x000fe20008000000 */
[----:B------:R-:W-:Y:S01]  /*2a0c0*/  UMOV UR33, UR9 ;  /* 0x0000000900217c82 */ /* 0x000fe20008000000 */
[----:B--2---:R-:W-:-:S06]  /*2a0d0*/  WARPGROUP.ARRIVE ;  /* 0x00000000000079c5 */ /* 0x004fcc0000000000 */
[----:B------:R-:W-:Y:S01]  /*2a0e0*/  QGMMA.64x256x32.F32.E5M2.E5M2 R60, gdesc[UR36], R60, gsb0 ;  /* 0x03e00000243c79f3 */ /* 0x000fe2000800383c */
        /* <DEDUP_REMOVED lines=17> */
[----:B------:R0:W-:Y:S01]  /*2a200*/  STL.64 [R1+0x1d68], R24 ;  /* 0x001d681801007387 */ /* 0x0001e20000100a00 */
[----:B------:R-:W-:-:S02]  /*2a210*/  WARPGROUP.DEPBAR.LE gsb0, 0x0 ;  /* 0x00008000000079c5 */ /* 0x000fc40000010000 */
[----:B------:R-:W-:-:S06]  /*2a220*/  WARPGROUP.ARRIVE ;  /* 0x00000000000079c5 */ /* 0x000fcc0000000000 */
        /* <DEDUP_REMOVED lines=66> */
[----:B0-----:R-:W4:Y:S04]  /*2a650*/  LDL.LU.64 R24, [R1+0x800] ;  /* 0x0008000001187983 */ /* 0x001f280000300a00 */
[----:B------:R-:W4:Y:S04]  /*2a660*/  LDL.LU.64 R26, [R1+0x808] ;  /* 0x00080800011a7983 */ /* 0x000f280000300a00 */
        /* <DEDUP_REMOVED lines=16> */
[----:B-1----:R-:W4:Y:S04]  /*2a770*/  LDL.LU.64 R60, [R1+0x890] ;  /* 0x00089000013c7983 */ /* 0x002f280000300a00 */
[----:B--2---:R-:W2:Y:S04]  /*2a780*/  LDL.LU.64 R62, [R1+0x898] ;  /* 0x00089800013e7983 */ /* 0x004ea80000300a00 */
[----:B---3--:R-:W2:Y:S04]  /*2a790*/  LDL.LU.64 R64, [R1+0x8a0] ;  /* 0x0008a00001407983 */ /* 0x008ea80000300a00 */
[----:B----4-:R-:W2:Y:S04]  /*2a7a0*/  LDL.LU.64 R66, [R1+0x8a8] ;  /* 0x0008a80001427983 */ /* 0x010ea80000300a00 */
        /* <DEDUP_REMOVED lines=190> */
[----:B------:R-:W-:Y:S01]  /*2b390*/  QGMMA.64x256x32.F32.E5M2.E5M2 R24, gdesc[UR12], R24, gsb0 ;  /* 0x03e000000c1879f3 */ /* 0x000fe20008003818 */
[----:B------:R-:W-:Y:S02]  /*2b3a0*/  IMAD.MOV.U32 R5, RZ, RZ, R218 ;  /* 0x000000ffff057224 */ /* 0x000fe400078e00da */
[----:B------:R-:W-:Y:S02]  /*2b3b0*/  IMAD.MOV.U32 R218, RZ, RZ, R228 ;  /* 0x000000ffffda7224 */ /* 0x000fe400078e00e4 */
[----:B------:R-:W-:Y:S01]  /*2b3c0*/  IMAD.MOV.U32 R228, RZ, RZ, R13 ;  /* 0x000000ffffe47224 */ /* 0x000fe200078e000d */
[----:B------:R-:W-:Y:S02]  /*2b3d0*/  WARPGROUP.DEPBAR.LE gsb0, 0x0 ;  /* 0x00008000000079c5 */ /* 0x000fe40000010000 */
        /* <DEDUP_REMOVED lines=128> */
[----:B------:R-:W3:Y:S04]  /*2bbe0*/  LDL.LU R13, [R1+0x1d64] ;  /* 0x001d6400010d7983 */ /* 0x000ee80000300800 */
[----:B------:R-:W4:Y:S01]  /*2bbf0*/  LDL R4, [R1+0x1abc] ;  /* 0x001abc0001047983 */ /* 0x000f220000100800 */
[----:B------:R-:W-:-:S05]  /*2bc00*/  VIADD R5, R5, 0x1 ;  /* 0x0000000105057836 */ /* 0x000fca0000000000 */
[----:B------:R0:W-:Y:S01]  /*2bc10*/  STL [R1+0xeb8], R5 ;  /* 0x000eb80501007387 */ /* 0x0001e20000100800 */
[----:B----4-:R-:W-:Y:S01]  /*2bc20*/  ISETP.NE.U32.AND P0, PT, R5, R4, PT ;  /* 0x000000040500720c */ /* 0x010fe20003f05070 */
[----:B0-----:R-:W-:Y:S02]  /*2bc30*/  IMAD.MOV.U32 R5, RZ, RZ, R210 ;  /* 0x000000ffff057224 */ /* 0x001fe400078e00d2 */
[----:B------:R-:W-:Y:S02]  /*2bc40*/  IMAD.MOV.U32 R210, RZ, RZ, R211 ;  /* 0x000000ffffd27224 */ /* 0x000fe400078e00d3 */
[----:B------:R-:W-:Y:S02]  /*2bc50*/  IMAD.MOV.U32 R211, RZ, RZ, R212 ;  /* 0x000000ffffd37224 */ /* 0x000fe400078e00d4 */
[----:B------:R-:W-:Y:S02]  /*2bc60*/  IMAD.MOV.U32 R212, RZ, RZ, R213 ;  /* 0x000000ffffd47224 */ /* 0x000fe400078e00d5 */
[----:B------:R-:W-:-:S02]  /*2bc70*/  IMAD.MOV.U32 R213, RZ, RZ, R215 ;  /* 0x000000ffffd57224 */ /* 0x000fc400078e00d7 */
[----:B------:R-:W-:Y:S02]  /*2bc80*/  IMAD.MOV.U32 R215, RZ, RZ, R216 ;  /* 0x000000ffffd77224 */ /* 0x000fe400078e00d8 */
[----:B------:R-:W-:Y:S02]  /*2bc90*/  IMAD.MOV.U32 R216, RZ, RZ, R218 ;  /* 0x000000ffffd87224 */ /* 0x000fe400078e00da */
[----:B------:R-:W-:Y:S02]  /*2bca0*/  IMAD.MOV.U32 R218, RZ, RZ, R219 ;  /* 0x000000ffffda7224 */ /* 0x000fe400078e00db */
[----:B------:R-:W-:Y:S01]  /*2bcb0*/  IMAD.MOV.U32 R219, RZ, RZ, R220 ;  /* 0x000000ffffdb7224 */ /* 0x000fe200078e00dc */
[----:B------:R-:W-:Y:S01]  /*2bcc0*/  IADD3 R5, P6, R5, UR6, RZ ;  /* 0x0000000605057c10 */ /* 0x000fe2000ffde0ff */
[----:B------:R-:W-:Y:S02]  /*2bcd0*/  IMAD.MOV.U32 R220, RZ, RZ, R221 ;  /* 0x000000ffffdc7224 */ /* 0x000fe400078e00dd */
[----:B------:R-:W-:-:S02]  /*2bce0*/  IMAD.MOV.U32 R221, RZ, RZ, R223 ;  /* 0x000000ffffdd7224 */ /* 0x000fc400078e00df */
[----:B------:R-:W-:Y:S02]  /*2bcf0*/  IMAD.MOV.U32 R223, RZ, RZ, R224 ;  /* 0x000000ffffdf7224 */ /* 0x000fe400078e00e0 */
[----:B------:R-:W-:Y:S02]  /*2bd00*/  IMAD.MOV.U32 R224, RZ, RZ, R226 ;  /* 0x000000ffffe07224 */ /* 0x000fe400078e00e2 */
[----:B------:R-:W-:Y:S02]  /*2bd10*/  IMAD.MOV.U32 R226, RZ, RZ, R12 ;  /* 0x000000ffffe27224 */ /* 0x000fe400078e000c */
[----:B------:R-:W4:Y:S04]  /*2bd20*/  LDL.LU R12, [R1+0x1d60] ;  /* 0x001d6000010c7983 */ /* 0x000f280000300800 */
[----:B------:R0:W-:Y:S04]  /*2bd30*/  STL [R1+0x1680], R5 ;  /* 0x0016800501007387 */ /* 0x0001e80000100800 */
[----:B0-----:R-:W3:Y:S01]  /*2bd40*/  LDL.LU R5, [R1+0x1678] ;  /* 0x0016780001057983 */ /* 0x001ee20000300800 */
[----:B--2---:R-:W-:Y:S01]  /*2bd50*/  WARPGROUP.ARRIVE ;  /* 0x00000000000079c5 */ /* 0x004fe20000000000 */
[----:B------:R-:W-:Y:S01]  /*2bd60*/  UMOV UR18, UR30 ;  /* 0x0000001e00127c82 */ /* 0x000fe20008000000 */
[----:B------:R-:W-:-:S04]  /*2bd70*/  UMOV UR19, UR31 ;  /* 0x0000001f00137c82 */ /* 0x000fc80008000000 */
[----:B------:R-:W-:Y:S01]  /*2bd80*/  QGMMA.64x256x32.F32.E5M2.E5M2 R24, gdesc[UR16], R24, gsb0 ;  /* 0x03e00000101879f3 */ /* 0x000fe20008003818 */
[----:B---3--:R-:W-:-:S05]  /*2bd90*/  IADD3 R5, P1, R5, UR6, RZ ;  /* 0x0000000605057c10 */ /* 0x008fca000ff3e0ff */
[----:B------:R0:W-:Y:S04]  /*2bda0*/  STL [R1+0x1678], R5 ;  /* 0x0016780501007387 */ /* 0x0001e80000100800 */
[----:B0-----:R-:W2:Y:S01]  /*2bdb0*/  LDL.LU R5, [R1+0x1670] ;  /* 0x0016700001057983 */ /* 0x001ea20000300800 */
[----:B----4-:R-:W-:Y:S01]  /*2bdc0*/  IADD3 R12, P3, R12, UR6, RZ ;  /* 0x000000060c0c7c10 */ /* 0x010fe2000ff7e0ff */
[----:B------:R-:W-:Y:S02]  /*2bdd0*/  WARPGROUP.DEPBAR.LE gsb0, 0x0 ;  /* 0x00008000000079c5 */ /* 0x000fe40000010000 */
[----:B------:R-:W-:Y:S01]  /*2bde0*/  WARPGROUP.ARRIVE ;  /* 0x00000000000079c5 */ /* 0x000fe20000000000 */
[----:B------:R-:W-:Y:S01]  /*2bdf0*/  UMOV UR54, UR10 ;  /* 0x0000000a00367c82 */ /* 0x000fe20008000000 */
[----:B------:R-:W-:-:S12]  /*2be00*/  UMOV UR55, UR11 ;  /* 0x0000000b00377c82 */ /* 0x000fd80008000000 */
[----:B------:R-:W-:Y:S01]  /*2be10*/  QGMMA.64x256x32.F32.E5M2.E5M2 R24, gdesc[UR52], R24, gsb0 ;  /* 0x03e00000341879f3 */ /* 0x000fe20008003818 */
[----:B--2---:R-:W-:-:S05]  /*2be20*/  IADD3 R5, P2, R5, UR6, RZ ;  /* 0x0000000605057c10 */ /* 0x004fca000ff5e0ff */
[----:B------:R-:W-:Y:S04]  /*2be30*/  STL [R1+0x1670], R5 ;  /* 0x0016700501007387 */ /* 0x000fe80000100800 */
[----:B------:R0:W-:Y:S04]  /*2be40*/  STL [R1+0x1668], R12 ;  /* 0x0016680c01007387 */ /* 0x0001e80000100800 */
[----:B0-----:R-:W2:Y:S01]  /*2be50*/  LDL.LU R12, [R1+0x1d5c] ;  /* 0x001d5c00010c7983 */ /* 0x001ea20000300800 */
[----:B------:R-:W-:Y:S02]  /*2be60*/  IMAD.MOV.U32 R5, RZ, RZ, R211 ;  /* 0x000000ffff057224 */ /* 0x000fe400078e00d3 */
[----:B------:R-:W-:-:S02]  /*2be70*/  IMAD.MOV.U32 R211, RZ, RZ, R212 ;  /* 0x000000ffffd37224 */ /* 0x000fc400078e00d4 */
[----:B------:R-:W-:Y:S01]  /*2be80*/  IMAD.MOV.U32 R212, RZ, RZ, R213 ;  /* 0x000000ffffd47224 */ /* 0x000fe200078e00d5 */
[----:B------:R-:W-:Y:S01]  /*2be90*/  IADD3 R13, P4, R13, UR6, RZ ;  /* 0x000000060d0d7c10 */ /* 0x000fe2000ff9e0ff */
[----:B------:R-:W-:Y:S02]  /*2bea0*/  IMAD.MOV.U32 R213, RZ, RZ, R218 ;  /* 0x000000ffffd57224 */ /* 0x000fe400078e00da */
[----:B------:R-:W-:Y:S02]  /*2beb0*/  IMAD.MOV.U32 R218, RZ, RZ, R219 ;  /* 0x000000ffffda7224 */ /* 0x000fe400078e00db */
[----:B------:R-:W-:Y:S02]  /*2bec0*/  IMAD.MOV.U32 R219, RZ, RZ, R220 ;  /* 0x000000ffffdb7224 */ /* 0x000fe400078e00dc */
[----:B------:R-:W-:Y:S02]  /*2bed0*/  IMAD.MOV.U32 R220, RZ, RZ, R221 ;  /* 0x000000ffffdc7224 */ /* 0x000fe400078e00dd */
[----:B------:R-:W-:-:S02]  /*2bee0*/  IMAD.MOV.U32 R221, RZ, RZ, R223 ;  /* 0x000000ffffdd7224 */ /* 0x000fc400078e00df */
[----:B------:R-:W-:Y:S02]  /*2bef0*/  IMAD.MOV.U32 R223, RZ, RZ, R224 ;  /* 0x000000ffffdf7224 */ /* 0x000fe400078e00e0 */
[----:B------:R-:W-:Y:S02]  /*2bf00*/  IMAD.MOV.U32 R224, RZ, RZ, R226 ;  /* 0x000000ffffe07224 */ /* 0x000fe400078e00e2 */
[----:B------:R-:W-:Y:S02]  /*2bf10*/  IMAD.MOV.U32 R226, RZ, RZ, R227 ;  /* 0x000000ffffe27224 */ /* 0x000fe400078e00e3 */
[----:B------:R-:W-:Y:S02]  /*2bf20*/  IMAD.MOV.U32 R227, RZ, RZ, R228 ;  /* 0x000000ffffe37224 */ /* 0x000fe400078e00e4 */
[----:B------:R-:W-:Y:S02]  /*2bf30*/  IMAD.MOV.U32 R228, RZ, RZ, R14 ;  /* 0x000000ffffe47224 */ /* 0x000fe400078e000e */
[----:B------:R-:W3:Y:S01]  /*2bf40*/  LDL.LU R14, [R1+0x1d58] ;  /* 0x001d5800010e7983 */ /* 0x000ee20000300800 */
[----:B------:R-:W-:-:S02]  /*2bf50*/  WARPGROUP.DEPBAR.LE gsb0, 0x0 ;  /* 0x00008000000079c5 */ /* 0x000fc40000010000 */
[----:B--2---:R-:W-:Y:S02]  /*2bf60*/  IADD3.X R12, R12, UR5, RZ, P4, !PT ;  /* 0x000000050c0c7c10 */ /* 0x004fe4000a7fe4ff */
[----:B------:R-:W-:-:S05]  /*2bf70*/  IADD3 R5, P4, R5, UR6, RZ ;  /* 0x0000000605057c10 */ /* 0x000fca000ff9e0ff */
[----:B------:R-:W-:Y:S04]  /*2bf80*/  STL [R1+0x1660], R5 ;  /* 0x0016600501007387 */ /* 0x000fe80000100800 */
        /* <DEDUP_REMOVED lines=64> */
[----:B0-----:R-:W2:Y:S01]  /*2c390*/  LDL.LU R151, [R1+0x1658] ;  /* 0x0016580001977983 */ /* 0x001ea20000300800 */
[----:B------:R-:W-:-:S04]  /*2c3a0*/  IADD3 R15, P5, R15, UR6, RZ ;  /* 0x000000060f0f7c10 */ /* 0x000fc8000ffbe0ff */
[----:B---3--:R-:W-:Y:S02]  /*2c3b0*/  IADD3.X R14, R14, UR5, RZ, P5, !PT ;  /* 0x000000050e0e7c10 */ /* 0x008fe4000affe4ff */
[----:B--2---:R-:W-:-:S05]  /*2c3c0*/  IADD3 R151, P5, R151, UR6, RZ ;  /* 0x0000000697977c10 */ /* 0x004fca000ffbe0ff */
[----:B------:R0:W-:Y:S04]  /*2c3d0*/  STL [R1+0x1658], R151 ;  /* 0x0016589701007387 */ /* 0x0001e80000100800 */
[----:B0-----:R-:W2:Y:S02]  /*2c3e0*/  LDL.LU R151, [R1+0x167c] ;  /* 0x00167c0001977983 */ /* 0x001ea40000300800 */
[----:B--2---:R-:W-:-:S05]  /*2c3f0*/  IADD3.X R151, R151, UR5, RZ, P6, !PT ;  /* 0x0000000597977c10 */ /* 0x004fca000b7fe4ff */
[----:B------:R0:W-:Y:S04]  /*2c400*/  STL [R1+0x167c], R151 ;  /* 0x00167c9701007387 */ /* 0x0001e80000100800 */
[----:B0-----:R-:W2:Y:S02]  /*2c410*/  LDL.LU R151, [R1+0x1650] ;  /* 0x0016500001977983 */ /* 0x001ea40000300800 */
        /* <DEDUP_REMOVED lines=29> */
[----:B------:R-:W2:Y:S04]  /*2c5f0*/  LDL.LU R5, [R1+0x1628] ;  /* 0x0016280001057983 */ /* 0x000ea80000300800 */
        /* <DEDUP_REMOVED lines=63> */
[----:B0-----:R-:W3:Y:S01]  /*2c9f0*/  LDL.LU.64 R150, [R1+0x3f8] ;  /* 0x0003f80001967983 */ /* 0x001ee20000300a00 */
        /* <DEDUP_REMOVED lines=43> */
[----:B------:R0:W-:Y:S02]  /*2ccb0*/  STL [R1+0x15f0], R5 ;  /* 0x0015f00501007387 */ /* 0x0001e40000100800 */
[----:B0-----:R-:W-:Y:S02]  /*2ccc0*/  IMAD.MOV.U32 R5, RZ, RZ, R210 ;  /* 0x000000ffff057224 */ /* 0x001fe400078e00d2 */
[----:B------:R-:W2:Y:S03]  /*2ccd0*/  LDL.LU R210, [R1+0x12fc] ;  /* 0x0012fc0001d27983 */ /* 0x000ea60000300800 */
[----:B------:R-:W-:-:S05]  /*2cce0*/  IADD3.X R5, R5, UR5, RZ, P1, !PT ;  /* 0x0000000505057c10 */ /* 0x000fca0008ffe4ff */
[----:B------:R0:W-:Y:S04]  /*2ccf0*/  STL [R1+0x1614], R5 ;  /* 0x0016140501007387 */ /* 0x0001e80000100800 */
[----:B0-----:R-:W4:Y:S02]  /*2cd00*/  LDL.LU R5, [R1+0x15e8] ;  /* 0x0015e80001057983 */ /* 0x001f240000300800 */
[----:B----4-:R-:W-:-:S05]  /*2cd10*/  IADD3 R5, P1, R5, UR6, RZ ;  /* 0x0000000605057c10 */ /* 0x010fca000ff3e0ff */
[----:B------:R0:W-:Y:S04]  /*2cd20*/  STL [R1+0x15e8], R5 ;  /* 0x0015e80501007387 */ /* 0x0001e80000100800 */
[----:B0-----:R-:W4:Y:S02]  /*2cd30*/  LDL.LU R5, [R1+0x160c] ;  /* 0x00160c0001057983 */ /* 0x001f240000300800 */
[----:B----4-:R-:W-:-:S05]  /*2cd40*/  IADD3.X R5, R5, UR5, RZ, P2, !PT ;  /* 0x0000000505057c10 */ /* 0x010fca00097fe4ff */
        /* <DEDUP_REMOVED lines=496> */
[----:B0-----:R-:W4:Y:S01]  /*2ec50*/  LDL.LU R5, [R1+0x1374] ;  /* 0x0013740001057983 */ /* 0x001f220000300800 */
[----:B---3--:R-:W-:Y:S01]  /*2ec60*/  WARPGROUP.ARRIVE ;  /* 0x00000000000079c5 */ /* 0x008fe20000000000 */
[----:B------:R-:W-:Y:S01]  /*2ec70*/  UMOV UR18, UR38 ;  /* 0x0000002600127c82 */ /* 0x000fe20008000000 */
[----:B------:R-:W-:-:S04]  /*2ec80*/  UMOV UR19, UR39 ;  /* 0x0000002700137c82 */ /* 0x000fc80008000000 */
[----:B------:R-:W-:Y:S01]  /*2ec90*/  QGMMA.64x256x32.F32.E5M2.E5M2 R24, gdesc[UR16], R24, gsb0 ;  /* 0x03e00000101879f3 */ /* 0x000fe20008003818 */
[----:B----4-:R-:W-:-:S05]  /*2eca0*/  IADD3.X R5, R5, UR5, RZ, P1, !PT ;  /* 0x0000000505057c10 */ /* 0x010fca0008ffe4ff */
[----:B------:R0:W-:Y:S04]  /*2ecb0*/  STL [R1+0x1374], R5 ;  /* 0x0013740501007387 */ /* 0x0001e80000100800 */
[----:B0-----:R-:W3:Y:S01]  /*2ecc0*/  LDL.LU R5, [R1+0x1348] ;  /* 0x0013480001057983 */ /* 0x001ee20000300800 */
[----:B------:R-:W-:Y:S02]  /*2ecd0*/  WARPGROUP.DEPBAR.LE gsb0, 0x0 ;  /* 0x00008000000079c5 */ /* 0x000fe40000010000 */
[----:B------:R-:W-:Y:S01]  /*2ece0*/  WARPGROUP.ARRIVE ;  /* 0x00000000000079c5 */ /* 0x000fe20000000000 */
[----:B------:R-:W-:Y:S01]  /*2ecf0*/  UMOV UR32, UR52 ;  /* 0x0000003400207c82 */ /* 0x000fe20008000000 */
[----:B------:R-:W-:-:S13]  /*2ed00*/  UMOV UR33, UR53 ;  /* 0x0000003500217c82 */ /* 0x000fda0008000000 */
[----:B------:R-:W-:Y:S01]  /*2ed10*/  QGMMA.64x256x32.F32.E5M2.E5M2 R24, gdesc[UR32], R24, gsb0 ;  /* 0x03e00000201879f3 */ /* 0x000fe20008003818 */
[----:B---3--:R-:W-:-:S05]  /*2ed20*/  IADD3 R5, P1, R5, UR6, RZ ;  /* 0x0000000605057c10 */ /* 0x008fca000ff3e0ff */
[----:B------:R0:W-:Y:S04]  /*2ed30*/  STL [R1+0x1348], R5 ;  /* 0x0013480501007387 */ /* 0x0001e80000100800 */
[----:B0-----:R-:W3:Y:S01]  /*2ed40*/  LDL.LU R5, [R1+0x136c] ;  /* 0x00136c0001057983 */ /* 0x001ee20000300800 */
[----:B------:R-:W-:Y:S02]  /*2ed50*/  WARPGROUP.DEPBAR.LE gsb0, 0x0 ;  /* 0x00008000000079c5 */ /* 0x000fe40000010000 */
[----:B---3--:R-:W-:-:S05]  /*2ed60*/  IADD3.X R5, R5, UR5, RZ, P2, !PT ;  /* 0x0000000505057c10 */ /* 0x008fca00097fe4ff */
        /* <DEDUP_REMOVED lines=65> */
[----:B0-----:R-:W3:Y:S02]  /*2f180*/  LDL.LU R151, [R1+0x1340] ;  /* 0x0013400001977983 */ /* 0x001ee40000300800 */
[----:B---3--:R-:W-:-:S05]  /*2f190*/  IADD3 R151, P2, R151, UR6, RZ ;  /* 0x0000000697977c10 */ /* 0x008fca000ff5e0ff */
[----:B------:R0:W-:Y:S04]  /*2f1a0*/  STL [R1+0x1340], R151 ;  /* 0x0013409701007387 */ /* 0x0001e80000100800 */
[----:B0-----:R-:W3:Y:S02]  /*2f1b0*/  LDL.LU R151, [R1+0x1364] ;  /* 0x0013640001977983 */ /* 0x001ee40000300800 */
[----:B---3--:R-:W-:-:S05]  /*2f1c0*/  IADD3.X R151, R151, UR5, RZ, P3, !PT ;  /* 0x0000000597977c10 */ /* 0x008fca0009ffe4ff */
[----:B------:R0:W-:Y:S04]  /*2f1d0*/  STL [R1+0x1364], R151 ;  /* 0x0013649701007387 */ /* 0x0001e80000100800 */
        /* <DEDUP_REMOVED lines=30> */
[----:B------:R-:W3:Y:S04]  /*2f3c0*/  LDL.LU R5, [R1+0x1310] ;  /* 0x0013100001057983 */ /* 0x000ee80000300800 */
[----:B------:R-:W4:Y:S04]  /*2f3d0*/  LDL.LU.64 R24, [R1] ;  /* 0x0000000001187983 */ /* 0x000f280000300a00 */
        /* <DEDUP_REMOVED lines=62> */
[----:B0-----:R-:W4:Y:S01]  /*2f7c0*/  LDL.LU.64 R150, [R1+0x1f8] ;  /* 0x0001f80001967983 */ /* 0x001f220000300a00 */
        /* <DEDUP_REMOVED lines=43> */
[----:B------:R2:W-:Y:S02]  /*2fa80*/  STL [R1+0x12d8], R5 ;  /* 0x0012d80501007387 */ /* 0x0005e40000100800 */
[----:B--2---:R-:W-:Y:S02]  /*2fa90*/  IMAD.MOV.U32 R5, RZ, RZ, R210 ;  /* 0x000000ffff057224 */ /* 0x004fe400078e00d2 */
[----:B------:R-:W-:Y:S02]  /*2faa0*/  IMAD.MOV.U32 R210, RZ, RZ, R211 ;  /* 0x000000ffffd27224 */ /* 0x000fe400078e00d3 */
[----:B------:R-:W-:Y:S02]  /*2fab0*/  IMAD.MOV.U32 R211, RZ, RZ, R212 ;  /* 0x000000ffffd37224 */ /* 0x000fe400078e00d4 */
[----:B------:R-:W-:Y:S02]  /*2fac0*/  IMAD.MOV.U32 R212, RZ, RZ, R213 ;  /* 0x000000ffffd47224 */ /* 0x000fe400078e00d5 */
[----:B------:R-:W-:-:S02]  /*2fad0*/  IMAD.MOV.U32 R213, RZ, RZ, R223 ;  /* 0x000000ffffd57224 */ /* 0x000fc400078e00df */
[----:B------:R-:W-:Y:S01]  /*2fae0*/  IMAD.MOV.U32 R223, RZ, RZ, R224 ;  /* 0x000000ffffdf7224 */ /* 0x000fe200078e00e0 */
[----:B------:R-:W-:Y:S01]  /*2faf0*/  IADD3.X R5, R5, UR5, RZ, P4, !PT ;  /* 0x0000000505057c10 */ /* 0x000fe2000a7fe4ff */
[----:B------:R-:W-:Y:S02]  /*2fb00*/  IMAD.MOV.U32 R224, RZ, RZ, R226 ;  /* 0x000000ffffe07224 */ /* 0x000fe400078e00e2 */
[----:B------:R-:W-:Y:S02]  /*2fb10*/  IMAD.MOV.U32 R226, RZ, RZ, R227 ;  /* 0x000000ffffe27224 */ /* 0x000fe400078e00e3 */
[----:B------:R-:W-:Y:S02]  /*2fb20*/  IMAD.MOV.U32 R227, RZ, RZ, R228 ;  /* 0x000000ffffe37224 */ /* 0x000fe400078e00e4 */
[----:B------:R-:W2:Y:S04]  /*2fb30*/  LDL.LU R228, [R1+0xf34] ;  /* 0x000f340001e47983 */ /* 0x000ea80000300800 */
        /* <DEDUP_REMOVED lines=502> */
[----:B0-----:R-:W3:Y:S01]  /*31aa0*/  LDL.LU R5, [R1+0x1894] ;  /* 0x0018940001057983 */ /* 0x001ee20000300800 */
[----:B----4-:R-:W-:Y:S01]  /*31ab0*/  WARPGROUP.ARRIVE ;  /* 0x00000000000079c5 */ /* 0x010fe20000000000 */
[----:B------:R-:W-:Y:S01]  /*31ac0*/  UMOV UR22, UR30 ;  /* 0x0000001e00167c82 */ /* 0x000fe20008000000 */
[----:B------:R-:W-:-:S04]  /*31ad0*/  UMOV UR23, UR31 ;  /* 0x0000001f00177c82 */ /* 0x000fc80008000000 */
[----:B------:R-:W-:Y:S01]  /*31ae0*/  QGMMA.64x256x32.F32.E5M2.E5M2 R24, gdesc[UR20], R24, gsb0 ;  /* 0x03e00000141879f3 */ /* 0x000fe20008003818 */
[----:B---3--:R-:W-:-:S05]  /*31af0*/  IADD3.X R5, R5, UR4, RZ, P4, !PT ;  /* 0x0000000405057c10 */ /* 0x008fca000a7fe4ff */
        /* <DEDUP_REMOVED lines=13> */
[----:B------:R-:W-:Y:S04]  /*31bd0*/  STL.64 [R1], R24 ;  /* 0x0000001801007387 */ /* 0x000fe80000100a00 */
        /* <DEDUP_REMOVED lines=63> */
[----:B0-----:R-:W3:Y:S04]  /*31fd0*/  LDL.LU.64 R150, [R1+0x1d50] ;  /* 0x001d500001967983 */ /* 0x001ee80000300a00 */
[----:B------:R-:W4:Y:S04]  /*31fe0*/  LDL.LU.64 R148, [R1+0x1d48] ;  /* 0x001d480001947983 */ /* 0x000f280000300a00 */
[----:B------:R-:W3:Y:S04]  /*31ff0*/  LDL.LU.64 R146, [R1+0x1d40] ;  /* 0x001d400001927983 */ /* 0x000ee80000300a00 */
        /* <DEDUP_REMOVED lines=62> */
[----:B------:R-:W-:Y:S02]  /*323e0*/  IMAD.MOV.U32 R210, RZ, RZ, R211 ;  /* 0x000000ffffd27224 */ /* 0x000fe400078e00d3 */
[----:B------:R-:W-:Y:S02]  /*323f0*/  IMAD.MOV.U32 R211, RZ, RZ, R212 ;  /* 0x000000ffffd37224 */ /* 0x000fe400078e00d4 */
[----:B------:R-:W-:Y:S02]  /*32400*/  IMAD.MOV.U32 R212, RZ, RZ, R213 ;  /* 0x000000ffffd47224 */ /* 0x000fe400078e00d5 */
[----:B------:R-:W-:Y:S02]  /*32410*/  IMAD.MOV.U32 R213, RZ, RZ, R226 ;  /* 0x000000ffffd57224 */ /* 0x000fe400078e00e2 */
[----:B------:R-:W-:Y:S02]  /*32420*/  IMAD.MOV.U32 R226, RZ, RZ, R227 ;  /* 0x000000ffffe27224 */ /* 0x000fe400078e00e3 */
[----:B--2---:R-:W-:-:S02]  /*32430*/  IMAD.MOV.U32 R227, RZ, RZ, R228 ;  /* 0x000000ffffe37224 */ /* 0x004fc400078e00e4 */
[----:B------:R-:W-:Y:S01]  /*32440*/  IMAD.MOV.U32 R228, RZ, RZ, R229 ;  /* 0x000000ffffe47224 */ /* 0x000fe200078e00e5 */
[----:B----4-:R-:W-:Y:S02]  /*32450*/  IADD3 R125, P5, R125, UR7, RZ ;  /* 0x000000077d7d7c10 */ /* 0x010fe4000ffbe0ff */
[----:B---3--:R-:W-:Y:S02]  /*32460*/  IADD3.X R126, R126, UR4, RZ, P6, !PT ;  /* 0x000000047e7e7c10 */ /* 0x008fe4000b7fe4ff */
[----:B------:R-:W-:Y:S02]  /*32470*/  IADD3 R127, P6, R127, UR7, RZ ;  /* 0x000000077f7f7c10 */ /* 0x000fe4000ffde0ff */
[----:B------:R-:W-:Y:S01]  /*32480*/  IADD3.X R128, R128, UR4, RZ, P1, !PT ;  /* 0x0000000480807c10 */ /* 0x000fe20008ffe4ff */
[----:B------:R0:W-:Y:S01]  /*32490*/  STL [R1+0x1860], R125 ;  /* 0x0018607d01007387 */ /* 0x0001e20000100800 */
[----:B------:R-:W-:Y:S02]  /*324a0*/  IADD3 R129, P1, R129, UR7, RZ ;  /* 0x0000000781817c10 */ /* 0x000fe4000ff3e0ff */
[----:B------:R-:W-:-:S02]  /*324b0*/  IADD3.X R130, R130, UR4, RZ, P2, !PT ;  /* 0x0000000482827c10 */ /* 0x000fc400097fe4ff */
[----:B------:R-:W-:Y:S01]  /*324c0*/  IADD3 R131, P2, R131, UR7, RZ ;  /* 0x0000000783837c10 */ /* 0x000fe2000ff5e0ff */
[----:B0-----:R-:W2:Y:S04]  /*324d0*/  LDL.LU R125, [R1+0x1b50] ;  /* 0x001b5000017d7983 */ /* 0x001ea80000300800 */
[----:B------:R0:W-:Y:S01]  /*324e0*/  STL [R1+0x1884], R126 ;  /* 0x0018847e01007387 */ /* 0x0001e20000100800 */
[----:B------:R-:W-:Y:S02]  /*324f0*/  IADD3.X R132, R132, UR4, RZ, P3, !PT ;  /* 0x0000000484847c10 */ /* 0x000fe40009ffe4ff */
[----:B------:R-:W-:Y:S01]  /*32500*/  IADD3 R133, P3, R133, UR7, RZ ;  /* 0x0000000785857c10 */ /* 0x000fe2000ff7e0ff */
[----:B0-----:R-:W2:Y:S04]  /*32510*/  LDL.LU R126, [R1+0x1b4c] ;  /* 0x001b4c00017e7983 */ /* 0x001ea80000300800 */
[----:B------:R0:W-:Y:S01]  /*32520*/  STL [R1+0x1858], R127 ;  /* 0x0018587f01007387 */ /* 0x0001e20000100800 */
[----:B------:R-:W-:-:S03]  /*32530*/  IADD3.X R134, R134, UR4, RZ, P4, !PT ;  /* 0x0000000486867c10 */ /* 0x000fc6000a7fe4ff */
[----:B0-----:R-:W2:Y:S04]  /*32540*/  LDL.LU R127, [R1+0x1b48] ;  /* 0x001b4800017f7983 */ /* 0x001ea80000300800 */
[----:B------:R0:W-:Y:S01]  /*32550*/  STL [R1+0x187c], R128 ;  /* 0x00187c8001007387 */ /* 0x0001e20000100800 */
[----:B------:R-:W-:-:S03]  /*32560*/  IADD3 R135, P4, R135, UR7, RZ ;  /* 0x0000000787877c10 */ /* 0x000fc6000ff9e0ff */
        /* <DEDUP_REMOVED lines=52> */
[----:B------:R0:W-:Y:S04]  /*328b0*/  STL [R1+0x1834], R146 ;  /* 0x0018349201007387 */ /* 0x0001e80000100800 */
        /* <DEDUP_REMOVED lines=11> */
[----:B------:R-:W3:Y:S04]  /*32970*/  LDL.LU R229, [R1+0xf2c] ;  /* 0x000f2c0001e57983 */ /* 0x000ee80000300800 */
        /* <DEDUP_REMOVED lines=510> */
[----:B------:R0:W-:Y:S02]  /*34960*/  STL [R1+0x1164], R5 ;  /* 0x0011640501007387 */ /* 0x0001e40000100800 */
[----:B0-----:R-:W-:Y:S02]  /*34970*/  IMAD.MOV.U32 R5, RZ, RZ, R210 ;  /* 0x000000ffff057224 */ /* 0x001fe400078e00d2 */
[----:B------:R-:W-:Y:S02]  /*34980*/  IMAD.MOV.U32 R210, RZ, RZ, R211 ;  /* 0x000000ffffd27224 */ /* 0x000fe400078e00d3 */
[----:B------:R-:W-:Y:S02]  /*34990*/  IMAD.MOV.U32 R211, RZ, RZ, R212 ;  /* 0x000000ffffd37224 */ /* 0x000fe400078e00d4 */
[----:B------:R-:W-:Y:S01]  /*349a0*/  IMAD.MOV.U32 R212, RZ, RZ, R213 ;  /* 0x000000ffffd47224 */ /* 0x000fe200078e00d5 */
[----:B------:R-:W-:Y:S01]  /*349b0*/  IADD3 R5, P2, R5, UR7, RZ ;  /* 0x0000000705057c10 */ /* 0x000fe2000ff5e0ff */
[----:B------:R-:W-:-:S02]  /*349c0*/  IMAD.MOV.U32 R213, RZ, RZ, R231 ;  /* 0x000000ffffd57224 */ /* 0x000fc400078e00e7 */
[----:B------:R-:W4:Y:S04]  /*349d0*/  LDL.LU R231, [R1+0xf24] ;  /* 0x000f240001e77983 */ /* 0x000f280000300800 */
        /* <DEDUP_REMOVED lines=254> */
[----:B--2---:R-:W-:Y:S02]  /*359c0*/  IADD3.X R5, R5, UR4, RZ, P3, !PT ;  /* 0x0000000405057c10 */ /* 0x004fe40009ffe4ff */
[----:B------:R-:W-:-:S03]  /*359d0*/  IADD3 R250, P3, R250, UR7, RZ ;  /* 0x00000007fafa7c10 */ /* 0x000fc6000ff7e0ff */
[----:B------:R-:W-:Y:S04]  /*359e0*/  STL [R1+0x100c], R5 ;  /* 0x00100c0501007387 */ /* 0x000fe80000100800 */
[----:B------:R0:W-:Y:S04]  /*359f0*/  STL [R1+0xfe0], R250 ;  /* 0x000fe0fa01007387 */ /* 0x0001e80000100800 */
[----:B0-----:R-:W2:Y:S04]  /*35a00*/  LDL.LU R250, [R1+0x1ae4] ;  /* 0x001ae40001fa7983 */ /* 0x001ea80000300800 */
[----:B------:R-:W3:Y:S02]  /*35a10*/  LDL.LU R5, [R1+0x1004] ;  /* 0x0010040001057983 */ /* 0x000ee40000300800 */
        /* <DEDUP_REMOVED lines=18> */
[----:B---3--:R-:W-:Y:S02]  /*35b40*/  IADD3.X R5, R5, UR4, RZ, P1, !PT ;  /* 0x0000000405057c10 */ /* 0x008fe40008ffe4ff */
[----:B------:R-:W-:-:S03]  /*35b50*/  IADD3 R0, P1, R0, UR7, RZ ;  /* 0x0000000700007c10 */ /* 0x000fc6000ff3e0ff */
[----:B------:R-:W-:Y:S04]  /*35b60*/  STL [R1+0xfec], R5 ;  /* 0x000fec0501007387 */ /* 0x000fe80000100800 */
[----:B------:R0:W-:Y:S04]  /*35b70*/  STL [R1+0xfc0], R0 ;  /* 0x000fc00001007387 */ /* 0x0001e80000100800 */
[----:B0-----:R-:W3:Y:S04]  /*35b80*/  LDL.LU R0, [R1+0x1ae0] ;  /* 0x001ae00001007983 */ /* 0x001ee80000300800 */
[----:B------:R-:W4:Y:S02]  /*35b90*/  LDL.LU R5, [R1+0xfe4] ;  /* 0x000fe40001057983 */ /* 0x000f240000300800 */
[----:B----4-:R-:W-:-:S05]  /*35ba0*/  IADD3.X R5, R5, UR4, RZ, P2, !PT ;  /* 0x0000000405057c10 */ /* 0x010fca00097fe4ff */
[----:B------:R0:W-:Y:S04]  /*35bb0*/  STL [R1+0xfe4], R5 ;  /* 0x000fe40501007387 */ /* 0x0001e80000100800 */
[----:B0-----:R-:W4:Y:S01]  /*35bc0*/  LDL.LU R5, [R1+0xfb8] ;  /* 0x000fb80001057983 */ /* 0x001f220000300800 */
[----:B------:R-:W-:Y:S02]  /*35bd0*/  IADD3.X R2, R2, UR4, RZ, P3, !PT ;  /* 0x0000000402027c10 */ /* 0x000fe40009ffe4ff */
[----:B----4-:R-:W-:-:S05]  /*35be0*/  IADD3 R5, P2, R5, UR7, RZ ;  /* 0x0000000705057c10 */ /* 0x010fca000ff5e0ff */
[----:B------:R-:W-:Y:S04]  /*35bf0*/  STL [R1+0xfb8], R5 ;  /* 0x000fb80501007387 */ /* 0x000fe80000100800 */
[----:B------:R0:W-:Y:S04]  /*35c00*/  STL [R1+0xfdc], R2 ;  /* 0x000fdc0201007387 */ /* 0x0001e80000100800 */
[----:B0-----:R-:W4:Y:S04]  /*35c10*/  LDL.LU R2, [R1+0x1adc] ;  /* 0x001adc0001027983 */ /* 0x001f280000300800 */
[----:B------:R-:W2:Y:S02]  /*35c20*/  LDL.LU R5, [R1+0xfb0] ;  /* 0x000fb00001057983 */ /* 0x000ea40000300800 */
        /* <DEDUP_REMOVED lines=17> */
[----:B0-----:R-:W3:Y:S01]  /*35d40*/  LDL.LU R5, [R1+0xf98] ;  /* 0x000f980001057983 */ /* 0x001ee20000300800 */
[----:B------:R-:W-:Y:S02]  /*35d50*/  IADD3.X R18, R18, UR4, RZ, P1, !PT ;  /* 0x0000000412127c10 */ /* 0x000fe40008ffe4ff */
[----:B---3--:R-:W-:-:S05]  /*35d60*/  IADD3 R5, P6, R5, UR7, RZ ;  /* 0x0000000705057c10 */ /* 0x008fca000ffde0ff */
[----:B------:R0:W-:Y:S04]  /*35d70*/  STL [R1+0xf98], R5 ;  /* 0x000f980501007387 */ /* 0x0001e80000100800 */
[----:B------:R-:W-:Y:S04]  /*35d80*/  STL [R1+0xfbc], R18 ;  /* 0x000fbc1201007387 */ /* 0x000fe80000100800 */
        /* <DEDUP_REMOVED lines=10> */
[----:B--2---:R-:W-:Y:S02]  /*35e30*/  IADD3.X R3, R3, UR4, RZ, P4, !PT ;  /* 0x0000000403037c10 */ /* 0x004fe4000a7fe4ff */
[----:B---3--:R-:W-:Y:S02]  /*35e40*/  IADD3.X R5, R5, UR4, RZ, P3, !PT ;  /* 0x0000000405057c10 */ /* 0x008fe40009ffe4ff */
[----:B------:R-:W-:-:S03]  /*35e50*/  IADD3 R188, P3, R188, UR7, RZ ;  /* 0x00000007bcbc7c10 */ /* 0x000fc6000ff7e0ff */
[----:B------:R-:W-:Y:S04]  /*35e60*/  STL [R1+0xfac], R5 ;  /* 0x000fac0501007387 */ /* 0x000fe80000100800 */
[----:B------:R-:W-:Y:S04]  /*35e70*/  STL [R1+0xf80], R188 ;  /* 0x000f80bc01007387 */ /* 0x000fe80000100800 */
[----:B------:R0:W-:Y:S04]  /*35e80*/  STL [R1+0xfa4], R3 ;  /* 0x000fa40301007387 */ /* 0x0001e80000100800 */
[----:B0-----:R-:W2:Y:S04]  /*35e90*/  LDL.LU R3, [R1+0x1ad4] ;  /* 0x001ad40001037983 */ /* 0x001ea80000300800 */
[----:B------:R-:W3:Y:S01]  /*35ea0*/  LDL.LU R5, [R1+0xf78] ;  /* 0x000f780001057983 */ /* 0x000ee20000300800 */
[----:B------:R-:W-:-:S02]  /*35eb0*/  IADD3.X R207, R207, UR4, RZ, P5, !PT ;  /* 0x00000004cfcf7c10 */ /* 0x000fc4000affe4ff */
[----:B---3--:R-:W-:-:S05]  /*35ec0*/  IADD3 R5, P4, R5, UR7, RZ ;  /* 0x0000000705057c10 */ /* 0x008fca000ff9e0ff */
[----:B------:R-:W-:Y:S04]  /*35ed0*/  STL [R1+0xf78], R5 ;  /* 0x000f780501007387 */ /* 0x000fe80000100800 */
[----:B------:R0:W-:Y:S04]  /*35ee0*/  STL [R1+0xf9c], R207 ;  /* 0x000f9ccf01007387 */ /* 0x0001e80000100800 */
[----:B0-----:R-:W3:Y:S02]  /*35ef0*/  LDL.LU R207, [R1+0xf70] ;  /* 0x000f700001cf7983 */ /* 0x001ee40000300800 */
[----:B---3--:R-:W-:-:S05]  /*35f00*/  IADD3 R207, P5, R207, UR7, RZ ;  /* 0x00000007cfcf7c10 */ /* 0x008fca000ffbe0ff */
[----:B------:R0:W-:Y:S04]  /*35f10*/  STL [R1+0xf70], R207 ;  /* 0x000f70cf01007387 */ /* 0x0001e80000100800 */
[----:B0-----:R-:W3:Y:S01]  /*35f20*/  LDL.LU R207, [R1+0xf94] ;  /* 0x000f940001cf7983 */ /* 0x001ee20000300800 */
[----:B------:R-:W-:Y:S01]  /*35f30*/  WARPGROUP.ARRIVE ;  /* 0x00000000000079c5 */ /* 0x000fe20000000000 */
[----:B------:R-:W-:Y:S01]  /*35f40*/  UMOV UR36, UR20 ;  /* 0x0000001400247c82 */ /* 0x000fe20008000000 */
[----:B------:R-:W-:-:S04]  /*35f50*/  UMOV UR37, UR21 ;  /* 0x0000001500257c82 */ /* 0x000fc80008000000 */
[----:B------:R-:W-:Y:S01]  /*35f60*/  QGMMA.64x256x32.F32.E5M2.E5M2 R24, gdesc[UR36], R24, gsb0 ;  /* 0x03e00000241879f3 */ /* 0x000fe20008003818 */
[----:B------:R-:W-:Y:S01]  /*35f70*/  UMOV UR40, UR24 ;  /* 0x0000001800287c82 */ /* 0x000fe20008000000 */
[----:B------:R-:W-:Y:S01]  /*35f80*/  UMOV UR41, UR25 ;  /* 0x0000001900297c82 */ /* 0x000fe20008000000 */
[----:B------:R-:W-:Y:S01]  /*35f90*/  UMOV UR42, UR34 ;  /* 0x00000022002a7c82 */ /* 0x000fe20008000000 */
[----:B------:R-:W-:Y:S01]  /*35fa0*/  UMOV UR43, UR35 ;  /* 0x00000023002b7c82 */ /* 0x000fe20008000000 */
[----:B---3--:R-:W-:Y:S02]  /*35fb0*/  IADD3.X R207, R207, UR4, RZ, P6, !PT ;  /* 0x00000004cfcf7c10 */ /* 0x008fe4000b7fe4ff */
[----:B------:R-:W-:-:S03]  /*35fc0*/  IADD3 R0, P6, R0, UR7, RZ ;  /* 0x0000000700007c10 */ /* 0x000fc6000ffde0ff */
[----:B------:R-:W-:Y:S04]  /*35fd0*/  STL [R1+0xf94], R207 ;  /* 0x000f94cf01007387 */ /* 0x000fe80000100800 */
[----:B------:R0:W-:Y:S04]  /*35fe0*/  STL [R1+0xf68], R0 ;  /* 0x000f680001007387 */ /* 0x0001e80000100800 */
[----:B0-----:R-:W3:Y:S01]  /*35ff0*/  LDL.LU R0, [R1+0x1ad0] ;  /* 0x001ad00001007983 */ /* 0x001ee20000300800 */
[----:B------:R-:W-:Y:S02]  /*36000*/  WARPGROUP.DEPBAR.LE gsb0, 0x0 ;  /* 0x00008000000079c5 */ /* 0x000fe40000010000 */
[----:B------:R-:W-:-:S07]  /*36010*/  WARPGROUP.ARRIVE ;  /* 0x00000000000079c5 */ /* 0x000fce0000000000 */
[----:B------:R-:W-:Y:S01]  /*36020*/  QGMMA.64x256x32.F32.E5M2.E5M2 R24, gdesc[UR40], R24, gsb0 ;  /* 0x03e00000281879f3 */ /* 0x000fe20008003818 */
[----:B--2---:R-:W-:Y:S02]  /*36030*/  IADD3.X R3, R3, UR4, RZ, P1, !PT ;  /* 0x0000000403037c10 */ /* 0x004fe40008ffe4ff */
[----:B------:R-:W-:Y:S02]  /*36040*/  IADD3 R208, P1, R208, UR7, RZ ;  /* 0x00000007d0d07c10 */ /* 0x000fe4000ff3e0ff */
[----:B----4-:R-:W-:Y:S02]  /*36050*/  IADD3.X R2, R2, UR4, RZ, P2, !PT ;  /* 0x0000000402027c10 */ /* 0x010fe400097fe4ff */
[----:B------:R-:W-:Y:S01]  /*36060*/  IADD3.X R209, R209, UR4, RZ, P3, !PT ;  /* 0x00000004d1d17c10 */ /* 0x000fe20009ffe4ff */
[----:B------:R0:W-:Y:S01]  /*36070*/  STL [R1+0xf8c], R3 ;  /* 0x000f8c0301007387 */ /* 0x0001e20000100800 */
[----:B------:R-:W-:Y:S02]  /*36080*/  IADD3 R210, P3, R210, UR7, RZ ;  /* 0x00000007d2d27c10 */ /* 0x000fe4000ff7e0ff */
[----:B------:R-:W-:-:S02]  /*36090*/  IADD3.X R211, R211, UR4, RZ, P4, !PT ;  /* 0x00000004d3d37c10 */ /* 0x000fc4000a7fe4ff */
[----:B------:R-:W-:Y:S02]  /*360a0*/  IADD3 R212, P4, R212, UR7, RZ ;  /* 0x00000007d4d47c10 */ /* 0x000fe4000ff9e0ff */
[----:B------:R-:W-:Y:S01]  /*360b0*/  IADD3.X R213, R213, UR4, RZ, P5, !PT ;  /* 0x00000004d5d57c10 */ /* 0x000fe2000affe4ff */
[----:B0-----:R0:W5:Y:S04]  /*360c0*/  LDL.LU R3, [R1+0x1acc] ;  /* 0x001acc0001037983 */ /* 0x0011680000300800 */
[----:B------:R-:W-:Y:S04]  /*360d0*/  STL [R1+0xf60], R208 ;  /* 0x000f60d001007387 */ /* 0x000fe80000100800 */
[----:B------:R1:W-:Y:S01]  /*360e0*/  STL [R1+0xf84], R2 ;  /* 0x000f840201007387 */ /* 0x0003e20000100800 */
[----:B------:R-:W-:-:S02]  /*360f0*/  IADD3 R214, P5, R214, UR7, RZ ;  /* 0x00000007d6d67c10 */ /* 0x000fc4000ffbe0ff */
[----:B------:R-:W-:Y:S02]  /*36100*/  IADD3.X R215, R215, UR4, RZ, P6, !PT ;  /* 0x00000004d7d77c10 */ /* 0x000fe4000b7fe4ff */
[----:B------:R-:W-:Y:S02]  /*36110*/  IADD3 R216, P6, R216, UR7, RZ ;  /* 0x00000007d8d87c10 */ /* 0x000fe4000ffde0ff */
[----:B------:R-:W-:Y:S01]  /*36120*/  IADD3.X R217, R217, UR4, RZ, P1, !PT ;  /* 0x00000004d9d97c10 */ /* 0x000fe20008ffe4ff */
[----:B-1----:R0:W5:Y:S01]  /*36130*/  LDL.LU R2, [R1+0x1ac8] ;  /* 0x001ac80001027983 */ /* 0x0021620000300800 */
[----:B------:R-:W-:Y:S02]  /*36140*/  IADD3 R218, P1, R218, UR7, RZ ;  /* 0x00000007dada7c10 */ /* 0x000fe4000ff3e0ff */
[----:B------:R-:W-:Y:S02]  /*36150*/  IADD3.X R221, R221, UR4, RZ, P3, !PT ;  /* 0x00000004dddd7c10 */ /* 0x000fe40009ffe4ff */
[----:B------:R-:W-:-:S02]  /*36160*/  IADD3 R222, P3, R222, UR7, RZ ;  /* 0x00000007dede7c10 */ /* 0x000fc4000ff7e0ff */
[----:B------:R-:W-:Y:S02]  /*36170*/  IADD3.X R223, R223, UR4, RZ, P4, !PT ;  /* 0x00000004dfdf7c10 */ /* 0x000fe4000a7fe4ff */
[----:B------:R-:W-:Y:S02]  /*36180*/  IADD3 R224, P4, R224, UR7, RZ ;  /* 0x00000007e0e07c10 */ /* 0x000fe4000ff9e0ff */
[----:B------:R-:W-:Y:S02]  /*36190*/  IADD3.X R225, R225, UR4, RZ, P5, !PT ;  /* 0x00000004e1e17c10 */ /* 0x000fe4000affe4ff */
        /* <DEDUP_REMOVED lines=12> */
[----:B------:R-:W-:Y:S01]  /*36260*/  IADD3 R240, P6, R240, UR7, RZ ;  /* 0x00000007f0f07c10 */ /* 0x000fe2000ffde0ff */
[----:B------:R-:W1:Y:S01]  /*36270*/  S2R R18, SR_TID.X ;  /* 0x0000000000127919 */ /* 0x000e620000002100 */
[----:B------:R-:W-:Y:S02]  /*36280*/  IADD3.X R241, R241, UR4, RZ, P1, !PT ;  /* 0x00000004f1f17c10 */ /* 0x000fe40008ffe4ff */
[----:B------:R-:W-:Y:S01]  /*36290*/  IADD3 R242, P1, R242, UR7, RZ ;  /* 0x00000007f2f27c10 */ /* 0x000fe2000ff3e0ff */
[----:B------:R-:W2:Y:S01]  /*362a0*/  S2R R188, SR_TID.X ;  /* 0x0000000000bc7919 */ /* 0x000ea20000002100 */
[----:B------:R-:W-:-:S02]  /*362b0*/  IADD3.X R245, R245, UR4, RZ, P3, !PT ;  /* 0x00000004f5f57c10 */ /* 0x000fc40009ffe4ff */
[----:B------:R-:W-:Y:S02]  /*362c0*/  IADD3 R246, P3, R246, UR7, RZ ;  /* 0x00000007f6f67c10 */ /* 0x000fe4000ff7e0ff */
[----:B------:R-:W-:Y:S02]  /*362d0*/  IADD3.X R247, R247, UR4, RZ, P4, !PT ;  /* 0x00000004f7f77c10 */ /* 0x000fe4000a7fe4ff */
[----:B------:R-:W-:Y:S02]  /*362e0*/  IADD3.X R248, R248, UR4, RZ, P5, !PT ;  /* 0x00000004f8f87c10 */ /* 0x000fe4000affe4ff */
[----:B------:R-:W-:Y:S02]  /*362f0*/  IADD3.X R251, R251, UR4, RZ, P6, !PT ;  /* 0x00000004fbfb7c10 */ /* 0x000fe4000b7fe4ff */
[----:B------:R-:W-:Y:S02]  /*36300*/  IADD3.X R249, R249, UR4, RZ, P3, !PT ;  /* 0x00000004f9f97c10 */ /* 0x000fe40009ffe4ff */
[----:B------:R-:W-:-:S02]  /*36310*/  IADD3.X R252, R252, UR4, RZ, P1, !PT ;  /* 0x00000004fcfc7c10 */ /* 0x000fc40008ffe4ff */
[----:B-1----:R-:W-:Y:S02]  /*36320*/  LOP3.LUT R18, R18, 0x7f, RZ, 0xc0, !PT ;  /* 0x0000007f12127812 */ /* 0x002fe400078ec0ff */
[----:B--2---:R-:W-:Y:S02]  /*36330*/  LOP3.LUT R188, R188, 0x7f, RZ, 0xc0, !PT ;  /* 0x0000007fbcbc7812 */ /* 0x004fe400078ec0ff */
[----:B------:R-:W-:Y:S02]  /*36340*/  LOP3.LUT R18, R18, 0x10, RZ, 0x3c, !PT ;  /* 0x0000001012127812 */ /* 0x000fe400078e3cff */
[----:B---3--:R-:W-:-:S05]  /*36350*/  IADD3 R0, P2, R0, UR7, RZ ;  /* 0x0000000700007c10 */ /* 0x008fca000ff5e0ff */
[----:B------:R1:W-:Y:S01]  /*36360*/  STL [R1+0xf58], R0 ;  /* 0x000f580001007387 */ /* 0x0003e20000100800 */
[----:B------:R-:W-:Y:S02]  /*36370*/  IADD3.X R219, R219, UR4, RZ, P2, !PT ;  /* 0x00000004dbdb7c10 */ /* 0x000fe400097fe4ff */
[----:B------:R-:W-:Y:S01]  /*36380*/  IADD3 R220, P2, R220, UR7, RZ ;  /* 0x00000007dcdc7c10 */ /* 0x000fe2000ff5e0ff */
[----:B-1----:R0:W5:Y:S04]  /*36390*/  LDL.LU R0, [R1+0x1ac4] ;  /* 0x001ac40001007983 */ /* 0x0021680000300800 */
[----:B------:R0:W-:Y:S04]  /*363a0*/  STL [R1+0xf7c], R209 ;  /* 0x000f7cd101007387 */ /* 0x0001e80000100800 */
        /* <DEDUP_REMOVED lines=16> */
[----:B------:R0:W-:Y:S01]  /*364b0*/  STL [R1+0xf10], R226 ;  /* 0x000f10e201007387 */ /* 0x0001e20000100800 */
[----:B------:R-:W-:-:S03]  /*364c0*/  IADD3.X R231, R231, UR4, RZ, P2, !PT ;  /* 0x00000004e7e77c10 */ /* 0x000fc600097fe4ff */
[----:B------:R0:W-:Y:S01]  /*364d0*/  STL [R1+0xf34], R227 ;  /* 0x000f34e301007387 */ /* 0x0001e20000100800 */
[----:B------:R-:W-:-:S03]  /*364e0*/  IADD3 R232, P2, R232, UR7, RZ ;  /* 0x00000007e8e87c10 */ /* 0x000fc6000ff5e0ff */
        /* <DEDUP_REMOVED lines=23> */
[----:B------:R0:W-:Y:S04]  /*36660*/  STL [R1+0xedc], R248 ;  /* 0x000edcf801007387 */ /* 0x0001e80000100800 */
[----:B------:R0:W-:Y:S04]  /*36670*/  STL [R1+0xed4], R251 ;  /* 0x000ed4fb01007387 */ /* 0x0001e80000100800 */
[----:B------:R0:W-:Y:S04]  /*36680*/  STL [R1+0xebc], R249 ;  /* 0x000ebcf901007387 */ /* 0x0001e80000100800 */
[----:B------:R0:W-:Y:S04]  /*36690*/  STL [R1+0xecc], R252 ;  /* 0x000eccfc01007387 */ /* 0x0001e80000100800 */
[----:B------:R0:W-:Y:S01]  /*366a0*/  STL [R1+0xec4], R250 ;  /* 0x000ec4fa01007387 */ /* 0x0001e20000100800 */
[----:B------:R-:W-:-:S02]  /*366b0*/  WARPGROUP.DEPBAR.LE gsb0, 0x0 ;  /* 0x00008000000079c5 */ /* 0x000fc40000010000 */
[----:B------:R-:W-:Y:S05]  /*366c0*/  @P0 BRA `(.L_x_2) ;  /* 0xfffffe6000780947 */ /* 0x000fea000383ffff */
.L_x_1:
[----:B------:R-:W2:Y:S01]  /*366d0*/  LDL.LU R167, [R1+0xc28] ;  /* 0x000c280001a77983 */ /* 0x000ea20000300800 */
[----:B------:R-:W-:Y:S01]  /*366e0*/  ULDC.64 UR6, c[0x0][0x228] ;  /* 0x00008a0000067ab9 */ /* 0x000fe20000000a00 */
[----:B------:R-:W-:Y:S01]  /*366f0*/  ULDC.64 UR8, c[0x0][0x228] ;  /* 0x00008a0000087ab9 */ /* 0x000fe20000000a00 */
[----:B------:R-:W-:Y:S01]  /*36700*/  ULDC.64 UR10, c[0x0][0x220] ;  /* 0x00008800000a7ab9 */ /* 0x000fe20000000a00 */
[----:B------:R-:W3:Y:S01]  /*36710*/  LDL.LU R166, [R1+0xc2c] ;  /* 0x000c2c0001a67983 */ /* 0x000ee20000300800 */
[----:B------:R-:W-:Y:S01]  /*36720*/  ULDC.64 UR12, c[0x0][0x228] ;  /* 0x00008a00000c7ab9 */ /* 0x000fe20000000a00 */
[----:B------:R-:W-:Y:S01]  /*36730*/  MOV R13, UR46 ;  /* 0x0000002e000d7c02 */ /* 0x000fe20008000f00 */
[----:B------:R-:W-:Y:S01]  /*36740*/  ULDC.64 UR14, c[0x0][0x228] ;  /* 0x00008a00000e7ab9 */ /* 0x000fe20000000a00 */
[----:B------:R-:W4:Y:S01]  /*36750*/  LDL.LU R165, [R1+0xc30] ;  /* 0x000c300001a57983 */ /* 0x000f220000300800 */
[----:B------:R-:W-:Y:S01]  /*36760*/  MOV R12, UR45 ;  /* 0x0000002d000c7c02 */ /* 0x000fe20008000f00 */
[----:B------:R-:W-:Y:S01]  /*36770*/  ULDC.64 UR16, c[0x0][0x228] ;  /* 0x00008a0000107ab9 */ /* 0x000fe20000000a00 */
[----:B------:R-:W-:Y:S01]  /*36780*/  MOV R188, UR44 ;  /* 0x0000002c00bc7c02 */ /* 0x000fe20008000f00 */
[----:B------:R-:W4:Y:S01]  /*36790*/  LDL.LU R164, [R1+0xc34] ;  /* 0x000c340001a47983 */ /* 0x000f220000300800 */
[----:B0-----:R-:W-:Y:S01]  /*367a0*/  LOP3.LUT R250, R250, 0xfffffdff, RZ, 0xc0, !PT ;  /* 0xfffffdfffafa7812 */ /* 0x001fe200078ec0ff */
[----:B------:R-:W-:Y:S01]  /*367b0*/  ULDC.64 UR34, c[0x0][0x228] ;  /* 0x00008a0000227ab9 */ /* 0x000fe20000000a00 */
[----:B------:R-:W-:Y:S01]  /*367c0*/  ULDC.64 UR26, c[0x0][0x228] ;  /* 0x00008a00001a7ab9 */ /* 0x000fe20000000a00 */
[----:B------:R-:W4:Y:S01]  /*367d0*/  LDL.LU R163, [R1+0xc38] ;  /* 0x000c380001a37983 */ /* 0x000f220000300800 */
[C---:B-----5:R-:W-:Y:S01]  /*367e0*/  VIADD R184, R0.reuse, 0x13c ;  /* 0x0000013c00b87836 */ /* 0x060fe20000000000 */
[----:B------:R-:W-:Y:S01]  /*367f0*/  ULDC.64 UR20, c[0x0][0x228] ;  /* 0x00008a0000147ab9 */ /* 0x000fe20000000a00 */
[C---:B------:R-:W-:Y:S01]  /*36800*/  VIADD R183, R0.reuse, 0x13a ;  /* 0x0000013a00b77836 */ /* 0x040fe20000000000 */
[----:B------:R-:W4:Y:S01]  /*36810*/  LDL.LU R162, [R1+0xc3c] ;  /* 0x000c3c0001a27983 */ /* 0x000f220000300800 */
[C---:B------:R-:W-:Y:S01]  /*36820*/  VIADD R182, R0.reuse, 0x138 ;  /* 0x0000013800b67836 */ /* 0x040fe20000000000 */
        /* <DEDUP_REMOVED lines=11> */
[----:B------:R-:W-:Y:S01]  /*368e0*/  ULDC.64 UR18, c[0x0][0x228] ;  /* 0x00008a0000127ab9 */ /* 0x000fe20000000a00 */
[C---:B------:R-:W-:Y:S01]  /*368f0*/  VIADD R176, R0.reuse, 0x12c ;  /* 0x0000012c00b07836 */ /* 0x040fe20000000000 */
[----:B------:R-:W-:Y:S01]  /*36900*/  ULDC.64 UR22, c[0x0][0x228] ;  /* 0x00008a0000167ab9 */ /* 0x000fe20000000a00 */
[----:B------:R-:W4:Y:S01]  /*36910*/  LDL.LU R158, [R1+0xc4c] ;  /* 0x000c4c00019e7983 */ /* 0x000f220000300800 */
[----:B------:R-:W-:Y:S01]  /*36920*/  VIADD R175, R0, 0x12a ;  /* 0x0000012a00af7836 */ /* 0x000fe20000000000 */
[----:B------:R-:W-:-:S02]  /*36930*/  ULDC.64 UR28, c[0x0][0x228] ;  /* 0x00008a00001c7ab9 */ /* 0x000fc40000000a00 */
        /* <DEDUP_REMOVED lines=18> */
[----:B-1----:R-:W4:Y:S01]  /*36a60*/  LDL.LU R4, [R1+0xc24] ;  /* 0x000c240001047983 */ /* 0x002f220000300800 */
[----:B------:R-:W-:Y:S01]  /*36a70*/  UMOV UR4, UR7 ;  /* 0x0000000700047c82 */ /* 0x000fe20008000000 */
[----:B------:R-:W-:Y:S01]  /*36a80*/  UMOV UR60, UR6 ;  /* 0x00000006003c7c82 */ /* 0x000fe20008000000 */
[----:B------:R-:W-:Y:S01]  /*36a90*/  ULDC.64 UR6, c[0x0][0x228] ;  /* 0x00008a0000067ab9 */ /* 0x000fe20000000a00 */
[----:B------:R-:W-:Y:S01]  /*36aa0*/  STL [R1+0x1be0], R137 ;  /* 0x001be08901007387 */ /* 0x000fe20000100800 */
[----:B------:R-:W-:Y:S01]  /*36ab0*/  LOP3.LUT R236, R236, 0x7fffffff, RZ, 0xc0, !PT ;  /* 0x7fffffffecec7812 */ /* 0x000fe200078ec0ff */
[----:B------:R-:W-:Y:S01]  /*36ac0*/  UMOV UR48, UR17 ;  /* 0x0000001100307c82 */ /* 0x000fe20008000000 */
[----:B------:R-:W-:Y:S01]  /*36ad0*/  LOP3.LUT R235, R235, 0x7fffffff, RZ, 0xc0, !PT ;  /* 0x7fffffffebeb7812 */ /* 0x000fe200078ec0ff */
[----:B------:R-:W-:Y:S01]  /*36ae0*/  STL [R1+0x1bdc], R138 ;  /* 0x001bdc8a01007387 */ /* 0x000fe20000100800 */
[----:B------:R-:W-:Y:S01]  /*36af0*/  VIADD R174, R0, 0x128 ;  /* 0x0000012800ae7836 */ /* 0x000fe20000000000 */
[----:B------:R-:W-:Y:S01]  /*36b00*/  LOP3.LUT R234, R234, 0x7fffffff, RZ, 0xc0, !PT ;  /* 0x7fffffffeaea7812 */ /* 0x000fe200078ec0ff */
[C---:B------:R-:W-:Y:S01]  /*36b10*/  VIADD R173, R0.reuse, 0x126 ;  /* 0x0000012600ad7836 */ /* 0x040fe20000000000 */
[----:B------:R-:W-:Y:S01]  /*36b20*/  STL [R1+0x1bd8], R139 ;  /* 0x001bd88b01007387 */ /* 0x000fe20000100800 */
[C---:B------:R-:W-:Y:S01]  /*36b30*/  VIADD R172, R0.reuse, 0x124 ;  /* 0x0000012400ac7836 */ /* 0x040fe20000000000 */
[----:B------:R-:W-:Y:S01]  /*36b40*/  MOV R185, UR60 ;  /* 0x0000003c00b97c02 */ /* 0x000fe20008000f00 */
[C---:B------:R-:W-:Y:S01]  /*36b50*/  VIADD R171, R0.reuse, 0x122 ;  /* 0x0000012200ab7836 */ /* 0x040fe20000000000 */
[----:B------:R-:W-:Y:S01]  /*36b60*/  STL [R1+0x1bd4], R140 ;  /* 0x001bd48c01007387 */ /* 0x000fe20000100800 */
[C---:B------:R-:W-:Y:S01]  /*36b70*/  VIADD R170, R0.reuse, 0x120 ;  /* 0x0000012000aa7836 */ /* 0x040fe20000000000 */
[----:B------:R-:W-:Y:S01]  /*36b80*/  LOP3.LUT R233, R233, 0xbfffffff, RZ, 0xc0, !PT ;  /* 0xbfffffffe9e97812 */ /* 0x000fe200078ec0ff */
[C---:B------:R-:W-:Y:S01]  /*36b90*/  VIADD R169, R0.reuse, 0x11e ;  /* 0x0000011e00a97836 */ /* 0x040fe20000000000 */
[----:B------:R-:W-:Y:S01]  /*36ba0*/  STL [R1+0x1bd0], R141 ;  /* 0x001bd08d01007387 */ /* 0x000fe20000100800 */
[----:B------:R-:W-:Y:S01]  /*36bb0*/  VIADD R168, R0, 0x11c ;  /* 0x0000011c00a87836 */ /* 0x000fe20000000000 */
[----:B------:R-:W-:Y:S01]  /*36bc0*/  LOP3.LUT R232, R232, 0xbfffffff, RZ, 0xc0, !PT ;  /* 0xbfffffffe8e87812 */ /* 0x000fe200078ec0ff */
[C---:B------:R-:W-:Y:S01]  /*36bd0*/  VIADD R18, R0.reuse, 0xf0 ;  /* 0x000000f000127836 */ /* 0x040fe20000000000 */
[----:B------:R-:W-:Y:S01]  /*36be0*/  STL [R1+0x1bcc], R143 ;  /* 0x001bcc8f01007387 */ /* 0x000fe20000100800 */
[----:B------:R-:W-:Y:S01]  /*36bf0*/  LOP3.LUT R231, R231, 0xbfffffff, RZ, 0xc0, !PT ;  /* 0xbfffffffe7e77812 */ /* 0x000fe200078ec0ff */
[----:B------:R-:W-:Y:S01]  /*36c00*/  VIADD R17, R0, 0xee ;  /* 0x000000ee00117836 */ /* 0x000fe20000000000 */
[----:B------:R-:W-:Y:S01]  /*36c10*/  LOP3.LUT R230, R230, 0xbfffffff, RZ, 0xc0, !PT ;  /* 0xbfffffffe6e67812 */ /* 0x000fe200078ec0ff */
[----:B------:R-:W-:Y:S01]  /*36c20*/  STL [R1+0x1bc8], R142 ;  /* 0x001bc88e01007387 */ /* 0x000fe20000100800 */
[C---:B------:R-:W-:Y:S01]  /*36c30*/  VIADD R16, R0.reuse, 0xec ;  /* 0x000000ec00107836 */ /* 0x040fe20000000000 */
[----:B------:R-:W-:Y:S01]  /*36c40*/  LOP3.LUT R229, R229, 0xbfffffff, RZ, 0xc0, !PT ;  /* 0xbfffffffe5e57812 */ /* 0x000fe200078ec0ff */
[C---:B------:R-:W-:Y:S01]  /*36c50*/  VIADD R15, R0.reuse, 0xea ;  /* 0x000000ea000f7836 */ /* 0x040fe20000000000 */
[----:B------:R-:W-:Y:S01]  /*36c60*/  STL [R1+0x1bc4], R144 ;  /* 0x001bc49001007387 */ /* 0x000fe20000100800 */
[----:B------:R-:W-:Y:S01]  /*36c70*/  VIADD R14, R0, 0xe8 ;  /* 0x000000e8000e7836 */ /* 0x000fe20000000000 */
[----:B------:R-:W-:-:S02]  /*36c80*/  LOP3.LUT R228, R228, 0xffbfffff, RZ, 0xc0, !PT ;  /* 0xffbfffffe4e47812 */ /* 0x000fc400078ec0ff */
[----:B------:R-:W-:Y:S04]  /*36c90*/  STL [R1+0x1bc0], R145 ;  /* 0x001bc09101007387 */ /* 0x000fe80000100800 */
[----:B------:R-:W-:Y:S04]  /*36ca0*/  STL [R1+0x1bbc], R147 ;  /* 0x001bbc9301007387 */ /* 0x000fe80000100800 */
[----:B------:R-:W-:Y:S04]  /*36cb0*/  STL [R1+0x1bb8], R146 ;  /* 0x001bb89201007387 */ /* 0x000fe80000100800 */
[----:B------:R-:W-:Y:S04]  /*36cc0*/  STL [R1+0x1bb4], R148 ;  /* 0x001bb49401007387 */ /* 0x000fe80000100800 */
[----:B------:R-:W-:Y:S04]  /*36cd0*/  STL [R1+0x1bb0], R149 ;  /* 0x001bb09501007387 */ /* 0x000fe80000100800 */
[----:B------:R-:W-:Y:S04]  /*36ce0*/  STL [R1+0x1bac], R151 ;  /* 0x001bac9701007387 */ /* 0x000fe80000100800 */
[----:B------:R-:W-:Y:S04]  /*36cf0*/  STL [R1+0x1ba8], R150 ;  /* 0x001ba89601007387 */ /* 0x000fe80000100800 */
[----:B------:R0:W-:Y:S04]  /*36d00*/  STL [R1+0xeec], R13 ;  /* 0x000eec0d01007387 */ /* 0x0001e80000100800 */
[----:B------:R1:W-:Y:S04]  /*36d10*/  STL [R1+0xef0], R12 ;  /* 0x000ef00c01007387 */ /* 0x0003e80000100800 */
[----:B------:R-:W-:Y:S01]  /*36d20*/  STL [R1+0x1ac8], R188 ;  /* 0x001ac8bc01007387 */ /* 0x000fe20000100800 */
[----:B0-----:R-:W-:-:S02]  /*36d30*/  VIADD R13, R0, 0xe6 ;  /* 0x000000e6000d7836 */ /* 0x001fc40000000000 */
[C---:B-1----:R-:W-:Y:S02]  /*36d40*/  VIADD R12, R0.reuse, 0xe4 ;  /* 0x000000e4000c7836 */ /* 0x042fe40000000000 */
[----:B--2---:R-:W-:Y:S02]  /*36d50*/  IMAD.MOV.U32 R218, RZ, RZ, R167 ;  /* 0x000000ffffda7224 */ /* 0x004fe400078e00a7 */
[C---:B------:R-:W-:Y:S02]  /*36d60*/  VIADD R167, R0.reuse, 0x11a ;  /* 0x0000011a00a77836 */ /* 0x040fe40000000000 */
[----:B---3--:R-:W-:Y:S02]  /*36d70*/  IMAD.MOV.U32 R217, RZ, RZ, R166 ;  /* 0x000000ffffd97224 */ /* 0x008fe400078e00a6 */
[----:B------:R-:W-:Y:S02]  /*36d80*/  VIADD R166, R0, 0x118 ;  /* 0x0000011800a67836 */ /* 0x000fe40000000000 */
[----:B----4-:R-:W-:-:S02]  /*36d90*/  IMAD.MOV.U32 R216, RZ, RZ, R165 ;  /* 0x000000ffffd87224 */ /* 0x010fc400078e00a5 */
[C---:B------:R-:W-:Y:S02]  /*36da0*/  VIADD R165, R0.reuse, 0x116 ;  /* 0x0000011600a57836 */ /* 0x040fe40000000000 */
[----:B------:R-:W-:Y:S02]  /*36db0*/  IMAD.MOV.U32 R215, RZ, RZ, R164 ;  /* 0x000000ffffd77224 */ /* 0x000fe400078e00a4 */
[C---:B------:R-:W-:Y:S02]  /*36dc0*/  VIADD R164, R0.reuse, 0x114 ;  /* 0x0000011400a47836 */ /* 0x040fe40000000000 */
[----:B------:R-:W-:Y:S02]  /*36dd0*/  IMAD.MOV.U32 R214, RZ, RZ, R163 ;  /* 0x000000ffffd67224 */ /* 0x000fe400078e00a3 */
[----:B------:R-:W-:Y:S02]  /*36de0*/  VIADD R163, R0, 0x112 ;  /* 0x0000011200a37836 */ /* 0x000fe40000000000 */
[----:B------:R-:W-:-:S02]  /*36df0*/  IMAD.MOV.U32 R213, RZ, RZ, R162 ;  /* 0x000000ffffd57224 */ /* 0x000fc400078e00a2 */
        /* <DEDUP_REMOVED lines=38> */
[----:B------:R-:W-:Y:S02]  /*37060*/  VIADD R8, R0, 0xdc ;  /* 0x000000dc00087836 */ /* 0x000fe40000000000 */
[----:B------:R-:W-:Y:S02]  /*37070*/  IMAD.MOV.U32 R222, RZ, RZ, R7 ;  /* 0x000000ffffde7224 */ /* 0x000fe400078e0007 */
[----:B------:R-:W-:Y:S02]  /*37080*/  IMAD.MOV.U32 R221, RZ, RZ, R6 ;  /* 0x000000ffffdd7224 */ /* 0x000fe400078e0006 */
[----:B------:R-:W0:Y:S01]  /*37090*/  LDC R6, c[0x0][0x244] ;  /* 0x00009100ff067b82 */ /* 0x000e220000000800 */
[----:B------:R-:W-:-:S02]  /*370a0*/  IMAD.MOV.U32 R223, RZ, RZ, R222 ;  /* 0x000000ffffdf7224 */ /* 0x000fc400078e00de */
[----:B------:R-:W-:Y:S02]  /*370b0*/  IMAD.MOV.U32 R220, RZ, RZ, R5 ;  /* 0x000000ffffdc7224 */ /* 0x000fe400078e0005 */
[C---:B------:R-:W-:Y:S02]  /*370c0*/  VIADD R5, R0.reuse, 0x140 ;  /* 0x0000014000057836 */ /* 0x040fe40000000000 */
[----:B------:R-:W-:Y:S02]  /*370d0*/  IMAD.MOV.U32 R219, RZ, RZ, R4 ;  /* 0x000000ffffdb7224 */ /* 0x000fe400078e0004 */
[C---:B------:R-:W-:Y:S01]  /*370e0*/  VIADD R4, R0.reuse, 0x13f ;  /* 0x0000013f00047836 */ /* 0x040fe20000000000 */
[----:B------:R-:W-:Y:S01]  /*370f0*/  ISETP.GE.AND P5, PT, R5, UR4, PT ;  /* 0x0000000405007c0c */ /* 0x000fe2000bfa6270 */
[----:B------:R-:W-:Y:S01]  /*37100*/  ULDC UR4, c[0x0][0x244] ;  /* 0x0000910000047ab9 */ /* 0x000fe20000000800 */
[----:B------:R-:W-:Y:S02]  /*37110*/  VIADD R5, R0, 0x13e ;  /* 0x0000013e00057836 */ /* 0x000fe40000000000 */
[----:B------:R-:W-:Y:S01]  /*37120*/  IMAD R7, R2, UR4, RZ ;  /* 0x0000000402077c24 */ /* 0x000fe2000f8e02ff */
[----:B------:R-:W-:Y:S01]  /*37130*/  ISETP.GE.AND P3, PT, R4, UR7, PT ;  /* 0x0000000704007c0c */ /* 0x000fe2000bf66270 */
[----:B------:R-:W-:Y:S01]  /*37140*/  VIADD R4, R0, 0x13d ;  /* 0x0000013d00047836 */ /* 0x000fe20000000000 */
[----:B------:R-:W-:Y:S01]  /*37150*/  ISETP.GE.AND P1, PT, R5, UR9, PT ;  /* 0x0000000905007c0c */ /* 0x000fe2000bf26270 */
[----:B------:R-:W-:Y:S01]  /*37160*/  ULDC.64 UR4, c[0x0][0x220] ;  /* 0x0000880000047ab9 */ /* 0x000fe20000000a00 */
[----:B------:R-:W-:Y:S01]  /*37170*/  ISETP.LT.AND P6, PT, R3, UR6, !P5 ;  /* 0x0000000603007c0c */ /* 0x000fe2000efc1270 */
[----:B------:R-:W-:Y:S01]  /*37180*/  ULDC UR6, c[0x0][0x248] ;  /* 0x0000920000067ab9 */ /* 0x000fe20000000800 */
[----:B------:R-:W-:Y:S01]  /*37190*/  ISETP.GE.AND P0, PT, R4, UR13, PT ;  /* 0x0000000d04007c0c */ /* 0x000fe2000bf06270 */
[----:B------:R-:W-:Y:S01]  /*371a0*/  UMOV UR7, UR16 ;  /* 0x0000001000077c82 */ /* 0x000fe20008000000 */
[C---:B------:R-:W-:Y:S01]  /*371b0*/  IADD3 R4, P4, R7.reuse, UR4, RZ ;  /* 0x0000000407047c10 */ /* 0x040fe2000ff9e0ff */
[----:B0-----:R-:W-:Y:S01]  /*371c0*/  IMAD R6, R6, 0x80, R7 ;  /* 0x0000008006067824 */ /* 0x001fe200078e0207 */
[----:B------:R-:W-:Y:S01]  /*371d0*/  ULDC UR4, c[0x0][0x248] ;  /* 0x0000920000047ab9 */ /* 0x000fe20000000800 */
[----:B------:R-:W-:Y:S01]  /*371e0*/  ISETP.LT.AND P5, PT, R2, UR8, !P5 ;  /* 0x0000000802007c0c */ /* 0x000fe2000efa1270 */
[----:B------:R-:W-:Y:S01]  /*371f0*/  IMAD R138, R0, UR4, RZ ;  /* 0x00000004008a7c24 */ /* 0x000fe2000f8e02ff */
[----:B------:R-:W-:Y:S01]  /*37200*/  LEA.HI.X.SX32 R7, R7, UR5, 0x1, P4 ;  /* 0x0000000507077c11 */ /* 0x000fe2000a0f0eff */
[----:B------:R-:W-:Y:S01]  /*37210*/  ULDC UR5, c[0x0][0x248] ;  /* 0x0000920000057ab9 */ /* 0x000fe20000000800 */
[----:B------:R-:W-:Y:S01]  /*37220*/  IADD3 R5, P2, R6, UR10, RZ ;  /* 0x0000000a06057c10 */ /* 0x000fe2000ff5e0ff */
[----:B------:R-:W-:Y:S01]  /*37230*/  VIADD R137, R138, UR5 ;  /* 0x000000058a897c36 */ /* 0x000fe20008000000 */
[----:B------:R-:W-:Y:S01]  /*37240*/  SHF.R.S32.HI R140, RZ, 0x1f, R138 ;  /* 0x0000001fff8c7819 */ /* 0x000fe2000001148a */
[----:B------:R-:W-:Y:S01]  /*37250*/  ULDC.64 UR8, c[0x0][0x228] ;  /* 0x00008a0000087ab9 */ /* 0x000fe20000000a00 */
[----:B------:R-:W-:Y:S01]  /*37260*/  LEA.HI.X.SX32 R6, R6, UR11, 0x1, P2 ;  /* 0x0000000b06067c11 */ /* 0x000fe200090f0eff */
[----:B------:R0:W-:Y:S01]  /*37270*/  STL [R1+0x1ac4], R5 ;  /* 0x001ac40501007387 */ /* 0x0001e20000100800 */
[----:B------:R-:W-:Y:S01]  /*37280*/  @P6 LOP3.LUT R250, R250, 0x200, RZ, 0xfc, !PT ;  /* 0x00000200fafa6812 */ /* 0x000fe200078efcff */
[----:B------:R-:W-:Y:S01]  /*37290*/  UMOV UR47, UR8 ;  /* 0x00000008002f7c82 */ /* 0x000fe20008000000 */
[----:B------:R-:W-:Y:S01]  /*372a0*/  ISETP.LT.AND P4, PT, R3, UR12, !P3 ;  /* 0x0000000c03007c0c */ /* 0x000fe2000df81270 */
[----:B------:R1:W-:Y:S01]  /*372b0*/  STL [R1+0x1acc], R6 ;  /* 0x001acc0601007387 */ /* 0x0003e20000100800 */
[----:B------:R-:W-:Y:S01]  /*372c0*/  LOP3.LUT R250, R250, 0xfffffeff, RZ, 0xc0, !PT ;  /* 0xfffffefffafa7812 */ /* 0x000fe200078ec0ff */
[----:B------:R-:W-:Y:S01]  /*372d0*/  UMOV UR61, UR9 ;  /* 0x00000009003d7c82 */ /* 0x000fe20008000000 */
[----:B------:R-:W-:Y:S01]  /*372e0*/  ISETP.LT.AND P3, PT, R2, UR14, !P3 ;  /* 0x0000000e02007c0c */ /* 0x000fe2000df61270 */
[----:B------:R2:W-:Y:S01]  /*372f0*/  STL [R1+0xe90], R138 ;  /* 0x000e908a01007387 */ /* 0x0005e20000100800 */
[----:B------:R-:W-:Y:S01]  /*37300*/  @P5 LOP3.LUT R250, R250, 0x100, RZ, 0xfc, !PT ;  /* 0x00000100fafa5812 */ /* 0x000fe200078efcff */
[C---:B0-----:R-:W-:Y:S01]  /*37310*/  VIADD R5, R137.reuse, UR6 ;  /* 0x0000000689057c36 */ /* 0x041fe20008000000 */
[----:B------:R-:W-:Y:S01]  /*37320*/  ULDC.64 UR8, c[0x0][0x228] ;  /* 0x00008a0000087ab9 */ /* 0x000fe20000000a00 */
[----:B------:R-:W-:Y:S01]  /*37330*/  STL [R1+0x1058], R140 ;  /* 0x0010588c01007387 */ /* 0x000fe20000100800 */
[----:B------:R-:W-:Y:S01]  /*37340*/  LOP3.LUT R250, R250, 0xffffff7f, RZ, 0xc0, !PT ;  /* 0xffffff7ffafa7812 */ /* 0x000fe200078ec0ff */
[----:B------:R-:W-:Y:S01]  /*37350*/  UMOV UR46, UR8 ;  /* 0x00000008002e7c82 */ /* 0x000fe20008000000 */
[----:B-1----:R-:W-:Y:S01]  /*37360*/  SHF.R.S32.HI R6, RZ, 0x1f, R137 ;  /* 0x0000001fff067819 */ /* 0x002fe20000011489 */
[----:B------:R-:W-:Y:S01]  /*37370*/  STL [R1+0xe2c], R137 ;  /* 0x000e2c8901007387 */ /* 0x000fe20000100800 */
[----:B------:R-:W-:Y:S01]  /*37380*/  @P4 LOP3.LUT R250, R250, 0x80, RZ, 0xfc, !PT ;  /* 0x00000080fafa4812 */ /* 0x000fe200078efcff */
[----:B------:R-:W-:Y:S01]  /*37390*/  UMOV UR51, UR9 ;  /* 0x0000000900337c82 */ /* 0x000fe20008000000 */
[-C--:B--2---:R-:W-:Y:S01]  /*373a0*/  IADD3 R138, P2, R138, R4.reuse, RZ ;  /* 0x000000048a8a7210 */ /* 0x084fe20007f5e0ff */
[----:B------:R-:W-:Y:S01]  /*373b0*/  ULDC.64 UR8, c[0x0][0x228] ;  /* 0x00008a0000087ab9 */ /* 0x000fe20000000a00 */
[----:B------:R-:W-:Y:S01]  /*373c0*/  LOP3.LUT R250, R250, 0xffffffbf, RZ, 0xc0, !PT ;  /* 0xffffffbffafa7812 */ /* 0x000fe200078ec0ff */
[----:B------:R-:W-:Y:S01]  /*373d0*/  ULDC.64 UR10, c[0x0][0x228] ;  /* 0x00008a00000a7ab9 */ /* 0x000fe20000000a00 */
[----:B------:R-:W-:Y:S01]  /*373e0*/  ULDC.64 UR12, c[0x0][0x228] ;  /* 0x00008a00000c7ab9 */ /* 0x000fe20000000a00 */
[--C-:B------:R-:W-:Y:S01]  /*373f0*/  IMAD.X R139, R140, 0x1, R7.reuse, P2 ;  /* 0x000000018c8b7824 */ /* 0x100fe200010e0607 */
[----:B------:R-:W-:Y:S01]  /*37400*/  @P3 LOP3.LUT R250, R250, 0x40, RZ, 0xfc, !PT ;  /* 0x00000040fafa3812 */ /* 0x000fe200078efcff */
[----:B------:R-:W-:Y:S01]  /*37410*/  UMOV UR45, UR10 ;  /* 0x0000000a002d7c82 */ /* 0x000fe20008000000 */
[----:B------:R-:W-:Y:S01]  /*37420*/  MOV R193, UR13 ;  /* 0x0000000d00c17c02 */ /* 0x000fe20008000f00 */
[----:B------:R-:W-:Y:S01]  /*37430*/  UMOV UR56, UR11 ;  /* 0x0000000b00387c82 */ /* 0x000fe20008000000 */
[----:B------:R0:W-:Y:S01]  /*37440*/  STL.64 [R1+0xe30], R138 ;  /* 0x000e308a01007387 */ /* 0x0001e20000100a00 */
[----:B------:R-:W-:Y:S01]  /*37450*/  LOP3.LUT R250, R250, 0xffffffdf, RZ, 0xc0, !PT ;  /* 0xffffffdffafa7812 */ /* 0x000fe200078ec0ff */
[----:B------:R-:W-:Y:S01]  /*37460*/  ULDC.64 UR10, c[0x0][0x228] ;  /* 0x00008a00000a7ab9 */ /* 0x000fe20000000a00 */
[----:B------:R-:W-:Y:S01]  /*37470*/  MOV R192, UR12 ;  /* 0x0000000c00c07c02 */ /* 0x000fe20008000f00 */
[----:B------:R1:W-:Y:S01]  /*37480*/  STL [R1+0xf3c], R6 ;  /* 0x000f3c0601007387 */ /* 0x0003e20000100800 */
[----:B------:R-:W-:Y:S01]  /*37490*/  ULDC.64 UR12, c[0x0][0x228] ;  /* 0x00008a00000c7ab9 */ /* 0x000fe20000000a00 */
[----:B------:R-:W-:Y:S01]  /*374a0*/  UMOV UR40, UR10 ;  /* 0x0000000a00287c82 */ /* 0x000fe20008000000 */
[----:B------:R-:W-:Y:S01]  /*374b0*/  UMOV UR43, UR12 ;  /* 0x0000000c002b7c82 */ /* 0x000fe20008000000 */
[----:B------:R-:W-:Y:S01]  /*374c0*/  STL [R1+0xe28], R5 ;  /* 0x000e280501007387 */ /* 0x000fe20000100800 */
[----:B------:R-:W-:Y:S01]  /*374d0*/  UMOV UR57, UR13 ;  /* 0x0000000d00397c82 */ /* 0x000fe20008000000 */
[----:B------:R-:W-:Y:S01]  /*374e0*/  ULDC.64 UR12, c[0x0][0x228] ;  /* 0x00008a00000c7ab9 */ /* 0x000fe20000000a00 */
[----:B------:R-:W-:Y:S01]  /*374f0*/  UMOV UR50, UR11 ;  /* 0x0000000b00327c82 */ /* 0x000fe20008000000 */
[-C--:B0-----:R-:W-:Y:S01]  /*37500*/  IADD3 R138, P2, R137, R4.reuse, RZ ;  /* 0x00000004898a7210 */ /* 0x081fe20007f5e0ff */
[----:B------:R-:W-:Y:S01]  /*37510*/  UMOV UR42, UR12 ;  /* 0x0000000c002a7c82 */ /* 0x000fe20008000000 */
[----:B------:R-:W-:Y:S01]  /*37520*/  UMOV UR37, UR13 ;  /* 0x0000000d00257c82 */ /* 0x000fe20008000000 */
[----:B------:R-:W-:Y:S01]  /*37530*/  ULDC.64 UR10, c[0x0][0x228] ;  /* 0x00008a00000a7ab9 */ /* 0x000fe20000000a00 */
[----:B------:R-:W-:Y:S01]  /*37540*/  ULDC.64 UR12, c[0x0][0x228] ;  /* 0x00008a00000c7ab9 */ /* 0x000fe20000000a00 */
[----:B------:R-:W-:Y:S01]  /*37550*/  IMAD.X R139, R6, 0x1, R7, P2 ;  /* 0x00000001068b7824 */ /* 0x000fe200010e0607 */
[----:B-1----:R-:W-:Y:S01]  /*37560*/  SHF.R.S32.HI R6, RZ, 0x1f, R5 ;  /* 0x0000001fff067819 */ /* 0x002fe20000011405 */
[----:B------:R-:W-:Y:S01]  /*37570*/  UMOV UR39, UR11 ;  /* 0x0000000b00277c82 */ /* 0x000fe20008000000 */
[----:B------:R-:W-:Y:S01]  /*37580*/  MOV R189, UR51 ;  /* 0x0000003300bd7c02 */ /* 0x000fe20008000f00 */
[----:B------:R-:W-:Y:S01]  /*37590*/  UMOV UR51, UR12 ;  /* 0x0000000c00337c82 */ /* 0x000fe20008000000 */
[----:B------:R0:W-:Y:S01]  /*375a0*/  STL.64 [R1+0xe38], R138 ;  /* 0x000e388a01007387 */ /* 0x0001e20000100a00 */
[----:B------:R-:W-:Y:S01]  /*375b0*/  UMOV UR44, UR13 ;  /* 0x0000000d002c7c82 */ /* 0x000fe20008000000 */
[----:B------:R-:W-:Y:S01]  /*375c0*/  ULDC.64 UR12, c[0x0][0x228] ;  /* 0x00008a00000c7ab9 */ /* 0x000fe20000000a00 */
[----:B------:R-:W-:Y:S01]  /*375d0*/  MOV R191, UR39 ;  /* 0x0000002700bf7c02 */ /* 0x000fe20008000f00 */
[----:B------:R-:W-:Y:S01]  /*375e0*/  UMOV UR39, UR12 ;  /* 0x0000000c00277c82 */ /* 0x000fe20008000000 */
[----:B------:R-:W-:Y:S01]  /*375f0*/  UMOV UR36, UR13 ;  /* 0x0000000d00247c82 */ /* 0x000fe20008000000 */
[----:B------:R-:W-:Y:S01]  /*37600*/  ULDC.64 UR12, c[0x0][0x228] ;  /* 0x00008a00000c7ab9 */ /* 0x000fe20000000a00 */
[----:B------:R-:W-:Y:S01]  /*37610*/  UMOV UR53, UR10 ;  /* 0x0000000a00357c82 */ /* 0x000fe20008000000 */
[----:B------:R-:W-:Y:S01]  /*37620*/  ULDC.64 UR10, c[0x0][0x228] ;  /* 0x00008a00000a7ab9 */ /* 0x000fe20000000a00 */
[----:B------:R-:W-:Y:S01]  /*37630*/  ULDC.64 UR16, c[0x0][0x228] ;  /* 0x00008a0000107ab9 */ /* 0x000fe20000000a00 */
[----:B------:R-:W-:Y:S01]  /*37640*/  UMOV UR52, UR10 ;  /* 0x0000000a00347c82 */ /* 0x000fe20008000000 */
[----:B------:R-:W-:Y:S01]  /*37650*/  UMOV UR38, UR11 ;  /* 0x0000000b00267c82 */ /* 0x000fe20008000000 */
[----:B0-----:R-:W-:Y:S01]  /*37660*/  IADD3 R138, P2, R5, R4, RZ ;  /* 0x00000004058a7210 */ /* 0x001fe20007f5e0ff */
[----:B------:R-:W-:Y:S01]  /*37670*/  ULDC.64 UR10, c[0x0][0x228] ;  /* 0x00008a00000a7ab9 */ /* 0x000fe20000000a00 */
[----:B------:R-:W-:Y:S01]  /*37680*/  ULDC.64 UR4, c[0x0][0x228] ;  /* 0x00008a0000047ab9 */ /* 0x000fe20000000a00 */
[----:B------:R-:W-:Y:S01]  /*37690*/  MOV R190, UR38 ;  /* 0x0000002600be7c02 */ /* 0x000fe20008000f00 */
[----:B------:R-:W-:Y:S01]  /*376a0*/  UMOV UR38, UR4 ;  /* 0x0000000400267c82 */ /* 0x000fe20008000000 */
[----:B------:R-:W-:Y:S01]  /*376b0*/  IMAD.X R139, R6, 0x1, R7, P2 ;  /* 0x00000001068b7824 */ /* 0x000fe200010e0607 */
[C---:B------:R-:W-:Y:S01]  /*376c0*/  ISETP.LT.AND P2, PT, R3.reuse, UR7, !P1 ;  /* 0x0000000703007c0c */ /* 0x040fe2000cf41270 */
[----:B------:R-:W-:Y:S01]  /*376d0*/  UMOV UR41, UR5 ;  /* 0x0000000500297c82 */ /* 0x000fe20008000000 */
[----:B------:R-:W-:Y:S01]  /*376e0*/  ISETP.LT.AND P1, PT, R2, UR34, !P1 ;  /* 0x0000002202007c0c */ /* 0x000fe2000cf21270 */
[----:B------:R-:W-:Y:S01]  /*376f0*/  UMOV UR34, UR13 ;  /* 0x0000000d00227c82 */ /* 0x000fe20008000000 */
[----:B------:R-:W-:Y:S01]  /*37700*/  ULDC.64 UR4, c[0x0][0x228] ;  /* 0x00008a0000047ab9 */ /* 0x000fe20000000a00 */
[----:B------:R-:W-:Y:S01]  /*37710*/  MOV R187, UR50 ;  /* 0x0000003200bb7c02 */ /* 0x000fe20008000f00 */
[----:B------:R-:W-:Y:S01]  /*37720*/  UMOV UR50, UR4 ;  /* 0x0000000400327c82 */ /* 0x000fe20008000000 */
[----:B------:R-:W-:Y:S01]  /*37730*/  ULDC.64 UR6, c[0x0][0x228] ;  /* 0x00008a0000067ab9 */ /* 0x000fe20000000a00 */
[----:B------:R-:W-:Y:S01]  /*37740*/  UMOV UR49, UR5 ;  /* 0x0000000500317c82 */ /* 0x000fe20008000000 */
[----:B------:R-:W-:Y:S01]  /*37750*/  ULDC.64 UR4, c[0x0][0x228] ;  /* 0x00008a0000047ab9 */ /* 0x000fe20000000a00 */
[----:B------:R-:W-:Y:S01]  /*37760*/  MOV R186, UR61 ;  /* 0x0000003d00ba7c02 */ /* 0x000fe20008000f00 */
[----:B------:R-:W-:Y:S01]  /*37770*/  UMOV UR61, UR4 ;  /* 0x00000004003d7c82 */ /* 0x000fe20008000000 */
[----:B------:R-:W-:Y:S01]  /*37780*/  UMOV UR54, UR5 ;  /* 0x0000000500367c82 */ /* 0x000fe20008000000 */
[----:B------:R-:W-:Y:S01]  /*37790*/  @P2 LOP3.LUT R250, R250, 0x20, RZ, 0xfc, !PT ;  /* 0x00000020fafa2812 */ /* 0x000fe200078efcff */
[----:B------:R-:W-:Y:S01]  /*377a0*/  ULDC.64 UR4, c[0x0][0x228] ;  /* 0x00008a0000047ab9 */ /* 0x000fe20000000a00 */
[----:B------:R-:W-:Y:S01]  /*377b0*/  ISETP.LT.AND P2, PT, R3, UR47, !P0 ;  /* 0x0000002f03007c0c */ /* 0x000fe2000c741270 */
[----:B------:R-:W-:Y:S01]  /*377c0*/  UMOV UR47, UR12 ;  /* 0x0000000c002f7c82 */ /* 0x000fe20008000000 */
[----:B------:R-:W-:Y:S01]  /*377d0*/  LOP3.LUT R250, R250, 0xffffffef, RZ, 0xc0, !PT ;  /* 0xffffffeffafa7812 */ /* 0x000fe200078ec0ff */
[----:B------:R-:W-:Y:S01]  /*377e0*/  ULDC.64 UR12, c[0x0][0x228] ;  /* 0x00008a00000c7ab9 */ /* 0x000fe20000000a00 */
[----:B------:R0:W-:Y:S01]  /*377f0*/  STL [R1+0x1ad0], R4 ;  /* 0x001ad00401007387 */ /* 0x0001e20000100800 */
[----:B------:R-:W-:Y:S01]  /*37800*/  UMOV UR59, UR13 ;  /* 0x0000000d003b7c82 */ /* 0x000fe20008000000 */
[----:B------:R-:W-:Y:S01]  /*37810*/  @P1 LOP3.LUT R250, R250, 0x10, RZ, 0xfc, !PT ;  /* 0x00000010fafa1812 */ /* 0x000fe200078efcff */
[----:B------:R-:W-:Y:S01]  /*37820*/  IMAD.MOV.U32 R222, RZ, RZ, R221 ;  /* 0x000000ffffde7224 */ /* 0x000fe200078e00dd */
[----:B------:R-:W-:Y:S01]  /*37830*/  ISETP.LT.AND P1, PT, R2, UR26, !P0 ;  /* 0x0000001a02007c0c */ /* 0x000fe2000c721270 */
[----:B------:R-:W-:Y:S01]  /*37840*/  STL [R1+0xebc], R6 ;  /* 0x000ebc0601007387 */ /* 0x000fe20000100800 */
[----:B------:R-:W-:Y:S01]  /*37850*/  LOP3.LUT R250, R250, 0xfffffff7, RZ, 0xc0, !PT ;  /* 0xfffffff7fafa7812 */ /* 0x000fe200078ec0ff */
[----:B------:R-:W-:Y:S01]  /*37860*/  IMAD.MOV.U32 R221, RZ, RZ, R220 ;  /* 0x000000ffffdd7224 */ /* 0x000fe200078e00dc */
[----:B------:R-:W-:Y:S01]  /*37870*/  ISETP.GE.AND P0, PT, R184, UR15, PT ;  /* 0x0000000fb8007c0c */ /* 0x000fe2000bf06270 */
[----:B------:R-:W-:Y:S01]  /*37880*/  ULDC.64 UR14, c[0x0][0x228] ;  /* 0x00008a00000e7ab9 */ /* 0x000fe20000000a00 */
[----:B------:R-:W-:Y:S01]  /*37890*/  @P2 LOP3.LUT R250, R250, 0x8, RZ, 0xfc, !PT ;  /* 0x00000008fafa2812 */ /* 0x000fe200078efcff */
[----:B------:R-:W-:Y:S01]  /*378a0*/  STL.64 [R1+0xe40], R138 ;  /* 0x000e408a01007387 */ /* 0x000fe20000100a00 */
[----:B------:R-:W-:-:S02]  /*378b0*/  IMAD.MOV.U32 R220, RZ, RZ, R219 ;  /* 0x000000ffffdc7224 */ /* 0x000fc400078e00db */
[----:B------:R-:W-:Y:S01]  /*378c0*/  LOP3.LUT R250, R250, 0xfffffffb, RZ, 0xc0, !PT ;  /* 0xfffffffbfafa7812 */ /* 0x000fe200078ec0ff */
[----:B------:R-:W-:Y:S01]  /*378d0*/  STL [R1+0x1ad4], R7 ;  /* 0x001ad40701007387 */ /* 0x000fe20000100800 */
[----:B------:R-:W-:Y:S02]  /*378e0*/  IMAD.MOV.U32 R219, RZ, RZ, R218 ;  /* 0x000000ffffdb7224 */ /* 0x000fe400078e00da */
[----:B------:R-:W-:Y:S01]  /*378f0*/  @P1 LOP3.LUT R250, R250, 0x4, RZ, 0xfc, !PT ;  /* 0x00000004fafa1812 */ /* 0x000fe200078efcff */
[----:B------:R-:W-:Y:S01]  /*37900*/  IMAD.MOV.U32 R218, RZ, RZ, R217 ;  /* 0x000000ffffda7224 */ /* 0x000fe200078e00d9 */
[----:B------:R-:W-:Y:S01]  /*37910*/  ISETP.LT.AND P1, PT, R3, UR46, !P0 ;  /* 0x0000002e03007c0c */ /* 0x000fe2000c721270 */
[----:B------:R-:W-:Y:S01]  /*37920*/  UMOV UR46, UR12 ;  /* 0x0000000c002e7c82 */ /* 0x000fe20008000000 */
[----:B------:R-:W-:Y:S01]  /*37930*/  ISETP.LT.AND P0, PT, R2, UR20, !P0 ;  /* 0x0000001402007c0c */ /* 0x000fe2000c701270 */
[----:B------:R-:W-:Y:S01]  /*37940*/  ULDC.64 UR12, c[0x0][0x228] ;  /* 0x00008a00000c7ab9 */ /* 0x000fe20000000a00 */
[----:B------:R-:W-:Y:S01]  /*37950*/  LOP3.LUT R250, R250, 0xfffffffd, RZ, 0xc0, !PT ;  /* 0xfffffffdfafa7812 */ /* 0x000fe200078ec0ff */
[----:B------:R-:W-:-:S02]  /*37960*/  IMAD.MOV.U32 R217, RZ, RZ, R216 ;  /* 0x000000ffffd97224 */ /* 0x000fc400078e00d8 */
[----:B------:R-:W-:Y:S02]  /*37970*/  IMAD.MOV.U32 R216, RZ, RZ, R215 ;  /* 0x000000ffffd87224 */ /* 0x000fe400078e00d7 */
[----:B------:R-:W-:Y:S02]  /*37980*/  IMAD.MOV.U32 R215, RZ, RZ, R214 ;  /* 0x000000ffffd77224 */ /* 0x000fe400078e00d6 */
[----:B------:R-:W-:Y:S02]  /*37990*/  IMAD.MOV.U32 R214, RZ, RZ, R213 ;  /* 0x000000ffffd67224 */ /* 0x000fe400078e00d5 */
[----:B------:R-:W-:Y:S01]  /*379a0*/  @P1 LOP3.LUT R250, R250, 0x2, RZ, 0xfc, !PT ;  /* 0x00000002fafa1812 */ /* 0x000fe200078efcff */
[----:B------:R-:W-:Y:S02]  /*379b0*/  IMAD.MOV.U32 R213, RZ, RZ, R212 ;  /* 0x000000ffffd57224 */ /* 0x000fe400078e00d4 */
[----:B------:R-:W-:Y:S01]  /*379c0*/  IMAD.MOV.U32 R212, RZ, RZ, R211 ;  /* 0x000000ffffd47224 */ /* 0x000fe200078e00d3 */
[----:B------:R-:W-:Y:S01]  /*379d0*/  LOP3.LUT R250, R250, 0xfffffffe, RZ, 0xc0, !PT ;  /* 0xfffffffefafa7812 */ /* 0x000fe200078ec0ff */
[----:B------:R-:W-:-:S02]  /*379e0*/  IMAD.MOV.U32 R211, RZ, RZ, R210 ;  /* 0x000000ffffd37224 */ /* 0x000fc400078e00d2 */
[----:B------:R-:W-:Y:S01]  /*379f0*/  IMAD.MOV.U32 R210, RZ, RZ, R209 ;  /* 0x000000ffffd27224 */ /* 0x000fe200078e00d1 */
[----:B------:R-:W-:Y:S01]  /*37a00*/  @P0 LOP3.LUT R250, R250, 0x1, RZ, 0xfc, !PT ;  /* 0x00000001fafa0812 */ /* 0x000fe200078efcff */
[----:B------:R-:W-:Y:S01]  /*37a10*/  IMAD.MOV.U32 R209, RZ, RZ, R208 ;  /* 0x000000ffffd17224 */ /* 0x000fe200078e00d0 */
[----:B------:R-:W-:Y:S01]  /*37a20*/  ISETP.GE.AND P0, PT, R183, UR35, PT ;  /* 0x00000023b7007c0c */ /* 0x000fe2000bf06270 */
[----:B------:R-:W-:Y:S01]  /*37a30*/  IMAD.MOV.U32 R208, RZ, RZ, R207 ;  /* 0x000000ffffd07224 */ /* 0x000fe200078e00cf */
[----:B------:R-:W-:Y:S01]  /*37a40*/  LOP3.LUT R250, R250, 0xfffffbff, RZ, 0xc0, !PT ;  /* 0xfffffbfffafa7812 */ /* 0x000fe200078ec0ff */
[----:B------:R-:W-:Y:S01]  /*37a50*/  IMAD.MOV.U32 R207, RZ, RZ, R206 ;  /* 0x000000ffffcf7224 */ /* 0x000fe200078e00ce */
[----:B------:R-:W-:Y:S01]  /*37a60*/  ISETP.LT.AND P1, PT, R3, UR8, !P0 ;  /* 0x0000000803007c0c */ /* 0x000fe2000c721270 */
[----:B------:R-:W-:Y:S01]  /*37a70*/  IMAD.MOV.U32 R206, RZ, RZ, R205 ;  /* 0x000000ffffce7224 */ /* 0x000fe200078e00cd */
[----:B------:R-:W-:Y:S01]  /*37a80*/  ISETP.LT.AND P0, PT, R2, UR45, !P0 ;  /* 0x0000002d02007c0c */ /* 0x000fe2000c701270 */
[----:B------:R-:W-:Y:S01]  /*37a90*/  UMOV UR45, UR12 ;  /* 0x0000000c002d7c82 */ /* 0x000fe20008000000 */
[----:B------:R-:W-:Y:S01]  /*37aa0*/  R2UR UR12, R192 ;  /* 0x00000000c00c72ca */ /* 0x000fe200000e0000 */
        /* <DEDUP_REMOVED lines=13> */
[----:B------:R-:W-:Y:S01]  /*37b80*/  ULDC.64 UR26, c[0x0][0x228] ;  /* 0x00008a00001a7ab9 */ /* 0x000fe20000000a00 */
[----:B------:R-:W-:Y:S01]  /*37b90*/  LOP3.LUT R236, R236, 0xfbffffff, RZ, 0xc0, !PT ;  /* 0xfbffffffecec7812 */ /* 0x000fe200078ec0ff */
[----:B------:R-:W-:Y:S01]  /*37ba0*/  IMAD.MOV.U32 R196, RZ, RZ, R195 ;  /* 0x000000ffffc47224 */ /* 0x000fe200078e00c3 */
[----:B------:R-:W-:Y:S01]  /*37bb0*/  ISETP.LT.AND P1, PT, R3, UR32, !P0 ;  /* 0x0000002003007c0c */ /* 0x000fe2000c721270 */
[----:B------:R-:W-:Y:S01]  /*37bc0*/  IMAD.MOV.U32 R195, RZ, RZ, R194 ;  /* 0x000000ffffc37224 */ /* 0x000fe200078e00c2 */
[----:B------:R-:W-:Y:S01]  /*37bd0*/  ISETP.LT.AND P0, PT, R2, UR40, !P0 ;  /* 0x0000002802007c0c */ /* 0x000fe2000c701270 */
[----:B------:R-:W-:Y:S01]  /*37be0*/  UMOV UR40, UR13 ;  /* 0x0000000d00287c82 */ /* 0x000fe20008000000 */
[----:B------:R-:W-:-:S09]  /*37bf0*/  R2UR UR13, R193 ;  /* 0x00000000c10d72ca */ /* 0x000fd200000e0000 */
[----:B------:R-:W-:-:S04]  /*37c00*/  @P1 LOP3.LUT R236, R236, 0x4000000, RZ, 0xfc, !PT ;  /* 0x04000000ecec1812 */ /* 0x000fc800078efcff */
[----:B------:R-:W-:-:S04]  /*37c10*/  LOP3.LUT R236, R236, 0xfeffffff, RZ, 0xc0, !PT ;  /* 0xfeffffffecec7812 */ /* 0x000fc800078ec0ff */
[----:B------:R-:W-:Y:S02]  /*37c20*/  @P0 LOP3.LUT R236, R236, 0x1000000, RZ, 0xfc, !PT ;  /* 0x01000000ecec0812 */ /* 0x000fe400078efcff */
[----:B------:R-:W-:Y:S01]  /*37c30*/  ISETP.GE.AND P0, PT, R181, UR21, PT ;  /* 0x00000015b5007c0c */ /* 0x000fe2000bf06270 */
[----:B------:R-:W-:Y:S01]  /*37c40*/  ULDC.64 UR20, c[0x0][0x228] ;  /* 0x00008a0000147ab9 */ /* 0x000fe20000000a00 */
[----:B------:R-:W-:Y:S02]  /*37c50*/  LOP3.LUT R236, R236, 0xffdfffff, RZ, 0xc0, !PT ;  /* 0xffdfffffecec7812 */ /* 0x000fe400078ec0ff */
[----:B------:R-:W-:Y:S02]  /*37c60*/  ISETP.LT.AND P2, PT, R3, UR12, !P0 ;  /* 0x0000000c03007c0c */ /* 0x000fe4000c741270 */
[----:B------:R-:W-:Y:S02]  /*37c70*/  ISETP.LT.AND P1, PT, R2, UR53, !P0 ;  /* 0x0000003502007c0c */ /* 0x000fe4000c721270 */
[----:B------:R-:W-:Y:S01]  /*37c80*/  ISETP.GE.AND P0, PT, R180, UR9, PT ;  /* 0x00000009b4007c0c */ /* 0x000fe2000bf06270 */
[----:B------:R-:W-:-:S02]  /*37c90*/  ULDC.64 UR8, c[0x0][0x228] ;  /* 0x00008a0000087ab9 */ /* 0x000fc40000000a00 */
[----:B------:R-:W-:Y:S01]  /*37ca0*/  UMOV UR60, UR8 ;  /* 0x00000008003c7c82 */ /* 0x000fe20008000000 */
[----:B------:R-:W-:Y:S01]  /*37cb0*/  UMOV UR55, UR9 ;  /* 0x0000000900377c82 */ /* 0x000fe20008000000 */
[----:B------:R-:W-:-:S04]  /*37cc0*/  ULDC.64 UR8, c[0x0][0x228] ;  /* 0x00008a0000087ab9 */ /* 0x000fc80000000a00 */
[----:B------:R-:W-:-:S04]  /*37cd0*/  @P2 LOP3.LUT R236, R236, 0x200000, RZ, 0xfc, !PT ;  /* 0x00200000ecec2812 */ /* 0x000fc800078efcff */
[----:B------:R-:W-:-:S04]  /*37ce0*/  LOP3.LUT R236, R236, 0xfffbffff, RZ, 0xc0, !PT ;  /* 0xfffbffffecec7812 */ /* 0x000fc800078ec0ff */
[----:B------:R-:W-:Y:S02]  /*37cf0*/  @P1 LOP3.LUT R236, R236, 0x40000, RZ, 0xfc, !PT ;  /* 0x00040000ecec1812 */ /* 0x000fe400078efcff */
[----:B------:R-:W-:Y:S02]  /*37d00*/  ISETP.LT.AND P1, PT, R3, UR24, !P0 ;  /* 0x0000001803007c0c */ /* 0x000fe4000c721270 */
[----:B------:R-:W-:Y:S02]  /*37d10*/  ISETP.LT.AND P0, PT, R2, UR52, !P0 ;  /* 0x0000003402007c0c */ /* 0x000fe4000c701270 */
[----:B------:R-:W-:-:S09]  /*37d20*/  LOP3.LUT R236, R236, 0xffff7fff, RZ, 0xc0, !PT ;  /* 0xffff7fffecec7812 */ /* 0x000fd200078ec0ff */
[----:B------:R-:W-:-:S04]  /*37d30*/  @P1 LOP3.LUT R236, R236, 0x8000, RZ, 0xfc, !PT ;  /* 0x00008000ecec1812 */ /* 0x000fc800078efcff */
[----:B------:R-:W-:-:S04]  /*37d40*/  LOP3.LUT R236, R236, 0xffffdfff, RZ, 0xc0, !PT ;  /* 0xffffdfffecec7812 */ /* 0x000fc800078ec0ff */
[----:B------:R-:W-:Y:S02]  /*37d50*/  @P0 LOP3.LUT R236, R236, 0x2000, RZ, 0xfc, !PT ;  /* 0x00002000ecec0812 */ /* 0x000fe400078efcff */
[----:B------:R-:W-:Y:S01]  /*37d60*/  ISETP.GE.AND P0, PT, R179, UR33, PT ;  /* 0x00000021b3007c0c */ /* 0x000fe2000bf06270 */
[----:B------:R-:W-:Y:S01]  /*37d70*/  ULDC.64 UR32, c[0x0][0x228] ;  /* 0x00008a0000207ab9 */ /* 0x000fe20000000a00 */
[----:B------:R-:W-:Y:S01]  /*37d80*/  LOP3.LUT R236, R236, 0xfffffbff, RZ, 0xc0, !PT ;  /* 0xfffffbffecec7812 */ /* 0x000fe200078ec0ff */
[----:B------:R-:W-:Y:S01]  /*37d90*/  UMOV UR35, UR33 ;  /* 0x0000002100237c82 */ /* 0x000fe20008000000 */
[----:B------:R-:W-:Y:S02]  /*37da0*/  ISETP.LT.AND P1, PT, R3, UR10, !P0 ;  /* 0x0000000a03007c0c */ /* 0x000fe4000c721270 */
[----:B------:R-:W-:Y:S01]  /*37db0*/  ISETP.LT.AND P0, PT, R2, UR43, !P0 ;  /* 0x0000002b02007c0c */ /* 0x000fe2000c701270 */
[----:B------:R-:W-:Y:S01]  /*37dc0*/  UMOV UR43, UR32 ;  /* 0x00000020002b7c82 */ /* 0x000fe20008000000 */
[----:B------:R-:W-:-:S09]  /*37dd0*/  ULDC.64 UR32, c[0x0][0x228] ;  /* 0x00008a0000207ab9 */ /* 0x000fd20000000a00 */
[----:B------:R-:W-:-:S04]  /*37de0*/  @P1 LOP3.LUT R236, R236, 0x400, RZ, 0xfc, !PT ;  /* 0x00000400ecec1812 */ /* 0x000fc800078efcff */
[----:B------:R-:W-:-:S04]  /*37df0*/  LOP3.LUT R236, R236, 0xfffffeff, RZ, 0xc0, !PT ;  /* 0xfffffeffecec7812 */ /* 0x000fc800078ec0ff */
[----:B------:R-:W-:Y:S02]  /*37e00*/  @P0 LOP3.LUT R236, R236, 0x100, RZ, 0xfc, !PT ;  /* 0x00000100ecec0812 */ /* 0x000fe400078efcff */
[----:B------:R-:W-:Y:S01]  /*37e10*/  ISETP.GE.AND P0, PT, R178, UR13, PT ;  /* 0x0000000db2007c0c */ /* 0x000fe2000bf06270 */
[----:B------:R-:W-:Y:S01]  /*37e20*/  ULDC.64 UR12, c[0x0][0x228] ;  /* 0x00008a00000c7ab9 */ /* 0x000fe20000000a00 */
[----:B------:R-:W-:Y:S02]  /*37e30*/  LOP3.LUT R236, R236, 0xffffffdf, RZ, 0xc0, !PT ;  /* 0xffffffdfecec7812 */ /* 0x000fe400078ec0ff */
[----:B------:R-:W-:Y:S01]  /*37e40*/  ISETP.LT.AND P1, PT, R3, UR30, !P0 ;  /* 0x0000001e03007c0c */ /* 0x000fe2000c721270 */
[----:B------:R-:W-:Y:S01]  /*37e50*/  UMOV UR30, UR33 ;  /* 0x00000021001e7c82 */ /* 0x000fe20008000000 */
[----:B------:R-:W-:Y:S01]  /*37e60*/  ISETP.LT.AND P0, PT, R2, UR42, !P0 ;  /* 0x0000002a02007c0c */ /* 0x000fe2000c701270 */
[----:B------:R-:W-:-:S10]  /*37e70*/  UMOV UR42, UR32 ;  /* 0x00000020002a7c82 */ /* 0x000fd40008000000 */
        /* <DEDUP_REMOVED lines=22> */
[----:B------:R-:W-:Y:S02]  /*37fe0*/  ISETP.GE.AND P0, PT, R175, UR31, PT ;  /* 0x0000001faf007c0c */ /* 0x000fe4000bf06270 */
[----:B------:R-:W-:Y:S02]  /*37ff0*/  LOP3.LUT R235, R235, 0xffdfffff, RZ, 0xc0, !PT ;  /* 0xffdfffffebeb7812 */ /* 0x000fe400078ec0ff */
[----:B------:R-:W-:Y:S02]  /*38000*/  ISETP.LT.AND P1, PT, R3, UR22, !P0 ;  /* 0x0000001603007c0c */ /* 0x000fe4000c721270 */
[----:B------:R-:W-:Y:S01]  /*38010*/  ISETP.LT.AND P0, PT, R2, UR38, !P0 ;  /* 0x0000002602007c0c */ /* 0x000fe2000c701270 */
[----:B------:R-:W-:Y:S02]  /*38020*/  ULDC.64 UR38, c[0x0][0x228] ;  /* 0x00008a0000267ab9 */ /* 0x000fe40000000a00 */
[----:B------:R-:W-:Y:S01]  /*38030*/  UMOV UR52, UR38 ;  /* 0x0000002600347c82 */ /* 0x000fe20008000000 */
[----:B------:R-:W-:Y:S01]  /*38040*/  UMOV UR58, UR39 ;  /* 0x00000027003a7c82 */ /* 0x000fe20008000000 */
[----:B------:R-:W-:-:S02]  /*38050*/  R2UR UR39, R191 ;  /* 0x00000000bf2772ca */ /* 0x000fc400000e0000 */
[----:B------:R-:W-:-:S04]  /*38060*/  R2UR UR38, R190 ;  /* 0x00000000be2672ca */ /* 0x000fc800000e0000 */
[----:B------:R-:W-:-:S04]  /*38070*/  @P1 LOP3.LUT R235, R235, 0x200000, RZ, 0xfc, !PT ;  /* 0x00200000ebeb1812 */ /* 0x000fc800078efcff */
[----:B------:R-:W-:-:S04]  /*38080*/  LOP3.LUT R235, R235, 0xfffbffff, RZ, 0xc0, !PT ;  /* 0xfffbffffebeb7812 */ /* 0x000fc800078ec0ff */
[----:B------:R-:W-:Y:S02]  /*38090*/  @P0 LOP3.LUT R235, R235, 0x40000, RZ, 0xfc, !PT ;  /* 0x00040000ebeb0812 */ /* 0x000fe400078efcff */
[----:B------:R-:W-:Y:S01]  /*380a0*/  ISETP.GE.AND P0, PT, R174, UR19, PT ;  /* 0x00000013ae007c0c */ /* 0x000fe2000bf06270 */
[----:B------:R-:W-:Y:S01]  /*380b0*/  ULDC.64 UR18, c[0x0][0x228] ;  /* 0x00008a0000127ab9 */ /* 0x000fe20000000a00 */
        /* <DEDUP_REMOVED lines=18> */
[----:B------:R-:W-:-:S06]  /*381e0*/  UMOV UR33, UR23 ;  /* 0x0000001700217c82 */ /* 0x000fcc0008000000 */
[----:B------:R-:W-:-:S04]  /*381f0*/  @P2 LOP3.LUT R235, R235, 0x400, RZ, 0xfc, !PT ;  /* 0x00000400ebeb2812 */ /* 0x000fc800078efcff */
[----:B------:R-:W-:-:S04]  /*38200*/  LOP3.LUT R235, R235, 0xfffffeff, RZ, 0xc0, !PT ;  /* 0xfffffeffebeb7812 */ /* 0x000fc800078ec0ff */
[----:B------:R-:W-:Y:S02]  /*38210*/  @P1 LOP3.LUT R235, R235, 0x100, RZ, 0xfc, !PT ;  /* 0x00000100ebeb1812 */ /* 0x000fe400078efcff */
[----:B------:R-:W-:Y:S01]  /*38220*/  ISETP.LT.AND P1, PT, R3, UR4, !P0 ;  /* 0x0000000403007c0c */ /* 0x000fe2000c721270 */
[----:B------:R-:W-:Y:S01]  /*38230*/  UMOV UR4, UR60 ;  /* 0x0000003c00047c82 */ /* 0x000fe20008000000 */
[----:B------:R-:W-:Y:S01]  /*38240*/  ISETP.LT.AND P0, PT, R2, UR47, !P0 ;  /* 0x0000002f02007c0c */ /* 0x000fe2000c701270 */
[----:B------:R-:W-:Y:S01]  /*38250*/  UMOV UR47, UR22 ;  /* 0x00000016002f7c82 */ /* 0x000fe20008000000 */
[----:B------:R-:W-:Y:S01]  /*38260*/  LOP3.LUT R235, R235, 0xffffffdf, RZ, 0xc0, !PT ;  /* 0xffffffdfebeb7812 */ /* 0x000fe200078ec0ff */
[----:B------:R-:W-:Y:S01]  /*38270*/  ULDC.64 UR22, c[0x0][0x228] ;  /* 0x00008a0000167ab9 */ /* 0x000fe20000000a00 */
[----:B------:R-:W-:Y:S02]  /*38280*/  ULDC.64 UR60, c[0x0][0x228] ;  /* 0x00008a00003c7ab9 */ /* 0x000fe40000000a00 */
[----:B0-----:R-:W-:-:S05]  /*38290*/  IMAD.U32 R4, RZ, RZ, UR61 ;  /* 0x0000003dff047e24 */ /* 0x001fca000f8e00ff */
[----:B------:R-:W-:Y:S01]  /*382a0*/  @P1 LOP3.LUT R235, R235, 0x20, RZ, 0xfc, !PT ;  /* 0x00000020ebeb1812 */ /* 0x000fe200078efcff */
[----:B------:R0:W-:Y:S03]  /*382b0*/  STL [R1+0xec0], R4 ;  /* 0x000ec00401007387 */ /* 0x0001e60000100800 */
[----:B------:R-:W-:-:S04]  /*382c0*/  LOP3.LUT R235, R235, 0xfffffffb, RZ, 0xc0, !PT ;  /* 0xfffffffbebeb7812 */ /* 0x000fc800078ec0ff */
[----:B------:R-:W-:Y:S02]  /*382d0*/  @P0 LOP3.LUT R235, R235, 0x4, RZ, 0xfc, !PT ;  /* 0x00000004ebeb0812 */ /* 0x000fe400078efcff */
[----:B------:R-:W-:Y:S02]  /*382e0*/  ISETP.GE.AND P0, PT, R171, UR29, PT ;  /* 0x0000001dab007c0c */ /* 0x000fe4000bf06270 */
[----:B------:R-:W-:Y:S02]  /*382f0*/  LOP3.LUT R235, R235, 0xbfffffff, RZ, 0xc0, !PT ;  /* 0xbfffffffebeb7812 */ /* 0x000fe400078ec0ff */
[----:B------:R-:W-:Y:S02]  /*38300*/  ISETP.LT.AND P1, PT, R3, UR14, !P0 ;  /* 0x0000000e03007c0c */ /* 0x000fe4000c721270 */
[----:B------:R-:W-:Y:S01]  /*38310*/  ISETP.LT.AND P0, PT, R2, UR46, !P0 ;  /* 0x0000002e02007c0c */ /* 0x000fe2000c701270 */
[----:B------:R-:W-:Y:S01]  /*38320*/  UMOV UR46, UR60 ;  /* 0x0000003c002e7c82 */ /* 0x000fe20008000000 */
[----:B------:R-:W-:-:S02]  /*38330*/  ULDC.64 UR60, c[0x0][0x228] ;  /* 0x00008a00003c7ab9 */ /* 0x000fc40000000a00 */
[----:B0-----:R-:W-:Y:S01]  /*38340*/  IMAD.U32 R4, RZ, RZ, UR61 ;  /* 0x0000003dff047e24 */ /* 0x001fe2000f8e00ff */
[----:B------:R-:W-:-:S04]  /*38350*/  R2UR UR61, R186 ;  /* 0x00000000ba3d72ca */ /* 0x000fc800000e0000 */
[----:B------:R0:W-:Y:S02]  /*38360*/  STL [R1+0xec8], R4 ;  /* 0x000ec80401007387 */ /* 0x0001e40000100800 */
        /* <DEDUP_REMOVED lines=8> */
[----:B------:R-:W-:Y:S01]  /*383f0*/  UMOV UR45, UR60 ;  /* 0x0000003c002d7c82 */ /* 0x000fe20008000000 */
[----:B------:R-:W-:-:S09]  /*38400*/  R2UR UR60, R185 ;  /* 0x00000000b93c72ca */ /* 0x000fd200000e0000 */
[----:B------:R-:W-:-:S04]  /*38410*/  @P1 LOP3.LUT R234, R234, 0x10000000, RZ, 0xfc, !PT ;  /* 0x10000000eaea1812 */ /* 0x000fc800078efcff */
[----:B------:R-:W-:-:S04]  /*38420*/  LOP3.LUT R234, R234, 0xf7ffffff, RZ, 0xc0, !PT ;  /* 0xf7ffffffeaea7812 */ /* 0x000fc800078ec0ff */
[----:B------:R-:W-:Y:S02]  /*38430*/  @P0 LOP3.LUT R234, R234, 0x8000000, RZ, 0xfc, !PT ;  /* 0x08000000eaea0812 */ /* 0x000fe400078efcff */
[----:B------:R-:W-:Y:S02]  /*38440*/  ISETP.GE.AND P0, PT, R169, UR5, PT ;  /* 0x00000005a9007c0c */ /* 0x000fe4000bf06270 */
[----:B------:R-:W-:Y:S02]  /*38450*/  LOP3.LUT R234, R234, 0xfbffffff, RZ, 0xc0, !PT ;  /* 0xfbffffffeaea7812 */ /* 0x000fe400078ec0ff */
[----:B------:R-:W-:Y:S02]  /*38460*/  ISETP.LT.AND P2, PT, R3, UR20, !P0 ;  /* 0x0000001403007c0c */ /* 0x000fe4000c741270 */
[----:B------:R-:W-:Y:S01]  /*38470*/  ISETP.LT.AND P1, PT, R2, UR4, !P0 ;  /* 0x0000000402007c0c */ /* 0x000fe2000c721270 */
[----:B------:R-:W-:Y:S01]  /*38480*/  ULDC.64 UR4, c[0x0][0x228] ;  /* 0x00008a0000047ab9 */ /* 0x000fe20000000a00 */
[----:B------:R-:W-:Y:S01]  /*38490*/  ISETP.GE.AND P0, PT, R168, UR15, PT ;  /* 0x0000000fa8007c0c */ /* 0x000fe2000bf06270 */
[----:B------:R-:W-:-:S02]  /*384a0*/  ULDC.64 UR14, c[0x0][0x228] ;  /* 0x00008a00000e7ab9 */ /* 0x000fc40000000a00 */
[----:B0-----:R-:W-:-:S05]  /*384b0*/  IMAD.U32 R4, RZ, RZ, UR15 ;  /* 0x0000000fff047e24 */ /* 0x001fca000f8e00ff */
[----:B------:R0:W-:Y:S01]  /*384c0*/  STL [R1+0xec4], R4 ;  /* 0x000ec40401007387 */ /* 0x0001e20000100800 */
[----:B------:R-:W-:-:S04]  /*384d0*/  @P2 LOP3.LUT R234, R234, 0x4000000, RZ, 0xfc, !PT ;  /* 0x04000000eaea2812 */ /* 0x000fc800078efcff */
[----:B------:R-:W-:-:S04]  /*384e0*/  LOP3.LUT R234, R234, 0xfdffffff, RZ, 0xc0, !PT ;  /* 0xfdffffffeaea7812 */ /* 0x000fc800078ec0ff */
[----:B------:R-:W-:Y:S02]  /*384f0*/  @P1 LOP3.LUT R234, R234, 0x2000000, RZ, 0xfc, !PT ;  /* 0x02000000eaea1812 */ /* 0x000fe400078efcff */
[----:B------:R-:W-:Y:S02]  /*38500*/  ISETP.LT.AND P1, PT, R3, UR8, !P0 ;  /* 0x0000000803007c0c */ /* 0x000fe4000c721270 */
[----:B------:R-:W-:Y:S01]  /*38510*/  ISETP.LT.AND P0, PT, R2, UR43, !P0 ;  /* 0x0000002b02007c0c */ /* 0x000fe2000c701270 */
[----:B------:R-:W-:Y:S01]  /*38520*/  UMOV UR43, UR14 ;  /* 0x0000000e002b7c82 */ /* 0x000fe20008000000 */
[----:B------:R-:W-:Y:S01]  /*38530*/  LOP3.LUT R234, R234, 0xffbfffff, RZ, 0xc0, !PT ;  /* 0xffbfffffeaea7812 */ /* 0x000fe200078ec0ff */
[----:B------:R-:W-:-:S08]  /*38540*/  ULDC.64 UR14, c[0x0][0x228] ;  /* 0x00008a00000e7ab9 */ /* 0x000fd00000000a00 */
[----:B------:R-:W-:-:S04]  /*38550*/  @P1 LOP3.LUT R234, R234, 0x400000, RZ, 0xfc, !PT ;  /* 0x00400000eaea1812 */ /* 0x000fc800078efcff */
[----:B------:R-:W-:-:S04]  /*38560*/  LOP3.LUT R234, R234, 0xffdfffff, RZ, 0xc0, !PT ;  /* 0xffdfffffeaea7812 */ /* 0x000fc800078ec0ff */
[----:B------:R-:W-:Y:S02]  /*38570*/  @P0 LOP3.LUT R234, R234, 0x200000, RZ, 0xfc, !PT ;  /* 0x00200000eaea0812 */ /* 0x000fe400078efcff */
[----:B------:R-:W-:Y:S01]  /*38580*/  ISETP.GE.AND P0, PT, R167, UR27, PT ;  /* 0x0000001ba7007c0c */ /* 0x000fe2000bf06270 */
[----:B------:R-:W-:Y:S01]  /*38590*/  ULDC.64 UR26, c[0x0][0x228] ;  /* 0x00008a00001a7ab9 */ /* 0x000fe20000000a00 */
[----:B------:R-:W-:Y:S01]  /*385a0*/  LOP3.LUT R234, R234, 0xfffbffff, RZ, 0xc0, !PT ;  /* 0xfffbffffeaea7812 */ /* 0x000fe200078ec0ff */
[----:B0-----:R-:W-:Y:S01]  /*385b0*/  IMAD.U32 R4, RZ, RZ, UR27 ;  /* 0x0000001bff047e24 */ /* 0x001fe2000f8e00ff */
[----:B------:R-:W-:Y:S02]  /*385c0*/  ISETP.LT.AND P1, PT, R3, UR12, !P0 ;  /* 0x0000000c03007c0c */ /* 0x000fe4000c721270 */
[----:B------:R-:W-:Y:S01]  /*385d0*/  ISETP.LT.AND P0, PT, R2, UR42, !P0 ;  /* 0x0000002a02007c0c */ /* 0x000fe2000c701270 */
[----:B------:R-:W-:Y:S01]  /*385e0*/  UMOV UR42, UR26 ;  /* 0x0000001a002a7c82 */ /* 0x000fe20008000000 */
[----:B------:R-:W-:Y:S01]  /*385f0*/  ULDC.64 UR26, c[0x0][0x228] ;  /* 0x00008a00001a7ab9 */ /* 0x000fe20000000a00 */
[----:B------:R0:W-:Y:S01]  /*38600*/  STL [R1+0xecc], R4 ;  /* 0x000ecc0401007387 */ /* 0x0001e20000100800 */
[----:B------:R-:W-:-:S07]  /*38610*/  UMOV UR29, UR26 ;  /* 0x0000001a001d7c82 */ /* 0x000fce0008000000 */
[----:B------:R-:W-:Y:S01]  /*38620*/  @P1 LOP3.LUT R234, R234, 0x40000, RZ, 0xfc, !PT ;  /* 0x00040000eaea1812 */ /* 0x000fe200078efcff */
[----:B0-----:R-:W-:-:S03]  /*38630*/  IMAD.U32 R4, RZ, RZ, UR27 ;  /* 0x0000001bff047e24 */ /* 0x001fc6000f8e00ff */
[----:B------:R-:W-:Y:S02]  /*38640*/  LOP3.LUT R234, R234, 0xfffdffff, RZ, 0xc0, !PT ;  /* 0xfffdffffeaea7812 */ /* 0x000fe400078ec0ff */
[----:B------:R0:W-:Y:S02]  /*38650*/  STL [R1+0xed0], R4 ;  /* 0x000ed00401007387 */ /* 0x0001e40000100800 */
[----:B------:R-:W-:Y:S02]  /*38660*/  @P0 LOP3.LUT R234, R234, 0x20000, RZ, 0xfc, !PT ;  /* 0x00020000eaea0812 */ /* 0x000fe400078efcff */
[----:B------:R-:W-:Y:S01]  /*38670*/  ISETP.GE.AND P0, PT, R166, UR21, PT ;  /* 0x00000015a6007c0c */ /* 0x000fe2000bf06270 */
[----:B------:R-:W-:Y:S01]  /*38680*/  ULDC.64 UR20, c[0x0][0x228] ;  /* 0x00008a0000147ab9 */ /* 0x000fe20000000a00 */
[----:B------:R-:W-:Y:S02]  /*38690*/  LOP3.LUT R234, R234, 0xffffbfff, RZ, 0xc0, !PT ;  /* 0xffffbfffeaea7812 */ /* 0x000fe400078ec0ff */
[----:B------:R-:W-:-:S02]  /*386a0*/  ISETP.LT.AND P1, PT, R3, UR24, !P0 ;  /* 0x0000001803007c0c */ /* 0x000fc4000c721270 */
[----:B------:R-:W-:-:S11]  /*386b0*/  ISETP.LT.AND P0, PT, R2, UR53, !P0 ;  /* 0x0000003502007c0c */ /* 0x000fd6000c701270 */
        /* <DEDUP_REMOVED lines=27> */
[----:B------:R-:W-:Y:S01]  /*38870*/  UMOV UR27, UR24 ;  /* 0x00000018001b7c82 */ /* 0x000fe20008000000 */
[----:B------:R-:W-:Y:S01]  /*38880*/  ISETP.LT.AND P1, PT, R3, UR16, !P0 ;  /* 0x0000001003007c0c */ /* 0x000fe2000c721270 */
[----:B0-----:R-:W-:Y:S01]  /*38890*/  IMAD.U32 R4, RZ, RZ, UR25 ;  /* 0x00000019ff047e24 */ /* 0x001fe2000f8e00ff */
[----:B------:R-:W-:Y:S01]  /*388a0*/  ISETP.LT.AND P0, PT, R2, UR47, !P0 ;  /* 0x0000002f02007c0c */ /* 0x000fe2000c701270 */
[----:B------:R-:W-:Y:S02]  /*388b0*/  ULDC.64 UR24, c[0x0][0x228] ;  /* 0x00008a0000187ab9 */ /* 0x000fe40000000a00 */
[----:B------:R-:W-:Y:S01]  /*388c0*/  UMOV UR26, UR24 ;  /* 0x00000018001a7c82 */ /* 0x000fe20008000000 */
[----:B------:R-:W-:Y:S01]  /*388d0*/  IMAD.U32 R7, RZ, RZ, UR25 ;  /* 0x00000019ff077e24 */ /* 0x000fe2000f8e00ff */
[----:B------:R0:W-:Y:S04]  /*388e0*/  STL [R1+0xed8], R4 ;  /* 0x000ed80401007387 */ /* 0x0001e80000100800 */
[----:B------:R-:W-:Y:S02]  /*388f0*/  STL [R1+0x1ad8], R7 ;  /* 0x001ad80701007387 */ /* 0x000fe40000100800 */
[----:B------:R-:W-:-:S04]  /*38900*/  @P1 LOP3.LUT R234, R234, 0x4, RZ, 0xfc, !PT ;  /* 0x00000004eaea1812 */ /* 0x000fc800078efcff */
[----:B------:R-:W-:-:S04]  /*38910*/  LOP3.LUT R234, R234, 0xfffffffd, RZ, 0xc0, !PT ;  /* 0xfffffffdeaea7812 */ /* 0x000fc800078ec0ff */
[----:B------:R-:W-:Y:S02]  /*38920*/  @P0 LOP3.LUT R234, R234, 0x2, RZ, 0xfc, !PT ;  /* 0x00000002eaea0812 */ /* 0x000fe400078efcff */
[----:B------:R-:W-:Y:S01]  /*38930*/  ISETP.GE.AND P0, PT, R162, UR11, PT ;  /* 0x0000000ba2007c0c */ /* 0x000fe2000bf06270 */
[----:B------:R-:W-:Y:S01]  /*38940*/  ULDC.64 UR10, c[0x0][0x228] ;  /* 0x00008a00000a7ab9 */ /* 0x000fe20000000a00 */
[----:B------:R-:W-:Y:S02]  /*38950*/  LOP3.LUT R234, R234, 0xbfffffff, RZ, 0xc0, !PT ;  /* 0xbfffffffeaea7812 */ /* 0x000fe400078ec0ff */
[----:B------:R-:W-:Y:S02]  /*38960*/  ISETP.LT.AND P1, PT, R3, UR22, !P0 ;  /* 0x0000001603007c0c */ /* 0x000fe4000c721270 */
        /* <DEDUP_REMOVED lines=12> */
[----:B0-----:R-:W-:Y:S01]  /*38a30*/  IMAD.U32 R4, RZ, RZ, UR17 ;  /* 0x00000011ff047e24 */ /* 0x001fe2000f8e00ff */
[----:B------:R-:W-:-:S04]  /*38a40*/  ULDC.64 UR16, c[0x0][0x228] ;  /* 0x00008a0000107ab9 */ /* 0x000fc80000000a00 */
[----:B------:R-:W-:Y:S01]  /*38a50*/  @P2 LOP3.LUT R233, R233, 0x4000000, RZ, 0xfc, !PT ;  /* 0x04000000e9e92812 */ /* 0x000fe200078efcff */
[----:B------:R0:W-:Y:S03]  /*38a60*/  STL [R1+0x1adc], R4 ;  /* 0x001adc0401007387 */ /* 0x0001e60000100800 */
        /* <DEDUP_REMOVED lines=13> */
[----:B------:R-:W-:Y:S01]  /*38b40*/  IMAD.U32 R6, RZ, RZ, UR23 ;  /* 0x00000017ff067e24 */ /* 0x000fe2000f8e00ff */
[----:B------:R-:W-:Y:S01]  /*38b50*/  ISETP.LT.AND P0, PT, R2, UR42, !P0 ;  /* 0x0000002a02007c0c */ /* 0x000fe2000c701270 */
[----:B------:R-:W-:Y:S02]  /*38b60*/  ULDC.64 UR42, c[0x0][0x228] ;  /* 0x00008a00002a7ab9 */ /* 0x000fe40000000a00 */
[----:B------:R-:W-:Y:S01]  /*38b70*/  UMOV UR23, UR42 ;  /* 0x0000002a00177c82 */ /* 0x000fe20008000000 */
[----:B------:R-:W-:Y:S01]  /*38b80*/  UMOV UR47, UR43 ;  /* 0x0000002b002f7c82 */ /* 0x000fe20008000000 */
[----:B------:R-:W-:Y:S01]  /*38b90*/  ULDC.64 UR42, c[0x0][0x228] ;  /* 0x00008a00002a7ab9 */ /* 0x000fe20000000a00 */
[----:B------:R-:W-:Y:S05]  /*38ba0*/  STL [R1+0x1ae0], R6 ;  /* 0x001ae00601007387 */ /* 0x000fea0000100800 */
        /* <DEDUP_REMOVED lines=9> */
[----:B------:R-:W-:-:S09]  /*38c40*/  UMOV UR31, UR36 ;  /* 0x00000024001f7c82 */ /* 0x000fd20008000000 */
        /* <DEDUP_REMOVED lines=9> */
[----:B------:R-:W-:Y:S01]  /*38ce0*/  ISETP.GE.AND P0, PT, R156, UR15, PT ;  /* 0x0000000f9c007c0c */ /* 0x000fe2000bf06270 */
[----:B------:R-:W-:Y:S01]  /*38cf0*/  ULDC.64 UR14, c[0x0][0x228] ;  /* 0x00008a00000e7ab9 */ /* 0x000fe20000000a00 */
[----:B------:R-:W-:Y:S01]  /*38d00*/  ULDC.64 UR36, c[0x0][0x228] ;  /* 0x00008a0000247ab9 */ /* 0x000fe20000000a00 */
[----:B------:R-:W-:Y:S01]  /*38d10*/  UMOV UR22, UR14 ;  /* 0x0000000e00167c82 */ /* 0x000fe20008000000 */
[----:B------:R-:W-:Y:S01]  /*38d20*/  IMAD.U32 R188, RZ, RZ, UR15 ;  /* 0x0000000fffbc7e24 */ /* 0x000fe2000f8e00ff */
[----:B------:R-:W-:-:S04]  /*38d30*/  ULDC.64 UR14, c[0x0][0x228] ;  /* 0x00008a00000e7ab9 */ /* 0x000fc80000000a00 */
[----:B------:R-:W-:Y:S01]  /*38d40*/  @P2 LOP3.LUT R233, R233, 0x400, RZ, 0xfc, !PT ;  /* 0x00000400e9e92812 */ /* 0x000fe200078efcff */
[----:B------:R-:W-:Y:S03]  /*38d50*/  STL [R1+0x1ae4], R188 ;  /* 0x001ae4bc01007387 */ /* 0x000fe60000100800 */
        /* <DEDUP_REMOVED lines=15> */
[----:B------:R-:W-:-:S02]  /*38e50*/  ULDC.64 UR26, c[0x0][0x228] ;  /* 0x00008a00001a7ab9 */ /* 0x000fc40000000a00 */
[----:B------:R-:W-:Y:S01]  /*38e60*/  UMOV UR20, UR26 ;  /* 0x0000001a00147c82 */ /* 0x000fe20008000000 */
[----:B------:R-:W-:Y:S01]  /*38e70*/  UMOV UR45, UR27 ;  /* 0x0000001b002d7c82 */ /* 0x000fe20008000000 */
[----:B------:R-:W-:Y:S01]  /*38e80*/  UMOV UR26, UR29 ;  /* 0x0000001d001a7c82 */ /* 0x000fe20008000000 */
[----:B------:R-:W-:Y:S01]  /*38e90*/  UMOV UR27, UR28 ;  /* 0x0000001c001b7c82 */ /* 0x000fe20008000000 */
[----:B------:R-:W-:Y:S01]  /*38ea0*/  @P1 LOP3.LUT R233, R233, 0x4, RZ, 0xfc, !PT ;  /* 0x00000004e9e91812 */ /* 0x000fe200078efcff */
[----:B------:R-:W-:-:S03]  /*38eb0*/  ULDC.64 UR28, c[0x0][0x228] ;  /* 0x00008a00001c7ab9 */ /* 0x000fc60000000a00 */
        /* <DEDUP_REMOVED lines=17> */
[----:B------:R-:W-:-:S08]  /*38fd0*/  ULDC.64 UR10, c[0x0][0x228] ;  /* 0x00008a00000a7ab9 */ /* 0x000fd00000000a00 */
        /* <DEDUP_REMOVED lines=31> */
[----:B------:R-:W-:-:S10]  /*391d0*/  ULDC.64 UR20, c[0x0][0x228] ;  /* 0x00008a0000147ab9 */ /* 0x000fd40000000a00 */
        /* <DEDUP_REMOVED lines=22> */
[----:B------:R-:W-:Y:S02]  /*39340*/  ULDC.64 UR8, c[0x0][0x228] ;  /* 0x00008a0000087ab9 */ /* 0x000fe40000000a00 */
[----:B------:R-:W-:Y:S01]  /*39350*/  STL [R1+0x1ae8], R232 ;  /* 0x001ae8e801007387 */ /* 0x000fe20000100800 */
        /* <DEDUP_REMOVED lines=72> */
[----:B------:R-:W-:-:S07]  /*397e0*/  UMOV UR8, UR59 ;  /* 0x0000003b00087c82 */ /* 0x000fce0008000000 */
[----:B------:R-:W-:-:S04]  /*397f0*/  @P2 LOP3.LUT R231, R231, 0x4, RZ, 0xfc, !PT ;  /* 0x00000004e7e72812 */ /* 0x000fc800078efcff */
[----:B------:R-:W-:-:S04]  /*39800*/  LOP3.LUT R231, R231, 0xfffffffd, RZ, 0xc0, !PT ;  /* 0xfffffffde7e77812 */ /* 0x000fc800078ec0ff */
[----:B------:R-:W-:Y:S02]  /*39810*/  @P1 LOP3.LUT R231, R231, 0x2, RZ, 0xfc, !PT ;  /* 0x00000002e7e71812 */ /* 0x000fe400078efcff */
[----:B------:R-:W-:Y:S02]  /*39820*/  ISETP.LT.AND P1, PT, R3, UR22, !P0 ;  /* 0x0000001603007c0c */ /* 0x000fe4000c721270 */
[----:B------:R-:W-:Y:S01]  /*39830*/  ISETP.LT.AND P0, PT, R2, UR30, !P0 ;  /* 0x0000001e02007c0c */ /* 0x000fe2000c701270 */
[----:B------:R-:W-:Y:S01]  /*39840*/  UMOV UR30, UR42 ;  /* 0x0000002a001e7c82 */ /* 0x000fe20008000000 */
[----:B------:R-:W-:Y:S01]  /*39850*/  UMOV UR42, UR26 ;  /* 0x0000001a002a7c82 */ /* 0x000fe20008000000 */
[----:B------:R-:W-:Y:S01]  /*39860*/  UMOV UR26, UR32 ;  /* 0x00000020001a7c82 */ /* 0x000fe20008000000 */
[----:B------:R-:W-:Y:S01]  /*39870*/  UMOV UR32, UR38 ;  /* 0x0000002600207c82 */ /* 0x000fe20008000000 */
[----:B------:R-:W-:Y:S06]  /*39880*/  STL [R1+0x1aec], R231 ;  /* 0x001aece701007387 */ /* 0x000fec0000100800 */
        /* <DEDUP_REMOVED lines=9> */
[----:B------:R-:W-:Y:S01]  /*39920*/  UMOV UR56, UR27 ;  /* 0x0000001b00387c82 */ /* 0x000fe20008000000 */
[----:B------:R-:W-:-:S08]  /*39930*/  UMOV UR27, UR34 ;  /* 0x00000022001b7c82 */ /* 0x000fd00008000000 */
[----:B------:R-:W-:-:S04]  /*39940*/  @P1 LOP3.LUT R230, R230, 0x4000000, RZ, 0xfc, !PT ;  /* 0x04000000e6e61812 */ /* 0x000fc800078efcff */
[----:B------:R-:W-:-:S04]  /*39950*/  LOP3.LUT R230, R230, 0xfdffffff, RZ, 0xc0, !PT ;  /* 0xfdffffffe6e67812 */ /* 0x000fc800078ec0ff */
[----:B------:R-:W-:Y:S02]  /*39960*/  @P0 LOP3.LUT R230, R230, 0x2000000, RZ, 0xfc, !PT ;  /* 0x02000000e6e60812 */ /* 0x000fe400078efcff */
[----:B------:R-:W-:Y:S01]  /*39970*/  ISETP.GE.AND P0, PT, R8, UR5, PT ;  /* 0x0000000508007c0c */ /* 0x000fe2000bf06270 */
[----:B------:R-:W-:Y:S01]  /*39980*/  VIADD R8, R0, 0xda ;  /* 0x000000da00087836 */ /* 0x000fe20000000000 */
[----:B------:R-:W-:Y:S01]  /*39990*/  LOP3.LUT R230, R230, 0xffbfffff, RZ, 0xc0, !PT ;  /* 0xffbfffffe6e67812 */ /* 0x000fe200078ec0ff */
[----:B------:R-:W-:Y:S01]  /*399a0*/  ULDC.64 UR4, c[0x0][0x228] ;  /* 0x00008a0000047ab9 */ /* 0x000fe20000000a00 */
        /* <DEDUP_REMOVED lines=19> */
[----:B------:R-:W-:Y:S01]  /*39ae0*/  VIADD R8, R0, 0xd6 ;  /* 0x000000d600087836 */ /* 0x000fe20000000000 */
[----:B------:R-:W-:Y:S01]  /*39af0*/  LOP3.LUT R230, R230, 0xffffbfff, RZ, 0xc0, !PT ;  /* 0xffffbfffe6e67812 */ /* 0x000fe200078ec0ff */
[----:B------:R-:W-:Y:S01]  /*39b00*/  ULDC.64 UR16, c[0x0][0x228] ;  /* 0x00008a0000107ab9 */ /* 0x000fe20000000a00 */
[----:B------:R-:W-:Y:S01]  /*39b10*/  ISETP.LT.AND P1, PT, R3, UR22, !P0 ;  /* 0x0000001603007c0c */ /* 0x000fe2000c721270 */
[----:B------:R-:W-:Y:S01]  /*39b20*/  UMOV UR22, UR48 ;  /* 0x0000003000167c82 */ /* 0x000fe20008000000 */
[----:B------:R-:W-:Y:S01]  /*39b30*/  ISETP.LT.AND P0, PT, R2, UR54, !P0 ;  /* 0x0000003602007c0c */ /* 0x000fe2000c701270 */
[----:B------:R-:W-:Y:S01]  /*39b40*/  ULDC.64 UR48, c[0x0][0x228] ;  /* 0x00008a0000307ab9 */ /* 0x000fe20000000a00 */
[----:B------:R-:W-:Y:S01]  /*39b50*/  UMOV UR54, UR14 ;  /* 0x0000000e00367c82 */ /* 0x000fe20008000000 */
[----:B------:R-:W-:Y:S01]  /*39b60*/  UMOV UR14, UR24 ;  /* 0x00000018000e7c82 */ /* 0x000fe20008000000 */
[----:B------:R-:W-:Y:S01]  /*39b70*/  UMOV UR24, UR35 ;  /* 0x0000002300187c82 */ /* 0x000fe20008000000 */
[----:B------:R-:W-:-:S06]  /*39b80*/  ULDC.64 UR34, c[0x0][0x228] ;  /* 0x00008a0000227ab9 */ /* 0x000fcc0000000a00 */
        /* <DEDUP_REMOVED lines=32> */
[----:B------:R-:W-:Y:S02]  /*39d90*/  LOP3.LUT R230, R230, 0xfffffffb, RZ, 0xc0, !PT ;  /* 0xfffffffbe6e67812 */ /* 0x000fe400078ec0ff */
[----:B------:R-:W-:Y:S02]  /*39da0*/  ISETP.LT.AND P1, PT, R3, UR6, !P0 ;  /* 0x0000000603007c0c */ /* 0x000fe4000c721270 */
[----:B------:R-:W-:Y:S01]  /*39db0*/  ISETP.LT.AND P0, PT, R2, UR38, !P0 ;  /* 0x0000002602007c0c */ /* 0x000fe2000c701270 */
[----:B------:R-:W-:Y:S01]  /*39dc0*/  UMOV UR38, UR30 ;  /* 0x0000001e00267c82 */ /* 0x000fe20008000000 */
[----:B------:R-:W-:Y:S01]  /*39dd0*/  UMOV UR30, UR8 ;  /* 0x00000008001e7c82 */ /* 0x000fe20008000000 */
[----:B------:R-:W-:Y:S01]  /*39de0*/  UMOV UR8, UR27 ;  /* 0x0000001b00087c82 */ /* 0x000fe20008000000 */
[----:B------:R-:W-:-:S07]  /*39df0*/  ULDC.64 UR26, c[0x0][0x228] ;  /* 0x00008a00001a7ab9 */ /* 0x000fce0000000a00 */
[----:B------:R-:W-:-:S04]  /*39e00*/  @P1 LOP3.LUT R230, R230, 0x4, RZ, 0xfc, !PT ;  /* 0x00000004e6e61812 */ /* 0x000fc800078efcff */
[----:B------:R-:W-:-:S04]  /*39e10*/  LOP3.LUT R230, R230, 0xfffffffd, RZ, 0xc0, !PT ;  /* 0xfffffffde6e67812 */ /* 0x000fc800078ec0ff */
[----:B------:R-:W-:Y:S02]  /*39e20*/  @P0 LOP3.LUT R230, R230, 0x2, RZ, 0xfc, !PT ;  /* 0x00000002e6e60812 */ /* 0x000fe400078efcff */
[----:B------:R-:W-:Y:S01]  /*39e30*/  ISETP.GE.AND P0, PT, R8, UR17, PT ;  /* 0x0000001108007c0c */ /* 0x000fe2000bf06270 */
[----:B------:R-:W-:Y:S02]  /*39e40*/  VIADD R8, R0, 0xce ;  /* 0x000000ce00087836 */ /* 0x000fe40000000000 */
[----:B------:R-:W-:Y:S01]  /*39e50*/  STL [R1+0x1af0], R230 ;  /* 0x001af0e601007387 */ /* 0x000fe20000100800 */
[----:B------:R-:W-:Y:S01]  /*39e60*/  ISETP.LT.AND P1, PT, R3, UR58, !P0 ;  /* 0x0000003a03007c0c */ /* 0x000fe2000c721270 */
[----:B------:R-:W-:Y:S01]  /*39e70*/  UMOV UR58, UR10 ;  /* 0x0000000a003a7c82 */ /* 0x000fe20008000000 */
[----:B------:R-:W-:Y:S01]  /*39e80*/  ISETP.LT.AND P0, PT, R2, UR34, !P0 ;  /* 0x0000002202007c0c */ /* 0x000fe2000c701270 */
[----:B------:R-:W-:Y:S01]  /*39e90*/  UMOV UR10, UR40 ;  /* 0x00000028000a7c82 */ /* 0x000fe20008000000 */
        /* <DEDUP_REMOVED lines=9> */
[----:B------:R-:W-:Y:S01]  /*39f30*/  ULDC.64 UR12, c[0x0][0x228] ;  /* 0x00008a00000c7ab9 */ /* 0x000fe20000000a00 */
[----:B------:R-:W-:Y:S01]  /*39f40*/  STL [R1+0x1af4], R229 ;  /* 0x001af4e501007387 */ /* 0x000fe20000100800 */
[----:B------:R-:W-:Y:S01]  /*39f50*/  ISETP.LT.AND P1, PT, R3, UR32, !P0 ;  /* 0x0000002003007c0c */ /* 0x000fe2000c721270 */
[----:B------:R-:W-:Y:S01]  /*39f60*/  UMOV UR32, UR16 ;  /* 0x0000001000207c82 */ /* 0x000fe20008000000 */
[----:B------:R-:W-:Y:S01]  /*39f70*/  ISETP.LT.AND P0, PT, R2, UR26, !P0 ;  /* 0x0000001a02007c0c */ /* 0x000fe2000c701270 */
[----:B------:R-:W-:Y:S01]  /*39f80*/  UMOV UR26, UR22 ;  /* 0x00000016001a7c82 */ /* 0x000fe20008000000 */
[----:B------:R-:W-:Y:S01]  /*39f90*/  ULDC.64 UR22, c[0x0][0x228] ;  /* 0x00008a0000167ab9 */ /* 0x000fe20000000a00 */
[----:B------:R-:W-:-:S08]  /*39fa0*/  ULDC.64 UR16, c[0x0][0x228] ;  /* 0x00008a0000107ab9 */ /* 0x000fd00000000a00 */
        /* <DEDUP_REMOVED lines=23> */
[----:B------:R-:W-:-:S09]  /*3a120*/  ULDC UR4, c[0x0][0x228] ;  /* 0x00008a0000047ab9 */ /* 0x000fd20000000800 */
[----:B------:R-:W-:-:S04]  /*3a130*/  @P1 LOP3.LUT R228, R228, 0x4000, RZ, 0xfc, !PT ;  /* 0x00004000e4e41812 */ /* 0x000fc800078efcff */
[----:B------:R-:W-:-:S04]  /*3a140*/  LOP3.LUT R228, R228, 0xffffdfff, RZ, 0xc0, !PT ;  /* 0xffffdfffe4e47812 */ /* 0x000fc800078ec0ff */
[----:B------:R-:W-:Y:S02]  /*3a150*/  @P0 LOP3.LUT R228, R228, 0x2000, RZ, 0xfc, !PT ;  /* 0x00002000e4e40812 */ /* 0x000fe400078efcff */
[----:B------:R-:W-:Y:S01]  /*3a160*/  ISETP.GE.AND P0, PT, R8, UR59, PT ;  /* 0x0000003b08007c0c */ /* 0x000fe2000bf06270 */
[----:B------:R-:W-:Y:S02]  /*3a170*/  VIADD R8, R0, 0x157 ;  /* 0x0000015700087836 */ /* 0x000fe40000000000 */
[----:B------:R-:W-:Y:S01]  /*3a180*/  STL [R1+0x1af8], R228 ;  /* 0x001af8e401007387 */ /* 0x000fe20000100800 */
[----:B------:R-:W-:Y:S01]  /*3a190*/  ISETP.LT.AND P1, PT, R3, UR58, !P0 ;  /* 0x0000003a03007c0c */ /* 0x000fe2000c721270 */
[----:B------:R-:W-:Y:S01]  /*3a1a0*/  ULDC.64 UR58, c[0x0][0x228] ;  /* 0x00008a00003a7ab9 */ /* 0x000fe20000000a00 */
[----:B------:R-:W-:Y:S01]  /*3a1b0*/  ISETP.LT.AND P0, PT, R2, UR4, !P0 ;  /* 0x0000000402007c0c */ /* 0x000fe2000c701270 */
[----:B------:R-:W-:Y:S01]  /*3a1c0*/  UMOV UR6, UR59 ;  /* 0x0000003b00067c82 */ /* 0x000fe20008000000 */
[----:B------:R-:W-:Y:S01]  /*3a1d0*/  UMOV UR44, UR58 ;  /* 0x0000003a002c7c82 */ /* 0x000fe20008000000 */
[----:B------:R-:W-:Y:S01]  /*3a1e0*/  ULDC.64 UR58, c[0x0][0x228] ;  /* 0x00008a00003a7ab9 */ /* 0x000fe20000000a00 */
[----:B------:R-:W-:-:S07]  /*3a1f0*/  ULDC UR4, c[0x0][0x228] ;  /* 0x00008a0000047ab9 */ /* 0x000fce0000000800 */
[----:B------:R-:W-:Y:S02]  /*3a200*/  @P1 LOP3.LUT R250, R250, 0x400, RZ, 0xfc, !PT ;  /* 0x00000400fafa1812 */ /* 0x000fe400078efcff */
[----:B------:R-:W-:Y:S02]  /*3a210*/  @P0 LOP3.LUT R236, R236, 0x40000000, RZ, 0xfc, !PT ;  /* 0x40000000ecec0812 */ /* 0x000fe400078efcff */
[----:B------:R-:W-:Y:S01]  /*3a220*/  ISETP.GE.AND P0, PT, R8, UR6, PT ;  /* 0x0000000608007c0c */ /* 0x000fe2000bf06270 */
[----:B------:R-:W-:Y:S01]  /*3a230*/  VIADD R8, R0, 0x156 ;  /* 0x0000015600087836 */ /* 0x000fe20000000000 */
[----:B------:R-:W-:Y:S01]  /*3a240*/  LOP3.LUT R236, R236, 0xefffffff, RZ, 0xc0, !PT ;  /* 0xefffffffecec7812 */ /* 0x000fe200078ec0ff */
[----:B------:R-:W-:Y:S01]  /*3a250*/  UMOV UR6, UR12 ;  /* 0x0000000c00067c82 */ /* 0x000fe20008000000 */
[----:B------:R-:W-:Y:S01]  /*3a260*/  ISETP.LT.AND P1, PT, R3, UR58, !P0 ;  /* 0x0000003a03007c0c */ /* 0x000fe2000c721270 */
[----:B------:R-:W-:Y:S01]  /*3a270*/  UMOV UR12, UR61 ;  /* 0x0000003d000c7c82 */ /* 0x000fe20008000000 */
[----:B------:R-:W-:Y:S01]  /*3a280*/  ISETP.LT.AND P0, PT, R2, UR4, !P0 ;  /* 0x0000000402007c0c */ /* 0x000fe2000c701270 */
[----:B------:R-:W-:Y:S01]  /*3a290*/  UMOV UR58, UR60 ;  /* 0x0000003c003a7c82 */ /* 0x000fe20008000000 */
[----:B------:R-:W-:Y:S01]  /*3a2a0*/  ULDC.64 UR60, c[0x0][0x228] ;  /* 0x00008a00003c7ab9 */ /* 0x000fe20000000a00 */
[----:B------:R-:W-:Y:S01]  /*3a2b0*/  ULDC UR4, c[0x0][0x228] ;  /* 0x00008a0000047ab9 */ /* 0x000fe20000000800 */
[----:B------:R-:W-:Y:S07]  /*3a2c0*/  STL [R1+0x1afc], R250 ;  /* 0x001afcfa01007387 */ /* 0x000fee0000100800 */
[----:B------:R-:W-:-:S04]  /*3a2d0*/  @P1 LOP3.LUT R236, R236, 0x10000000, RZ, 0xfc, !PT ;  /* 0x10000000ecec1812 */ /* 0x000fc800078efcff */
[----:B------:R-:W-:-:S04]  /*3a2e0*/  LOP3.LUT R236, R236, 0xf7ffffff, RZ, 0xc0, !PT ;  /* 0xf7ffffffecec7812 */ /* 0x000fc800078ec0ff */
[----:B------:R-:W-:Y:S02]  /*3a2f0*/  @P0 LOP3.LUT R236, R236, 0x8000000, RZ, 0xfc, !PT ;  /* 0x08000000ecec0812 */ /* 0x000fe400078efcff */
[----:B------:R-:W-:Y:S01]  /*3a300*/  ISETP.GE.AND P0, PT, R8, UR59, PT ;  /* 0x0000003b08007c0c */ /* 0x000fe2000bf06270 */
[----:B------:R-:W-:Y:S01]  /*3a310*/  VIADD R8, R0, 0x155 ;  /* 0x0000015500087836 */ /* 0x000fe20000000000 */
[----:B------:R-:W-:Y:S02]  /*3a320*/  LOP3.LUT R236, R236, 0xfdffffff, RZ, 0xc0, !PT ;  /* 0xfdffffffecec7812 */ /* 0x000fe400078ec0ff */
[----:B------:R-:W-:Y:S01]  /*3a330*/  ISETP.LT.AND P1, PT, R3, UR60, !P0 ;  /* 0x0000003c03007c0c */ /* 0x000fe2000c721270 */
[----:B------:R-:W-:Y:S01]  /*3a340*/  UMOV UR60, UR58 ;  /* 0x0000003a003c7c82 */ /* 0x000fe20008000000 */
[----:B------:R-:W-:Y:S01]  /*3a350*/  ISETP.LT.AND P0, PT, R2, UR4, !P0 ;  /* 0x0000000402007c0c */ /* 0x000fe2000c701270 */
[----:B------:R-:W-:Y:S01]  /*3a360*/  ULDC.64 UR58, c[0x0][0x228] ;  /* 0x00008a00003a7ab9 */ /* 0x000fe20000000a00 */
[----:B------:R-:W-:-:S09]  /*3a370*/  ULDC UR4, c[0x0][0x228] ;  /* 0x00008a0000047ab9 */ /* 0x000fd20000000800 */
        /* <DEDUP_REMOVED lines=88> */
[----:B------:R-:W-:Y:S02]  /*3a900*/  @P1 LOP3.LUT R236, R236, 0x1, RZ, 0xfc, !PT ;  /* 0x00000001ecec1812 */ /* 0x000fe400078efcff */
[----:B------:R-:W-:Y:S02]  /*3a910*/  @P0 LOP3.LUT R235, R235, 0x40000000, RZ, 0xfc, !PT ;  /* 0x40000000ebeb0812 */ /* 0x000fe400078efcff */
[----:B------:R-:W-:Y:S01]  /*3a920*/  ISETP.GE.AND P0, PT, R8, UR61, PT ;  /* 0x0000003d08007c0c */ /* 0x000fe2000bf06270 */
[----:B------:R-:W-:Y:S01]  /*3a930*/  VIADD R8, R0, 0x14c ;  /* 0x0000014c00087836 */ /* 0x000fe20000000000 */
[----:B------:R-:W-:Y:S01]  /*3a940*/  LOP3.LUT R235, R235, 0xefffffff, RZ, 0xc0, !PT ;  /* 0xefffffffebeb7812 */ /* 0x000fe200078ec0ff */
[----:B------:R-:W-:Y:S01]  /*3a950*/  STL [R1+0x1b00], R236 ;  /* 0x001b00ec01007387 */ /* 0x000fe20000100800 */
        /* <DEDUP_REMOVED lines=122> */
[----:B------:R-:W-:Y:S01]  /*3b100*/  IMAD.MOV.U32 R225, RZ, RZ, R223 ;  /* 0x000000ffffe17224 */ /* 0x000fe200078e00df */
[----:B------:R-:W-:Y:S01]  /*3b110*/  ISETP.LT.AND P0, PT, R2, UR4, !P0 ;  /* 0x0000000402007c0c */ /* 0x000fe2000c701270 */
[----:B------:R-:W-:Y:S01]  /*3b120*/  ULDC UR4, c[0x0][0x228] ;  /* 0x00008a0000047ab9 */ /* 0x000fe20000000800 */
[----:B------:R-:W-:Y:S01]  /*3b130*/  IMAD.MOV.U32 R224, RZ, RZ, R222 ;  /* 0x000000ffffe07224 */ /* 0x000fe200078e00de */
[----:B------:R-:W-:Y:S01]  /*3b140*/  F2FP.SATFINITE.E5M2.F32.PACK_AB_MERGE_C R24, R25, R24, RZ ;  /* 0x000000181918723e */ /* 0x000fe200048060ff */
[----:B------:R-:W-:-:S07]  /*3b150*/  ULDC UR60, c[0x0][0x228] ;  /* 0x00008a00003c7ab9 */ /* 0x000fce0000000800 */
[----:B------:R-:W-:-:S04]  /*3b160*/  @P1 LOP3.LUT R234, R234, 0x100000, RZ, 0xfc, !PT ;  /* 0x00100000eaea1812 */ /* 0x000fc800078efcff */
[----:B------:R-:W-:-:S04]  /*3b170*/  LOP3.LUT R234, R234, 0xfff7ffff, RZ, 0xc0, !PT ;  /* 0xfff7ffffeaea7812 */ /* 0x000fc800078ec0ff */
[----:B------:R-:W-:Y:S02]  /*3b180*/  @P0 LOP3.LUT R234, R234, 0x80000, RZ, 0xfc, !PT ;  /* 0x00080000eaea0812 */ /* 0x000fe400078efcff */
[----:B------:R-:W-:Y:S01]  /*3b190*/  ISETP.GE.AND P0, PT, R8, UR61, PT ;  /* 0x0000003d08007c0c */ /* 0x000fe2000bf06270 */
[----:B------:R-:W-:Y:S01]  /*3b1a0*/  VIADD R8, R0, 0x13b ;  /* 0x0000013b00087836 */ /* 0x000fe20000000000 */
[----:B------:R-:W-:Y:S02]  /*3b1b0*/  LOP3.LUT R234, R234, 0xfffeffff, RZ, 0xc0, !PT ;  /* 0xfffeffffeaea7812 */ /* 0x000fe400078ec0ff */
[----:B------:R-:W-:Y:S01]  /*3b1c0*/  ISETP.LT.AND P1, PT, R3, UR58, !P0 ;  /* 0x0000003a03007c0c */ /* 0x000fe2000c721270 */
[----:B------:R-:W-:Y:S01]  /*3b1d0*/  ULDC.64 UR58, c[0x0][0x228] ;  /* 0x00008a00003a7ab9 */ /* 0x000fe20000000a00 */
[----:B------:R-:W-:Y:S01]  /*3b1e0*/  ISETP.LT.AND P0, PT, R2, UR4, !P0 ;  /* 0x0000000402007c0c */ /* 0x000fe2000c701270 */
[----:B------:R-:W-:-:S10]  /*3b1f0*/  ULDC UR4, c[0x0][0x228] ;  /* 0x00008a0000047ab9 */ /* 0x000fd40000000800 */
[----:B------:R-:W-:-:S04]  /*3b200*/  @P1 LOP3.LUT R234, R234, 0x10000, RZ, 0xfc, !PT ;  /* 0x00010000eaea1812 */ /* 0x000fc800078efcff */
[----:B------:R-:W-:-:S04]  /*3b210*/  LOP3.LUT R234, R234, 0xffff7fff, RZ, 0xc0, !PT ;  /* 0xffff7fffeaea7812 */ /* 0x000fc800078ec0ff */
[----:B------:R-:W-:Y:S02]  /*3b220*/  @P0 LOP3.LUT R234, R234, 0x8000, RZ, 0xfc, !PT ;  /* 0x00008000eaea0812 */ /* 0x000fe400078efcff */
[----:B------:R-:W-:Y:S01]  /*3b230*/  ISETP.GE.AND P0, PT, R8, UR6, PT ;  /* 0x0000000608007c0c */ /* 0x000fe2000bf06270 */
[----:B------:R-:W-:Y:S01]  /*3b240*/  VIADD R8, R0, 0x139 ;  /* 0x0000013900087836 */ /* 0x000fe20000000000 */
[----:B------:R-:W-:Y:S01]  /*3b250*/  LOP3.LUT R234, R234, 0xffffefff, RZ, 0xc0, !PT ;  /* 0xffffefffeaea7812 */ /* 0x000fe200078ec0ff */
[----:B------:R-:W-:Y:S01]  /*3b260*/  ULDC UR6, c[0x0][0x228] ;  /* 0x00008a0000067ab9 */ /* 0x000fe20000000800 */
[----:B------:R-:W-:Y:S01]  /*3b270*/  ISETP.LT.AND P1, PT, R3, UR58, !P0 ;  /* 0x0000003a03007c0c */ /* 0x000fe2000c721270 */
[----:B------:R-:W-:Y:S01]  /*3b280*/  IMAD.MOV.U32 R223, RZ, RZ, R221 ;  /* 0x000000ffffdf7224 */ /* 0x000fe200078e00dd */
[----:B------:R-:W-:Y:S01]  /*3b290*/  ISETP.LT.AND P0, PT, R2, UR4, !P0 ;  /* 0x0000000402007c0c */ /* 0x000fe2000c701270 */
[----:B------:R-:W-:Y:S01]  /*3b2a0*/  ULDC UR4, c[0x0][0x248] ;  /* 0x0000920000047ab9 */ /* 0x000fe20000000800 */
[----:B------:R-:W-:Y:S01]  /*3b2b0*/  IMAD.MOV.U32 R222, RZ, RZ, R220 ;  /* 0x000000ffffde7224 */ /* 0x000fe200078e00dc */
[----:B------:R-:W-:Y:S01]  /*3b2c0*/  F2FP.SATFINITE.E5M2.F32.PACK_AB_MERGE_C R25, R119, R118, RZ ;  /* 0x000000767719723e */ /* 0x000fe200048060ff */
[----:B------:R-:W-:Y:S01]  /*3b2d0*/  VIADD R5, R5, UR4 ;  /* 0x0000000405057c36 */ /* 0x000fe20008000000 */
[----:B------:R-:W-:Y:S01]  /*3b2e0*/  ULDC UR4, c[0x0][0x228] ;  /* 0x00008a0000047ab9 */ /* 0x000fe20000000800 */
[----:B------:R-:W-:Y:S01]  /*3b2f0*/  F2FP.SATFINITE.E5M2.F32.PACK_AB_MERGE_C R26, R27, R26, RZ ;  /* 0x0000001a1b1a723e */ /* 0x000fe200048060ff */
[----:B------:R-:W-:-:S02]  /*3b300*/  ULDC UR58, c[0x0][0x228] ;  /* 0x00008a00003a7ab9 */ /* 0x000fc40000000800 */
[----:B------:R1:W-:Y:S02]  /*3b310*/  STL [R1+0xe24], R5 ;  /* 0x000e240501007387 */ /* 0x0003e40000100800 */
[----:B------:R-:W-:-:S04]  /*3b320*/  @P1 LOP3.LUT R234, R234, 0x1000, RZ, 0xfc, !PT ;  /* 0x00001000eaea1812 */ /* 0x000fc800078efcff */
[----:B------:R-:W-:-:S04]  /*3b330*/  LOP3.LUT R234, R234, 0xfffff7ff, RZ, 0xc0, !PT ;  /* 0xfffff7ffeaea7812 */ /* 0x000fc800078ec0ff */
[----:B------:R-:W-:Y:S02]  /*3b340*/  @P0 LOP3.LUT R234, R234, 0x800, RZ, 0xfc, !PT ;  /* 0x00000800eaea0812 */ /* 0x000fe400078efcff */
[----:B------:R-:W-:Y:S01]  /*3b350*/  ISETP.GE.AND P0, PT, R8, UR12, PT ;  /* 0x0000000c08007c0c */ /* 0x000fe2000bf06270 */
[----:B------:R-:W-:Y:S01]  /*3b360*/  VIADD R8, R0, 0x137 ;  /* 0x0000013700087836 */ /* 0x000fe20000000000 */
[----:B------:R-:W-:Y:S01]  /*3b370*/  LOP3.LUT R234, R234, 0xfffffeff, RZ, 0xc0, !PT ;  /* 0xfffffeffeaea7812 */ /* 0x000fe200078ec0ff */
[----:B------:R-:W-:Y:S01]  /*3b380*/  IMAD.MOV.U32 R221, RZ, RZ, R219 ;  /* 0x000000ffffdd7224 */ /* 0x000fe200078e00db */
[----:B------:R-:W-:Y:S01]  /*3b390*/  ISETP.LT.AND P1, PT, R3, UR6, !P0 ;  /* 0x0000000603007c0c */ /* 0x000fe2000c721270 */
[----:B------:R-:W-:Y:S01]  /*3b3a0*/  ULDC UR6, c[0x0][0x228] ;  /* 0x00008a0000067ab9 */ /* 0x000fe20000000800 */
[----:B------:R-:W-:Y:S01]  /*3b3b0*/  ISETP.LT.AND P0, PT, R2, UR4, !P0 ;  /* 0x0000000402007c0c */ /* 0x000fe2000c701270 */
[----:B------:R-:W-:Y:S01]  /*3b3c0*/  ULDC UR4, c[0x0][0x248] ;  /* 0x0000920000047ab9 */ /* 0x000fe20000000800 */
[----:B------:R-:W-:-:S02]  /*3b3d0*/  IMAD.MOV.U32 R220, RZ, RZ, R218 ;  /* 0x000000ffffdc7224 */ /* 0x000fc400078e00da */
[----:B------:R-:W-:Y:S02]  /*3b3e0*/  IMAD.MOV.U32 R251, RZ, RZ, R223 ;  /* 0x000000fffffb7224 */ /* 0x000fe400078e00df */
[----:B------:R-:W-:Y:S01]  /*3b3f0*/  IMAD.MOV.U32 R249, RZ, RZ, R222 ;  /* 0x000000fffff97224 */ /* 0x000fe200078e00de */
[----:B------:R-:W-:Y:S01]  /*3b400*/  F2FP.SATFINITE.E5M2.F32.PACK_AB_MERGE_C R27, R127, R126, RZ ;  /* 0x0000007e7f1b723e */ /* 0x000fe200048060ff */
[----:B0-----:R-:W-:Y:S01]  /*3b410*/  VIADD R4, R5, UR4 ;  /* 0x0000000405047c36 */ /* 0x001fe20008000000 */
[----:B------:R-:W-:Y:S01]  /*3b420*/  ULDC UR4, c[0x0][0x228] ;  /* 0x00008a0000047ab9 */ /* 0x000fe20000000800 */
[----:B------:R-:W-:Y:S01]  /*3b430*/  F2FP.SATFINITE.E5M2.F32.PACK_AB_MERGE_C R32, R33, R32, RZ ;  /* 0x000000202120723e */ /* 0x000fe200048060ff */
[----:B------:R-:W-:Y:S01]  /*3b440*/  ULDC UR12, c[0x0][0x228] ;  /* 0x00008a00000c7ab9 */ /* 0x000fe20000000800 */
[----:B------:R-:W-:Y:S01]  /*3b450*/  @P1 LOP3.LUT R234, R234, 0x100, RZ, 0xfc, !PT ;  /* 0x00000100eaea1812 */ /* 0x000fe200078efcff */
[----:B------:R0:W-:Y:S03]  /*3b460*/  STL [R1+0xe00], R4 ;  /* 0x000e000401007387 */ /* 0x0001e60000100800 */
        /* <DEDUP_REMOVED lines=10> */
[----:B------:R-:W-:Y:S01]  /*3b510*/  IMAD.MOV.U32 R218, RZ, RZ, R216 ;  /* 0x000000ffffda7224 */ /* 0x000fe200078e00d8 */
[----:B-1----:R-:W-:Y:S01]  /*3b520*/  F2FP.SATFINITE.E5M2.F32.PACK_AB_MERGE_C R5, R224, R225, RZ ;  /* 0x000000e1e005723e */ /* 0x002fe200048060ff */
[----:B0-----:R-:W-:Y:S01]  /*3b530*/  VIADD R4, R4, UR4 ;  /* 0x0000000404047c36 */ /* 0x001fe20008000000 */
[----:B------:R-:W-:Y:S01]  /*3b540*/  ULDC UR4, c[0x0][0x228] ;  /* 0x00008a0000047ab9 */ /* 0x000fe20000000800 */
[----:B------:R-:W-:-:S02]  /*3b550*/  IMAD.MOV.U32 R248, RZ, RZ, R221 ;  /* 0x000000fffff87224 */ /* 0x000fc400078e00dd */
[----:B------:R-:W-:Y:S01]  /*3b560*/  IMAD.MOV.U32 R247, RZ, RZ, R220 ;  /* 0x000000fffff77224 */ /* 0x000fe200078e00dc */
[----:B------:R0:W-:Y:S01]  /*3b570*/  STL [R1+0xe04], R4 ;  /* 0x000e040401007387 */ /* 0x0001e20000100800 */
[----:B------:R-:W-:Y:S01]  /*3b580*/  F2FP.SATFINITE.E5M2.F32.PACK_AB_MERGE_C R7, R249, R251, RZ ;  /* 0x000000fbf907723e */ /* 0x000fe200048060ff */
[----:B------:R-:W-:Y:S01]  /*3b590*/  ULDC UR16, c[0x0][0x228] ;  /* 0x00008a0000107ab9 */ /* 0x000fe20000000800 */
        /* <DEDUP_REMOVED lines=19> */
[----:B------:R-:W-:Y:S02]  /*3b6d0*/  @P1 LOP3.LUT R234, R234, 0x1, RZ, 0xfc, !PT ;  /* 0x00000001eaea1812 */ /* 0x000fe400078efcff */
[----:B------:R-:W-:-:S02]  /*3b6e0*/  @P0 LOP3.LUT R233, R233, 0x80000000, RZ, 0xfc, !PT ;  /* 0x80000000e9e90812 */ /* 0x000fc400078efcff */
[----:B------:R-:W-:Y:S01]  /*3b6f0*/  ISETP.GE.AND P0, PT, R8, UR22, PT ;  /* 0x0000001608007c0c */ /* 0x000fe2000bf06270 */
[----:B------:R-:W-:Y:S01]  /*3b700*/  VIADD R8, R0, 0x131 ;  /* 0x0000013100087836 */ /* 0x000fe20000000000 */
[----:B------:R-:W-:Y:S01]  /*3b710*/  LOP3.LUT R233, R233, 0xefffffff, RZ, 0xc0, !PT ;  /* 0xefffffffe9e97812 */ /* 0x000fe200078ec0ff */
[----:B------:R-:W-:Y:S01]  /*3b720*/  STL [R1+0x1b08], R234 ;  /* 0x001b08ea01007387 */ /* 0x000fe20000100800 */
[----:B------:R-:W-:Y:S01]  /*3b730*/  ISETP.LT.AND P1, PT, R3, UR6, !P0 ;  /* 0x0000000603007c0c */ /* 0x000fe2000c721270 */
[----:B------:R-:W-:Y:S01]  /*3b740*/  ULDC UR6, c[0x0][0x228] ;  /* 0x00008a0000067ab9 */ /* 0x000fe20000000800 */
[----:B------:R-:W-:Y:S01]  /*3b750*/  ISETP.LT.AND P0, PT, R2, UR4, !P0 ;  /* 0x0000000402007c0c */ /* 0x000fe2000c701270 */
[----:B------:R-:W-:Y:S01]  /*3b760*/  ULDC UR4, c[0x0][0x248] ;  /* 0x0000920000047ab9 */ /* 0x000fe20000000800 */
[----:B------:R0:W-:Y:S01]  /*3b770*/  STL [R1+0xe08], R4 ;  /* 0x000e080401007387 */ /* 0x0001e20000100800 */
[----:B------:R-:W-:Y:S02]  /*3b780*/  IMAD.MOV.U32 R215, RZ, RZ, R213 ;  /* 0x000000ffffd77224 */ /* 0x000fe400078e00d5 */
[----:B------:R-:W-:-:S02]  /*3b790*/  IMAD.MOV.U32 R214, RZ, RZ, R212 ;  /* 0x000000ffffd67224 */ /* 0x000fc400078e00d4 */
[----:B------:R-:W-:Y:S02]  /*3b7a0*/  IMAD.MOV.U32 R244, RZ, RZ, R217 ;  /* 0x000000fffff47224 */ /* 0x000fe400078e00d9 */
[----:B------:R-:W-:Y:S01]  /*3b7b0*/  IMAD.MOV.U32 R243, RZ, RZ, R216 ;  /* 0x000000fffff37224 */ /* 0x000fe200078e00d8 */
[----:B------:R-:W-:Y:S01]  /*3b7c0*/  F2FP.SATFINITE.E5M2.F32.PACK_AB_MERGE_C R132, R133, R132, RZ ;  /* 0x000000848584723e */ /* 0x000fe200048060ff */
[----:B------:R-:W-:Y:S01]  /*3b7d0*/  ULDC UR22, c[0x0][0x248] ;  /* 0x0000920000167ab9 */ /* 0x000fe20000000800 */
[----:B------:R-:W-:Y:S01]  /*3b7e0*/  @P1 LOP3.LUT R233, R233, 0x10000000, RZ, 0xfc, !PT ;  /* 0x10000000e9e91812 */ /* 0x000fe200078efcff */
[----:B0-----:R-:W-:Y:S01]  /*3b7f0*/  VIADD R4, R4, UR4 ;  /* 0x0000000404047c36 */ /* 0x001fe20008000000 */
[----:B------:R-:W-:Y:S02]  /*3b800*/  ULDC UR4, c[0x0][0x228] ;  /* 0x00008a0000047ab9 */ /* 0x000fe40000000800 */
[----:B------:R-:W-:Y:S02]  /*3b810*/  LOP3.LUT R233, R233, 0xf7ffffff, RZ, 0xc0, !PT ;  /* 0xf7ffffffe9e97812 */ /* 0x000fe400078ec0ff */
[----:B------:R0:W-:Y:S02]  /*3b820*/  STL [R1+0xe0c], R4 ;  /* 0x000e0c0401007387 */ /* 0x0001e40000100800 */
[----:B------:R-:W-:-:S02]  /*3b830*/  @P0 LOP3.LUT R233, R233, 0x8000000, RZ, 0xfc, !PT ;  /* 0x08000000e9e90812 */ /* 0x000fc400078efcff */
        /* <DEDUP_REMOVED lines=8> */
[----:B------:R-:W-:Y:S02]  /*3b8c0*/  IMAD.MOV.U32 R212, RZ, RZ, R210 ;  /* 0x000000ffffd47224 */ /* 0x000fe400078e00d2 */
[----:B------:R-:W-:-:S02]  /*3b8d0*/  IMAD.MOV.U32 R242, RZ, RZ, R215 ;  /* 0x000000fffff27224 */ /* 0x000fc400078e00d7 */
[----:B------:R-:W-:Y:S01]  /*3b8e0*/  IMAD.MOV.U32 R241, RZ, RZ, R214 ;  /* 0x000000fffff17224 */ /* 0x000fe200078e00d6 */
[----:B------:R-:W-:Y:S01]  /*3b8f0*/  LOP3.LUT R132, R132, 0xffff, RZ, 0xc0, !PT ;  /* 0x0000ffff84847812 */ /* 0x000fe200078ec0ff */
        /* <DEDUP_REMOVED lines=49> */
[----:B------:R-:W-:Y:S01]  /*3bc10*/  IMAD.MOV.U32 R207, RZ, RZ, R205 ;  /* 0x000000ffffcf7224 */ /* 0x000fe200078e00cd */
[----:B------:R-:W-:Y:S01]  /*3bc20*/  LOP3.LUT R233, R233, 0xffffefff, RZ, 0xc0, !PT ;  /* 0xffffefffe9e97812 */ /* 0x000fe200078ec0ff */
[----:B------:R-:W-:Y:S01]  /*3bc30*/  IMAD.MOV.U32 R206, RZ, RZ, R204 ;  /* 0x000000ffffce7224 */ /* 0x000fe200078e00cc */
[----:B------:R-:W-:Y:S01]  /*3bc40*/  ISETP.LT.AND P1, PT, R3, UR6, !P0 ;  /* 0x0000000603007c0c */ /* 0x000fe2000c721270 */
[----:B------:R-:W-:Y:S01]  /*3bc50*/  IMAD.MOV.U32 R205, RZ, RZ, R203 ;  /* 0x000000ffffcd7224 */ /* 0x000fe200078e00cb */
[----:B------:R-:W-:Y:S01]  /*3bc60*/  ISETP.LT.AND P0, PT, R2, UR4, !P0 ;  /* 0x0000000402007c0c */ /* 0x000fe2000c701270 */
[----:B------:R-:W-:Y:S01]  /*3bc70*/  ULDC UR4, c[0x0][0x248] ;  /* 0x0000920000047ab9 */ /* 0x000fe20000000800 */
[----:B------:R-:W-:Y:S01]  /*3bc80*/  IMAD.MOV.U32 R204, RZ, RZ, R202 ;  /* 0x000000ffffcc7224 */ /* 0x000fe200078e00ca */
[----:B------:R-:W-:Y:S01]  /*3bc90*/  ULDC UR6, c[0x0][0x228] ;  /* 0x00008a0000067ab9 */ /* 0x000fe20000000800 */
[----:B0-----:R-:W-:Y:S01]  /*3bca0*/  VIADD R4, R4, UR4 ;  /* 0x0000000404047c36 */ /* 0x001fe20008000000 */
[----:B------:R-:W-:Y:S01]  /*3bcb0*/  ULDC UR4, c[0x0][0x228] ;  /* 0x00008a0000047ab9 */ /* 0x000fe20000000800 */
[----:B------:R-:W-:-:S02]  /*3bcc0*/  VIADD R8, R0, 0x129 ;  /* 0x0000012900087836 */ /* 0x000fc40000000000 */
[----:B------:R-:W-:Y:S01]  /*3bcd0*/  IMAD.MOV.U32 R227, RZ, RZ, R209 ;  /* 0x000000ffffe37224 */ /* 0x000fe200078e00d1 */
[----:B------:R0:W-:Y:S01]  /*3bce0*/  STL [R1+0xe1c], R4 ;  /* 0x000e1c0401007387 */ /* 0x0001e20000100800 */
[----:B------:R-:W-:Y:S01]  /*3bcf0*/  IMAD.MOV.U32 R226, RZ, RZ, R208 ;  /* 0x000000ffffe27224 */ /* 0x000fe200078e00d0 */
[----:B------:R-:W-:Y:S01]  /*3bd00*/  @P1 LOP3.LUT R233, R233, 0x1000, RZ, 0xfc, !PT ;  /* 0x00001000e9e91812 */ /* 0x000fe200078efcff */
[----:B------:R-:W-:Y:S01]  /*3bd10*/  ULDC UR38, c[0x0][0x228] ;  /* 0x00008a0000267ab9 */ /* 0x000fe20000000800 */
[----:B------:R-:W2:Y:S01]  /*3bd20*/  LDL.LU R194, [R1+0xc8c] ;  /* 0x000c8c0001c27983 */ /* 0x000ea20000300800 */
[----:B------:R-:W-:Y:S01]  /*3bd30*/  IMAD.MOV.U32 R203, RZ, RZ, R201 ;  /* 0x000000ffffcb7224 */ /* 0x000fe200078e00c9 */
[----:B------:R-:W-:Y:S01]  /*3bd40*/  LOP3.LUT R233, R233, 0xfffff7ff, RZ, 0xc0, !PT ;  /* 0xfffff7ffe9e97812 */ /* 0x000fe200078ec0ff */
[----:B------:R-:W-:Y:S02]  /*3bd50*/  IMAD.MOV.U32 R202, RZ, RZ, R200 ;  /* 0x000000ffffca7224 */ /* 0x000fe400078e00c8 */
        /* <DEDUP_REMOVED lines=10> */
[----:B------:R-:W3:Y:S01]  /*3be00*/  LDL.LU R195, [R1+0xc90] ;  /* 0x000c900001c37983 */ /* 0x000ee20000300800 */
[----:B------:R-:W-:Y:S01]  /*3be10*/  ULDC UR4, c[0x0][0x248] ;  /* 0x0000920000047ab9 */ /* 0x000fe20000000800 */
[----:B--2---:R-:W-:-:S08]  /*3be20*/  IMAD.MOV.U32 R196, RZ, RZ, R194 ;  /* 0x000000ffffc47224 */ /* 0x004fd000078e00c2 */
[----:B------:R-:W-:Y:S01]  /*3be30*/  @P1 LOP3.LUT R233, R233, 0x100, RZ, 0xfc, !PT ;  /* 0x00000100e9e91812 */ /* 0x000fe200078efcff */
[----:B------:R-:W2:Y:S01]  /*3be40*/  LDL.LU R194, [R1+0xc94] ;  /* 0x000c940001c27983 */ /* 0x000ea20000300800 */
[----:B0-----:R-:W-:Y:S01]  /*3be50*/  VIADD R4, R4, UR4 ;  /* 0x0000000404047c36 */ /* 0x001fe20008000000 */
[----:B------:R-:W-:Y:S01]  /*3be60*/  ULDC UR6, c[0x0][0x228] ;  /* 0x00008a0000067ab9 */ /* 0x000fe20000000800 */
[----:B------:R-:W-:Y:S01]  /*3be70*/  IMAD.MOV.U32 R223, RZ, RZ, R205 ;  /* 0x000000ffffdf7224 */ /* 0x000fe200078e00cd */
[----:B------:R0:W-:Y:S01]  /*3be80*/  STL [R1+0xeb4], R5 ;  /* 0x000eb40501007387 */ /* 0x0001e20000100800 */
[----:B------:R-:W-:Y:S02]  /*3be90*/  IMAD.MOV.U32 R222, RZ, RZ, R204 ;  /* 0x000000ffffde7224 */ /* 0x000fe400078e00cc */
[----:B------:R-:W-:Y:S01]  /*3bea0*/  IMAD.MOV.U32 R221, RZ, RZ, R203 ;  /* 0x000000ffffdd7224 */ /* 0x000fe200078e00cb */
[----:B------:R-:W0:Y:S01]  /*3beb0*/  LDL.LU R225, [R1+0xc08] ;  /* 0x000c080001e17983 */ /* 0x000e220000300800 */
[----:B------:R-:W-:-:S02]  /*3bec0*/  IMAD.MOV.U32 R220, RZ, RZ, R202 ;  /* 0x000000ffffdc7224 */ /* 0x000fc400078e00ca */
[----:B------:R-:W-:Y:S01]  /*3bed0*/  IMAD.MOV.U32 R219, RZ, RZ, R201 ;  /* 0x000000ffffdb7224 */ /* 0x000fe200078e00c9 */
[----:B------:R-:W0:Y:S01]  /*3bee0*/  LDL.LU R224, [R1+0xc0c] ;  /* 0x000c0c0001e07983 */ /* 0x000e220000300800 */
[----:B------:R-:W-:Y:S02]  /*3bef0*/  IMAD.MOV.U32 R218, RZ, RZ, R200 ;  /* 0x000000ffffda7224 */ /* 0x000fe400078e00c8 */
[----:B------:R-:W-:Y:S01]  /*3bf00*/  IMAD.MOV.U32 R217, RZ, RZ, R199 ;  /* 0x000000ffffd97224 */ /* 0x000fe200078e00c7 */
[----:B------:R-:W-:Y:S01]  /*3bf10*/  STL [R1+0xe20], R4 ;  /* 0x000e200401007387 */ /* 0x000fe20000100800 */
[----:B------:R-:W-:Y:S02]  /*3bf20*/  IMAD.MOV.U32 R216, RZ, RZ, R198 ;  /* 0x000000ffffd87224 */ /* 0x000fe400078e00c6 */
[----:B------:R-:W-:Y:S02]  /*3bf30*/  IMAD.MOV.U32 R215, RZ, RZ, R197 ;  /* 0x000000ffffd77224 */ /* 0x000fe400078e00c5 */
[----:B------:R-:W-:-:S02]  /*3bf40*/  IMAD.MOV.U32 R214, RZ, RZ, R196 ;  /* 0x000000ffffd67224 */ /* 0x000fc400078e00c4 */
[----:B---3--:R-:W-:Y:S02]  /*3bf50*/  IMAD.MOV.U32 R213, RZ, RZ, R195 ;  /* 0x000000ffffd57224 */ /* 0x008fe400078e00c3 */
[----:B------:R-:W-:Y:S01]  /*3bf60*/  VIADD R8, R0, 0x127 ;  /* 0x0000012700087836 */ /* 0x000fe20000000000 */
[----:B------:R-:W-:Y:S01]  /*3bf70*/  LOP3.LUT R233, R233, 0xffffff7f, RZ, 0xc0, !PT ;  /* 0xffffff7fe9e97812 */ /* 0x000fe200078ec0ff */
[----:B------:R-:W-:Y:S01]  /*3bf80*/  ULDC UR4, c[0x0][0x228] ;  /* 0x00008a0000047ab9 */ /* 0x000fe20000000800 */
[----:B0-----:R-:W-:-:S05]  /*3bf90*/  F2FP.SATFINITE.E5M2.F32.PACK_AB_MERGE_C R5, R224, R225, RZ ;  /* 0x000000e1e005723e */ /* 0x001fca00048060ff */
[----:B------:R0:W-:Y:S04]  /*3bfa0*/  STL [R1+0xeb8], R5 ;  /* 0x000eb80501007387 */ /* 0x0001e80000100800 */
[----:B------:R-:W0:Y:S04]  /*3bfb0*/  LDL.LU R225, [R1+0xc10] ;  /* 0x000c100001e17983 */ /* 0x000e280000300800 */
[----:B------:R-:W0:Y:S01]  /*3bfc0*/  LDL.LU R224, [R1+0xc14] ;  /* 0x000c140001e07983 */ /* 0x000e220000300800 */
[----:B--2---:R-:W-:Y:S01]  /*3bfd0*/  IMAD.MOV.U32 R212, RZ, RZ, R194 ;  /* 0x000000ffffd47224 */ /* 0x004fe200078e00c2 */
[----:B0-----:R-:W-:Y:S01]  /*3bfe0*/  F2FP.SATFINITE.E5M2.F32.PACK_AB_MERGE_C R5, R224, R225, RZ ;  /* 0x000000e1e005723e */ /* 0x001fe200048060ff */
[----:B------:R-:W-:-:S04]  /*3bff0*/  IMAD.MOV.U32 R225, RZ, RZ, R207 ;  /* 0x000000ffffe17224 */ /* 0x000fc800078e00cf */
[----:B------:R0:W-:Y:S04]  /*3c000*/  STL [R1+0xeac], R5 ;  /* 0x000eac0501007387 */ /* 0x0001e80000100800 */
[----:B------:R-:W2:Y:S01]  /*3c010*/  LDL.LU R211, [R1+0xc98] ;  /* 0x000c980001d37983 */ /* 0x000ea20000300800 */
[----:B------:R-:W-:-:S03]  /*3c020*/  IMAD.MOV.U32 R224, RZ, RZ, R206 ;  /* 0x000000ffffe07224 */ /* 0x000fc600078e00ce */
[----:B------:R-:W2:Y:S04]  /*3c030*/  LDL.LU R210, [R1+0xc9c] ;  /* 0x000c9c0001d27983 */ /* 0x000ea80000300800 */
[----:B------:R-:W3:Y:S04]  /*3c040*/  LDL.LU R209, [R1+0xca0] ;  /* 0x000ca00001d17983 */ /* 0x000ee80000300800 */
        /* <DEDUP_REMOVED lines=15> */
[----:B------:R-:W0:Y:S04]  /*3c140*/  LDL.LU R137, [R1+0xc18] ;  /* 0x000c180001897983 */ /* 0x000e280000300800 */
[----:B------:R-:W0:Y:S02]  /*3c150*/  LDL.LU R252, [R1+0xc1c] ;  /* 0x000c1c0001fc7983 */ /* 0x000e240000300800 */
[----:B0-----:R-:W-:-:S05]  /*3c160*/  F2FP.SATFINITE.E5M2.F32.PACK_AB_MERGE_C R5, R252, R137, RZ ;  /* 0x00000089fc05723e */ /* 0x001fca00048060ff */
[----:B------:R0:W-:Y:S04]  /*3c170*/  STL [R1+0xeb0], R5 ;  /* 0x000eb00501007387 */ /* 0x0001e80000100800 */
[----:B------:R1:W-:Y:S01]  /*3c180*/  STL [R1+0xea4], R7 ;  /* 0x000ea40701007387 */ /* 0x0003e20000100800 */
[----:B0-----:R-:W-:-:S03]  /*3c190*/  F2FP.SATFINITE.E5M2.F32.PACK_AB_MERGE_C R5, R245, R246, RZ ;  /* 0x000000f6f505723e */ /* 0x001fc600048060ff */
[----:B------:R0:W-:Y:S01]  /*3c1a0*/  STL [R1+0xea8], R6 ;  /* 0x000ea80601007387 */ /* 0x0001e20000100800 */
[----:B-1----:R-:W-:-:S03]  /*3c1b0*/  F2FP.SATFINITE.E5M2.F32.PACK_AB_MERGE_C R7, R243, R244, RZ ;  /* 0x000000f4f307723e */ /* 0x002fc600048060ff */
[----:B------:R1:W-:Y:S01]  /*3c1c0*/  STL [R1+0xea0], R5 ;  /* 0x000ea00501007387 */ /* 0x0003e20000100800 */
[----:B0-----:R-:W-:-:S03]  /*3c1d0*/  F2FP.SATFINITE.E5M2.F32.PACK_AB_MERGE_C R6, R241, R242, RZ ;  /* 0x000000f2f106723e */ /* 0x001fc600048060ff */
[----:B------:R0:W-:Y:S01]  /*3c1e0*/  STL [R1+0xe9c], R7 ;  /* 0x000e9c0701007387 */ /* 0x0001e20000100800 */
[----:B-1----:R-:W-:-:S03]  /*3c1f0*/  F2FP.SATFINITE.E5M2.F32.PACK_AB_MERGE_C R5, R239, R240, RZ ;  /* 0x000000f0ef05723e */ /* 0x002fc600048060ff */
[----:B------:R1:W-:Y:S04]  /*3c200*/  STL [R1+0xe98], R6 ;  /* 0x000e980601007387 */ /* 0x0003e80000100800 */
[----:B------:R2:W-:Y:S01]  /*3c210*/  STL [R1+0xe94], R5 ;  /* 0x000e940501007387 */ /* 0x0005e20000100800 */
[----:B0-----:R-:W-:Y:S02]  /*3c220*/  F2FP.SATFINITE.E5M2.F32.PACK_AB_MERGE_C R7, R237, R238, RZ ;  /* 0x000000eeed07723e */ /* 0x001fe400048060ff */
[----:B-1----:R-:W-:-:S03]  /*3c230*/  F2FP.SATFINITE.E5M2.F32.PACK_AB_MERGE_C R6, R226, R227, RZ ;  /* 0x000000e3e206723e */ /* 0x002fc600048060ff */
[----:B------:R0:W-:Y:S01]  /*3c240*/  STL [R1+0xe88], R7 ;  /* 0x000e880701007387 */ /* 0x0001e20000100800 */
[----:B--2---:R-:W-:-:S03]  /*3c250*/  F2FP.SATFINITE.E5M2.F32.PACK_AB_MERGE_C R5, R224, R225, RZ ;  /* 0x000000e1e005723e */ /* 0x004fc600048060ff */
        /* <DEDUP_REMOVED lines=15> */
[----:B---3--:R-:W-:-:S03]  /*3c350*/  F2FP.SATFINITE.E5M2.F32.PACK_AB_MERGE_C R6, R208, R209, RZ ;  /* 0x000000d1d006723e */ /* 0x008fc600048060ff */
[----:B------:R-:W-:Y:S01]  /*3c360*/  STL [R1+0xe6c], R7 ;  /* 0x000e6c0701007387 */ /* 0x000fe20000100800 */
[----:B----4-:R-:W-:-:S03]  /*3c370*/  F2FP.SATFINITE.E5M2.F32.PACK_AB_MERGE_C R5, R206, R207, RZ ;  /* 0x000000cfce05723e */ /* 0x010fc600048060ff */
[----:B------:R-:W-:Y:S04]  /*3c380*/  STL [R1+0xe60], R6 ;  /* 0x000e600601007387 */ /* 0x000fe80000100800 */
[----:B------:R0:W-:Y:S04]  /*3c390*/  STL [R1+0xe64], R5 ;  /* 0x000e640501007387 */ /* 0x0001e80000100800 */
[----:B------:R-:W2:Y:S04]  /*3c3a0*/  LDL.LU R137, [R1+0xce0] ;  /* 0x000ce00001897983 */ /* 0x000ea80000300800 */
        /* <DEDUP_REMOVED lines=33> */
[----:B------:R-:W-:-:S03]  /*3c5c0*/  IMAD.MOV.U32 R146, RZ, RZ, R205 ;  /* 0x000000ffff927224 */ /* 0x000fc600078e00cd */
        /* <DEDUP_REMOVED lines=22> */
[----:B------:R-:W4:Y:S04]  /*3c730*/  LDL.LU R198, [R1+0xd94] ;  /* 0x000d940001c67983 */ /* 0x000f280000300800 */
[----:B------:R-:W4:Y:S04]  /*3c740*/  LDL.LU R197, [R1+0xd98] ;  /* 0x000d980001c57983 */ /* 0x000f280000300800 */
[----:B------:R-:W4:Y:S04]  /*3c750*/  LDL.LU R196, [R1+0xd9c] ;  /* 0x000d9c0001c47983 */ /* 0x000f280000300800 */
[----:B------:R-:W4:Y:S04]  /*3c760*/  LDL.LU R195, [R1+0xda0] ;  /* 0x000da00001c37983 */ /* 0x000f280000300800 */
[----:B------:R-:W4:Y:S01]  /*3c770*/  LDL.LU R194, [R1+0xda4] ;  /* 0x000da40001c27983 */ /* 0x000f220000300800 */
[----:B0-----:R-:W-:-:S02]  /*3c780*/  F2FP.SATFINITE.E5M2.F32.PACK_AB_MERGE_C R5, R148, R149, RZ ;  /* 0x000000959405723e */ /* 0x001fc400048060ff */
[----:B------:R-:W-:Y:S02]  /*3c790*/  F2FP.SATFINITE.E5M2.F32.PACK_AB_MERGE_C R7, R147, R146, RZ ;  /* 0x000000929307723e */ /* 0x000fe400048060ff */
[----:B------:R-:W-:Y:S01]  /*3c7a0*/  F2FP.SATFINITE.E5M2.F32.PACK_AB_MERGE_C R6, R144, R145, RZ ;  /* 0x000000919006723e */ /* 0x000fe200048060ff */
[----:B------:R0:W-:Y:S04]  /*3c7b0*/  STL [R1+0xe5c], R5 ;  /* 0x000e5c0501007387 */ /* 0x0001e80000100800 */
[----:B------:R1:W-:Y:S01]  /*3c7c0*/  STL [R1+0xe58], R7 ;  /* 0x000e580701007387 */ /* 0x0003e20000100800 */
[----:B0-----:R-:W-:-:S03]  /*3c7d0*/  F2FP.SATFINITE.E5M2.F32.PACK_AB_MERGE_C R5, R143, R142, RZ ;  /* 0x0000008e8f05723e */ /* 0x001fc600048060ff */
[----:B------:R0:W-:Y:S01]  /*3c7e0*/  STL [R1+0xe54], R6 ;  /* 0x000e540601007387 */ /* 0x0001e20000100800 */
[----:B-1----:R-:W-:-:S03]  /*3c7f0*/  F2FP.SATFINITE.E5M2.F32.PACK_AB_MERGE_C R7, R140, R141, RZ ;  /* 0x0000008d8c07723e */ /* 0x002fc600048060ff */
[----:B------:R2:W-:Y:S01]  /*3c800*/  STL [R1+0xe50], R5 ;  /* 0x000e500501007387 */ /* 0x0005e20000100800 */
[----:B0-----:R-:W-:-:S03]  /*3c810*/  F2FP.SATFINITE.E5M2.F32.PACK_AB_MERGE_C R6, R138, R139, RZ ;  /* 0x0000008b8a06723e */ /* 0x001fc600048060ff */
[----:B------:R3:W-:Y:S04]  /*3c820*/  STL [R1+0xe48], R7 ;  /* 0x000e480701007387 */ /* 0x0007e80000100800 */
[----:B------:R4:W-:Y:S01]  /*3c830*/  STL [R1+0xe4c], R6 ;  /* 0x000e4c0601007387 */ /* 0x0009e20000100800 */
[----:B--2---:R-:W-:-:S05]  /*3c840*/  F2FP.SATFINITE.E5M2.F32.PACK_AB_MERGE_C R5, R252, R137, RZ ;  /* 0x00000089fc05723e */ /* 0x004fca00048060ff */
[----:B------:R0:W-:Y:S01]  /*3c850*/  STL [R1+0xcdc], R5 ;  /* 0x000cdc0501007387 */ /* 0x0001e20000100800 */
[----:B---3--:R-:W-:-:S05]  /*3c860*/  F2FP.SATFINITE.E5M2.F32.PACK_AB_MERGE_C R7, R249, R251, RZ ;  /* 0x000000fbf907723e */ /* 0x008fca00048060ff */
[----:B------:R1:W-:Y:S01]  /*3c870*/  STL [R1+0xce0], R7 ;  /* 0x000ce00701007387 */ /* 0x0003e20000100800 */
[----:B----4-:R-:W-:-:S05]  /*3c880*/  F2FP.SATFINITE.E5M2.F32.PACK_AB_MERGE_C R6, R247, R248, RZ ;  /* 0x000000f8f706723e */ /* 0x010fca00048060ff */
[----:B------:R2:W-:Y:S01]  /*3c890*/  STL [R1+0xcd8], R6 ;  /* 0x000cd80601007387 */ /* 0x0005e20000100800 */
[----:B0-----:R-:W-:-:S05]  /*3c8a0*/  F2FP.SATFINITE.E5M2.F32.PACK_AB_MERGE_C R5, R245, R246, RZ ;  /* 0x000000f6f505723e */ /* 0x001fca00048060ff */
[----:B------:R0:W-:Y:S01]  /*3c8b0*/  STL [R1+0xcd4], R5 ;  /* 0x000cd40501007387 */ /* 0x0001e20000100800 */
[----:B-1----:R-:W-:-:S05]  /*3c8c0*/  F2FP.SATFINITE.E5M2.F32.PACK_AB_MERGE_C R7, R243, R244, RZ ;  /* 0x000000f4f307723e */ /* 0x002fca00048060ff */
[----:B------:R1:W-:Y:S01]  /*3c8d0*/  STL [R1+0xccc], R7 ;  /* 0x000ccc0701007387 */ /* 0x0003e20000100800 */
[----:B--2---:R-:W-:-:S05]  /*3c8e0*/  F2FP.SATFINITE.E5M2.F32.PACK_AB_MERGE_C R6, R241, R242, RZ ;  /* 0x000000f2f106723e */ /* 0x004fca00048060ff */
        /* <DEDUP_REMOVED lines=34> */
[----:B------:R-:W-:Y:S01]  /*3cb10*/  STL [R1+0xc84], R7 ;  /* 0x000c840701007387 */ /* 0x000fe20000100800 */
[----:B--2---:R-:W-:-:S03]  /*3cb20*/  F2FP.SATFINITE.E5M2.F32.PACK_AB_MERGE_C R6, R196, R197, RZ ;  /* 0x000000c5c406723e */ /* 0x004fc600048060ff */
[----:B------:R-:W2:Y:S04]  /*3cb30*/  LDL.LU R149, [R1+0xda8] ;  /* 0x000da80001957983 */ /* 0x000ea80000300800 */
[----:B------:R-:W-:Y:S01]  /*3cb40*/  STL [R1+0xc80], R6 ;  /* 0x000c800601007387 */ /* 0x000fe20000100800 */
[----:B0-----:R-:W-:-:S03]  /*3cb50*/  F2FP.SATFINITE.E5M2.F32.PACK_AB_MERGE_C R5, R194, R195, RZ ;  /* 0x000000c3c205723e */ /* 0x001fc600048060ff */
[----:B------:R-:W2:Y:S04]  /*3cb60*/  LDL.LU R148, [R1+0xdac] ;  /* 0x000dac0001947983 */ /* 0x000ea80000300800 */
[----:B------:R2:W-:Y:S04]  /*3cb70*/  STL [R1+0xc7c], R5 ;  /* 0x000c7c0501007387 */ /* 0x0005e80000100800 */
        /* <DEDUP_REMOVED lines=492> */
[----:B------:R2:W-:Y:S01]  /*3ea40*/  STL [R1+0x8f8], R6 ;  /* 0x0008f80601007387 */ /* 0x0005e20000100800 */
[----:B0-----:R-:W-:-:S03]  /*3ea50*/  F2FP.SATFINITE.E5M2.F32.PACK_AB_MERGE_C R5, R194, R195, RZ ;  /* 0x000000c3c205723e */ /* 0x001fc600048060ff */
[----:B------:R-:W2:Y:S04]  /*3ea60*/  LDL.LU R140, [R1+0x98c] ;  /* 0x00098c00018c7983 */ /* 0x000ea80000300800 */
[----:B------:R0:W-:Y:S04]  /*3ea70*/  STL [R1+0x86c], R5 ;  /* 0x00086c0501007387 */ /* 0x0001e80000100800 */
[----:B------:R-:W0:Y:S04]  /*3ea80*/  LDL.LU R195, [R1+0x990] ;  /* 0x0009900001c37983 */ /* 0x000e280000300800 */
[----:B------:R-:W0:Y:S04]  /*3ea90*/  LDL.LU R194, [R1+0x994] ;  /* 0x0009940001c27983 */ /* 0x000e280000300800 */
[----:B------:R-:W3:Y:S04]  /*3eaa0*/  LDL.LU R139, [R1+0x998] ;  /* 0x00099800018b7983 */ /* 0x000ee80000300800 */
[----:B------:R-:W3:Y:S04]  /*3eab0*/  LDL.LU R138, [R1+0x99c] ;  /* 0x00099c00018a7983 */ /* 0x000ee80000300800 */
[----:B------:R-:W4:Y:S04]  /*3eac0*/  LDL.LU R137, [R1+0x9a0] ;  /* 0x0009a00001897983 */ /* 0x000f280000300800 */
[----:B------:R-:W4:Y:S04]  /*3ead0*/  LDL.LU R252, [R1+0x9a4] ;  /* 0x0009a40001fc7983 */ /* 0x000f280000300800 */
[----:B------:R-:W3:Y:S04]  /*3eae0*/  LDL.LU R251, [R1+0x9a8] ;  /* 0x0009a80001fb7983 */ /* 0x000ee80000300800 */
        /* <DEDUP_REMOVED lines=44> */
[----:B------:R-:W3:Y:S01]  /*3edb0*/  LDL.LU R196, [R1+0x65c] ;  /* 0x00065c0001c47983 */ /* 0x000ee20000300800 */
[----:B--2---:R-:W-:-:S02]  /*3edc0*/  F2FP.SATFINITE.E5M2.F32.PACK_AB_MERGE_C R6, R140, R141, RZ ;  /* 0x0000008d8c06723e */ /* 0x004fc400048060ff */
[----:B0-----:R-:W-:Y:S02]  /*3edd0*/  F2FP.SATFINITE.E5M2.F32.PACK_AB_MERGE_C R5, R194, R195, RZ ;  /* 0x000000c3c205723e */ /* 0x001fe400048060ff */
[----:B------:R-:W2:Y:S04]  /*3ede0*/  LDL.LU R195, [R1+0x660] ;  /* 0x0006600001c37983 */ /* 0x000ea80000300800 */
[----:B------:R-:W-:Y:S04]  /*3edf0*/  STL [R1+0x870], R6 ;  /* 0x0008700601007387 */ /* 0x000fe80000100800 */
[----:B------:R-:W2:Y:S04]  /*3ee00*/  LDL.LU R194, [R1+0x664] ;  /* 0x0006640001c27983 */ /* 0x000ea80000300800 */
[----:B------:R3:W-:Y:S01]  /*3ee10*/  STL [R1+0x868], R5 ;  /* 0x0008680501007387 */ /* 0x0007e20000100800 */
[----:B----4-:R-:W-:-:S02]  /*3ee20*/  F2FP.SATFINITE.E5M2.F32.PACK_AB_MERGE_C R7, R252, R137, RZ ;  /* 0x00000089fc07723e */ /* 0x010fc400048060ff */
[----:B---3--:R-:W-:Y:S02]  /*3ee30*/  F2FP.SATFINITE.E5M2.F32.PACK_AB_MERGE_C R5, R138, R139, RZ ;  /* 0x0000008b8a05723e */ /* 0x008fe400048060ff */
[----:B------:R-:W-:-:S03]  /*3ee40*/  F2FP.SATFINITE.E5M2.F32.PACK_AB_MERGE_C R6, R249, R251, RZ ;  /* 0x000000fbf906723e */ /* 0x000fc600048060ff */
        /* <DEDUP_REMOVED lines=13> */
[----:B------:R0:W-:Y:S04]  /*3ef20*/  STL [R1+0x850], R7 ;  /* 0x0008500701007387 */ /* 0x0001e80000100800 */
[----:B------:R1:W-:Y:S01]  /*3ef30*/  STL [R1+0x91c], R6 ;  /* 0x00091c0601007387 */ /* 0x0003e20000100800 */
[----:B---3--:R-:W-:-:S05]  /*3ef40*/  F2FP.SATFINITE.E5M2.F32.PACK_AB_MERGE_C R5, R226, R227, RZ ;  /* 0x000000e3e205723e */ /* 0x008fca00048060ff */
        /* <DEDUP_REMOVED lines=11> */
[----:B---3--:R-:W-:Y:S02]  /*3f000*/  F2FP.SATFINITE.E5M2.F32.PACK_AB_MERGE_C R5, R214, R215, RZ ;  /* 0x000000d7d605723e */ /* 0x008fe400048060ff */
[----:B------:R-:W-:-:S05]  /*3f010*/  F2FP.SATFINITE.E5M2.F32.PACK_AB_MERGE_C R235, R212, R213, RZ ;  /* 0x000000d5d4eb723e */ /* 0x000fca00048060ff */
[----:B------:R-:W-:Y:S01]  /*3f020*/  STL [R1+0x1b0c], R235 ;  /* 0x001b0ceb01007387 */ /* 0x000fe20000100800 */
[----:B0-----:R-:W-:-:S03]  /*3f030*/  F2FP.SATFINITE.E5M2.F32.PACK_AB_MERGE_C R7, R210, R211, RZ ;  /* 0x000000d3d207723e */ /* 0x001fc600048060ff */
[----:B------:R0:W-:Y:S01]  /*3f040*/  STL [R1+0x838], R5 ;  /* 0x0008380501007387 */ /* 0x0001e20000100800 */
[----:B-1----:R-:W-:-:S03]  /*3f050*/  F2FP.SATFINITE.E5M2.F32.PACK_AB_MERGE_C R6, R208, R209, RZ ;  /* 0x000000d1d006723e */ /* 0x002fc600048060ff */
[----:B------:R1:W-:Y:S04]  /*3f060*/  STL [R1+0x830], R7 ;  /* 0x0008300701007387 */ /* 0x0003e80000100800 */
[----:B------:R3:W-:Y:S01]  /*3f070*/  STL [R1+0x834], R6 ;  /* 0x0008340601007387 */ /* 0x0007e20000100800 */
[----:B0-----:R-:W-:Y:S02]  /*3f080*/  F2FP.SATFINITE.E5M2.F32.PACK_AB_MERGE_C R5, R206, R207, RZ ;  /* 0x000000cfce05723e */ /* 0x001fe400048060ff */
[----:B------:R-:W-:-:S05]  /*3f090*/  F2FP.SATFINITE.E5M2.F32.PACK_AB_MERGE_C R250, R204, R205, RZ ;  /* 0x000000cdccfa723e */ /* 0x000fca00048060ff */
[----:B------:R-:W-:Y:S01]  /*3f0a0*/  STL [R1+0x1b10], R250 ;  /* 0x001b10fa01007387 */ /* 0x000fe20000100800 */
[----:B-1----:R-:W-:-:S03]  /*3f0b0*/  F2FP.SATFINITE.E5M2.F32.PACK_AB_MERGE_C R7, R202, R203, RZ ;  /* 0x000000cbca07723e */ /* 0x002fc600048060ff */
[----:B------:R0:W-:Y:S01]  /*3f0c0*/  STL [R1+0x82c], R5 ;  /* 0x00082c0501007387 */ /* 0x0001e20000100800 */
[----:B---3--:R-:W-:-:S03]  /*3f0d0*/  F2FP.SATFINITE.E5M2.F32.PACK_AB_MERGE_C R6, R200, R201, RZ ;  /* 0x000000c9c806723e */ /* 0x008fc600048060ff */
[----:B------:R-:W-:Y:S04]  /*3f0e0*/  STL [R1+0x828], R7 ;  /* 0x0008280701007387 */ /* 0x000fe80000100800 */
[----:B------:R-:W-:Y:S01]  /*3f0f0*/  STL [R1+0x824], R6 ;  /* 0x0008240601007387 */ /* 0x000fe20000100800 */
[----:B0-----:R-:W-:Y:S02]  /*3f100*/  F2FP.SATFINITE.E5M2.F32.PACK_AB_MERGE_C R5, R198, R199, RZ ;  /* 0x000000c7c605723e */ /* 0x001fe400048060ff */
[----:B------:R-:W-:-:S05]  /*3f110*/  F2FP.SATFINITE.E5M2.F32.PACK_AB_MERGE_C R228, R196, R197, RZ ;  /* 0x000000c5c4e4723e */ /* 0x000fca00048060ff */
[----:B------:R-:W-:Y:S04]  /*3f120*/  STL [R1+0x1b14], R228 ;  /* 0x001b14e401007387 */ /* 0x000fe80000100800 */
[----:B------:R-:W-:Y:S04]  /*3f130*/  STL [R1+0x820], R5 ;  /* 0x0008200501007387 */ /* 0x000fe80000100800 */
[----:B------:R2:W-:Y:S02]  /*3f140*/  STL [R1+0x1b18], R0 ;  /* 0x001b180001007387 */ /* 0x0005e40000100800 */
[----:B--2---:R-:W-:-:S02]  /*3f150*/  F2FP.SATFINITE.E5M2.F32.PACK_AB_MERGE_C R0, R194, R195, RZ ;  /* 0x000000c3c200723e */ /* 0x004fc400048060ff */
[----:B------:R-:W2:Y:S04]  /*3f160*/  LDL.LU R195, [R1+0x668] ;  /* 0x0006680001c37983 */ /* 0x000ea80000300800 */
        /* <DEDUP_REMOVED lines=12> */
[----:B------:R-:W-:Y:S04]  /*3f230*/  STL [R1+0x1b1c], R3 ;  /* 0x001b1c0301007387 */ /* 0x000fe80000100800 */
[----:B------:R3:W-:Y:S01]  /*3f240*/  STL [R1+0x1b20], R2 ;  /* 0x001b200201007387 */ /* 0x0007e20000100800 */
[----:B------:R-:W-:-:S02]  /*3f250*/  @P0 LOP3.LUT R233, R233, 0x80, RZ, 0xfc, !PT ;  /* 0x00000080e9e90812 */ /* 0x000fc400078efcff */
[----:B------:R-:W-:Y:S01]  /*3f260*/  ISETP.GE.AND P0, PT, R8, UR50, PT ;  /* 0x0000003208007c0c */ /* 0x000fe2000bf06270 */
[----:B------:R-:W-:-:S03]  /*3f270*/  ULDC UR50, c[0x0][0x228] ;  /* 0x00008a0000327ab9 */ /* 0x000fc60000000800 */
[----:B------:R-:W-:Y:S01]  /*3f280*/  ISETP.LT.AND P1, PT, R3, UR6, !P0 ;  /* 0x0000000603007c0c */ /* 0x000fe2000c721270 */
[----:B------:R-:W-:Y:S01]  /*3f290*/  ULDC UR6, c[0x0][0x228] ;  /* 0x00008a0000067ab9 */ /* 0x000fe20000000800 */
[----:B--2---:R-:W-:Y:S02]  /*3f2a0*/  F2FP.SATFINITE.E5M2.F32.PACK_AB_MERGE_C R0, R194, R195, RZ ;  /* 0x000000c3c200723e */ /* 0x004fe400048060ff */
[----:B------:R-:W2:Y:S04]  /*3f2b0*/  LDL.LU R195, [R1+0x698] ;  /* 0x0006980001c37983 */ /* 0x000ea80000300800 */
[----:B------:R-:W2:Y:S01]  /*3f2c0*/  LDL.LU R194, [R1+0x69c] ;  /* 0x00069c0001c27983 */ /* 0x000ea20000300800 */
[----:B------:R-:W-:Y:S01]  /*3f2d0*/  ISETP.LT.AND P0, PT, R2, UR4, !P0 ;  /* 0x0000000402007c0c */ /* 0x000fe2000c701270 */
[----:B------:R-:W-:Y:S01]  /*3f2e0*/  ULDC UR4, c[0x0][0x248] ;  /* 0x0000920000047ab9 */ /* 0x000fe20000000800 */
[----:B------:R-:W-:-:S04]  /*3f2f0*/  LOP3.LUT R233, R233, 0xffffffef, RZ, 0xc0, !PT ;  /* 0xffffffefe9e97812 */ /* 0x000fc800078ec0ff */
[----:B------:R-:W-:-:S04]  /*3f300*/  @P1 LOP3.LUT R233, R233, 0x10, RZ, 0xfc, !PT ;  /* 0x00000010e9e91812 */ /* 0x000fc800078efcff */
[----:B------:R-:W-:Y:S01]  /*3f310*/  LOP3.LUT R233, R233, 0xfffffff7, RZ, 0xc0, !PT ;  /* 0xfffffff7e9e97812 */ /* 0x000fe200078ec0ff */
[----:B------:R0:W-:Y:S03]  /*3f320*/  STL [R1+0x81c], R0 ;  /* 0x00081c0001007387 */ /* 0x0001e60000100800 */
[----:B------:R-:W-:Y:S02]  /*3f330*/  @P0 LOP3.LUT R233, R233, 0x8, RZ, 0xfc, !PT ;  /* 0x00000008e9e90812 */ /* 0x000fe400078efcff */
[----:B---3--:R-:W-:-:S03]  /*3f340*/  F2FP.SATFINITE.E5M2.F32.PACK_AB_MERGE_C R2, R197, R199, RZ ;  /* 0x000000c7c502723e */ /* 0x008fc600048060ff */
[----:B------:R-:W-:Y:S01]  /*3f350*/  STL [R1+0x1b24], R233 ;  /* 0x001b24e901007387 */ /* 0x000fe20000100800 */
[----:B0-----:R-:W-:Y:S01]  /*3f360*/  VIADD R0, R4, UR4 ;  /* 0x0000000404007c36 */ /* 0x001fe20008000000 */
[----:B------:R-:W-:Y:S02]  /*3f370*/  ULDC UR4, c[0x0][0x248] ;  /* 0x0000920000047ab9 */ /* 0x000fe40000000800 */
[----:B------:R-:W3:Y:S04]  /*3f380*/  LDL.LU R203, [R1+0x6a0] ;  /* 0x0006a00001cb7983 */ /* 0x000ee80000300800 */
[----:B------:R-:W3:Y:S04]  /*3f390*/  LDL.LU R202, [R1+0x6a4] ;  /* 0x0006a40001ca7983 */ /* 0x000ee80000300800 */
[----:B------:R-:W-:Y:S04]  /*3f3a0*/  STL [R1+0x814], R2 ;  /* 0x0008140201007387 */ /* 0x000fe80000100800 */
[----:B------:R0:W-:Y:S04]  /*3f3b0*/  STL [R1+0x600], R0 ;  /* 0x0006000001007387 */ /* 0x0001e80000100800 */
[----:B------:R-:W3:Y:S04]  /*3f3c0*/  LDL.LU R201, [R1+0x6a8] ;  /* 0x0006a80001c97983 */ /* 0x000ee80000300800 */
[----:B------:R-:W3:Y:S04]  /*3f3d0*/  LDL.LU R200, [R1+0x6ac] ;  /* 0x0006ac0001c87983 */ /* 0x000ee80000300800 */
[----:B------:R-:W3:Y:S04]  /*3f3e0*/  LDL.LU R199, [R1+0x6b0] ;  /* 0x0006b00001c77983 */ /* 0x000ee80000300800 */
[----:B------:R-:W3:Y:S01]  /*3f3f0*/  LDL.LU R197, [R1+0x6b4] ;  /* 0x0006b40001c57983 */ /* 0x000ee20000300800 */
[----:B----4-:R-:W-:Y:S01]  /*3f400*/  F2FP.SATFINITE.E5M2.F32.PACK_AB_MERGE_C R229, R208, R209, RZ ;  /* 0x000000d1d0e5723e */ /* 0x010fe200048060ff */
[----:B0-----:R-:W-:Y:S01]  /*3f410*/  VIADD R0, R0, UR4 ;  /* 0x0000000400007c36 */ /* 0x001fe20008000000 */
[----:B------:R-:W-:Y:S01]  /*3f420*/  F2FP.SATFINITE.E5M2.F32.PACK_AB_MERGE_C R3, R206, R207, RZ ;  /* 0x000000cfce03723e */ /* 0x000fe200048060ff */
[----:B------:R-:W-:Y:S01]  /*3f430*/  ULDC UR4, c[0x0][0x248] ;  /* 0x0000920000047ab9 */ /* 0x000fe20000000800 */
[----:B------:R-:W-:Y:S01]  /*3f440*/  F2FP.SATFINITE.E5M2.F32.PACK_AB_MERGE_C R2, R204, R205, RZ ;  /* 0x000000cdcc02723e */ /* 0x000fe200048060ff */
[----:B------:R-:W-:Y:S04]  /*3f450*/  STL [R1+0x1b28], R229 ;  /* 0x001b28e501007387 */ /* 0x000fe80000100800 */
[----:B------:R-:W-:Y:S04]  /*3f460*/  STL [R1+0x810], R3 ;  /* 0x0008100301007387 */ /* 0x000fe80000100800 */
[----:B------:R0:W-:Y:S04]  /*3f470*/  STL [R1+0x604], R0 ;  /* 0x0006040001007387 */ /* 0x0001e80000100800 */
[----:B------:R1:W-:Y:S04]  /*3f480*/  STL [R1+0x80c], R2 ;  /* 0x00080c0201007387 */ /* 0x0003e80000100800 */
[----:B------:R-:W4:Y:S01]  /*3f490*/  LDL.LU R217, [R1+0x6b8] ;  /* 0x0006b80001d97983 */ /* 0x000f220000300800 */
[----:B0-----:R-:W-:Y:S01]  /*3f4a0*/  VIADD R0, R0, UR4 ;  /* 0x0000000400007c36 */ /* 0x001fe20008000000 */
[----:B------:R-:W-:-:S02]  /*3f4b0*/  ULDC UR4, c[0x0][0x248] ;  /* 0x0000920000047ab9 */ /* 0x000fc40000000800 */
[----:B------:R-:W4:Y:S01]  /*3f4c0*/  LDL.LU R216, [R1+0x6bc] ;  /* 0x0006bc0001d87983 */ /* 0x000f220000300800 */
[----:B-1----:R-:W-:-:S05]  /*3f4d0*/  F2FP.SATFINITE.E5M2.F32.PACK_AB_MERGE_C R2, R196, R198, RZ ;  /* 0x000000c6c402723e */ /* 0x002fca00048060ff */
[----:B------:R-:W-:Y:S04]  /*3f4e0*/  STL [R1+0x808], R2 ;  /* 0x0008080201007387 */ /* 0x000fe80000100800 */
[----:B------:R0:W-:Y:S04]  /*3f4f0*/  STL [R1+0x608], R0 ;  /* 0x0006080001007387 */ /* 0x0001e80000100800 */
[----:B------:R-:W4:Y:S04]  /*3f500*/  LDL.LU R215, [R1+0x6c0] ;  /* 0x0006c00001d77983 */ /* 0x000f280000300800 */
[----:B------:R-:W4:Y:S04]  /*3f510*/  LDL.LU R214, [R1+0x6c4] ;  /* 0x0006c40001d67983 */ /* 0x000f280000300800 */
[----:B------:R-:W4:Y:S04]  /*3f520*/  LDL.LU R213, [R1+0x6c8] ;  /* 0x0006c80001d57983 */ /* 0x000f280000300800 */
[----:B------:R-:W4:Y:S04]  /*3f530*/  LDL.LU R212, [R1+0x6cc] ;  /* 0x0006cc0001d47983 */ /* 0x000f280000300800 */
[----:B------:R-:W4:Y:S01]  /*3f540*/  LDL.LU R211, [R1+0x6d0] ;  /* 0x0006d00001d37983 */ /* 0x000f220000300800 */
[----:B0-----:R-:W-:Y:S01]  /*3f550*/  VIADD R0, R0, UR4 ;  /* 0x0000000400007c36 */ /* 0x001fe20008000000 */
[----:B------:R-:W-:-:S02]  /*3f560*/  ULDC UR4, c[0x0][0x248] ;  /* 0x0000920000047ab9 */ /* 0x000fc40000000800 */
[----:B------:R-:W4:Y:S04]  /*3f570*/  LDL.LU R210, [R1+0x6d4] ;  /* 0x0006d40001d27983 */ /* 0x000f280000300800 */
[----:B------:R-:W4:Y:S04]  /*3f580*/  LDL.LU R209, [R1+0x6d8] ;  /* 0x0006d80001d17983 */ /* 0x000f280000300800 */
[----:B------:R-:W4:Y:S01]  /*3f590*/  LDL.LU R208, [R1+0x6dc] ;  /* 0x0006dc0001d07983 */ /* 0x000f220000300800 */
[----:B--2---:R-:W-:-:S05]  /*3f5a0*/  F2FP.SATFINITE.E5M2.F32.PACK_AB_MERGE_C R230, R194, R195, RZ ;  /* 0x000000c3c2e6723e */ /* 0x004fca00048060ff */
[----:B------:R-:W-:Y:S04]  /*3f5b0*/  STL [R1+0x1b2c], R230 ;  /* 0x001b2ce601007387 */ /* 0x000fe80000100800 */
[----:B------:R-:W2:Y:S04]  /*3f5c0*/  LDL.LU R198, [R1+0x6e0] ;  /* 0x0006e00001c67983 */ /* 0x000ea80000300800 */
[----:B------:R-:W2:Y:S04]  /*3f5d0*/  LDL.LU R196, [R1+0x6e4] ;  /* 0x0006e40001c47983 */ /* 0x000ea80000300800 */
[----:B------:R-:W2:Y:S04]  /*3f5e0*/  LDL.LU R195, [R1+0x6e8] ;  /* 0x0006e80001c37983 */ /* 0x000ea80000300800 */
[----:B------:R0:W-:Y:S04]  /*3f5f0*/  STL [R1+0x60c], R0 ;  /* 0x00060c0001007387 */ /* 0x0001e80000100800 */
[----:B------:R-:W2:Y:S01]  /*3f600*/  LDL.LU R194, [R1+0x6ec] ;  /* 0x0006ec0001c27983 */ /* 0x000ea20000300800 */
[----:B---3--:R-:W-:Y:S01]  /*3f610*/  F2FP.SATFINITE.E5M2.F32.PACK_AB_MERGE_C R2, R202, R203, RZ ;  /* 0x000000cbca02723e */ /* 0x008fe200048060ff */
[----:B0-----:R-:W-:Y:S01]  /*3f620*/  VIADD R0, R0, UR4 ;  /* 0x0000000400007c36 */ /* 0x001fe20008000000 */
[----:B------:R-:W-:-:S03]  /*3f630*/  ULDC UR4, c[0x0][0x248] ;  /* 0x0000920000047ab9 */ /* 0x000fc60000000800 */
[----:B------:R0:W-:Y:S01]  /*3f640*/  STL [R1+0x800], R2 ;  /* 0x0008000201007387 */ /* 0x0001e20000100800 */
[----:B------:R-:W-:-:S05]  /*3f650*/  F2FP.SATFINITE.E5M2.F32.PACK_AB_MERGE_C R3, R200, R201, RZ ;  /* 0x000000c9c803723e */ /* 0x000fca00048060ff */
[----:B------:R-:W-:Y:S01]  /*3f660*/  STL [R1+0x804], R3 ;  /* 0x0008040301007387 */ /* 0x000fe20000100800 */
[----:B0-----:R-:W-:-:S03]  /*3f670*/  F2FP.SATFINITE.E5M2.F32.PACK_AB_MERGE_C R2, R197, R199, RZ ;  /* 0x000000c7c502723e */ /* 0x001fc600048060ff */
[----:B------:R-:W3:Y:S04]  /*3f680*/  LDL.LU R207, [R1+0x6f0] ;  /* 0x0006f00001cf7983 */ /* 0x000ee80000300800 */
[----:B------:R-:W3:Y:S04]  /*3f690*/  LDL.LU R206, [R1+0x6f4] ;  /* 0x0006f40001ce7983 */ /* 0x000ee80000300800 */
[----:B------:R-:W-:Y:S04]  /*3f6a0*/  STL [R1+0x6b4], R2 ;  /* 0x0006b40201007387 */ /* 0x000fe80000100800 */
[----:B------:R0:W-:Y:S04]  /*3f6b0*/  STL [R1+0x610], R0 ;  /* 0x0006100001007387 */ /* 0x0001e80000100800 */
        /* <DEDUP_REMOVED lines=8> */
[----:B----4-:R-:W-:Y:S01]  /*3f740*/  F2FP.SATFINITE.E5M2.F32.PACK_AB_MERGE_C R231, R216, R217, RZ ;  /* 0x000000d9d8e7723e */ /* 0x010fe200048060ff */
[----:B0-----:R-:W-:Y:S01]  /*3f750*/  VIADD R0, R0, UR4 ;  /* 0x0000000400007c36 */ /* 0x001fe20008000000 */
[----:B------:R-:W-:Y:S01]  /*3f760*/  F2FP.SATFINITE.E5M2.F32.PACK_AB_MERGE_C R3, R214, R215, RZ ;  /* 0x000000d7d603723e */ /* 0x000fe200048060ff */
[----:B------:R-:W-:-:S02]  /*3f770*/  ULDC UR4, c[0x0][0x248] ;  /* 0x0000920000047ab9 */ /* 0x000fc40000000800 */
[----:B------:R-:W-:Y:S01]  /*3f780*/  STL [R1+0x1b30], R231 ;  /* 0x001b30e701007387 */ /* 0x000fe20000100800 */
[----:B------:R-:W-:-:S03]  /*3f790*/  F2FP.SATFINITE.E5M2.F32.PACK_AB_MERGE_C R2, R212, R213, RZ ;  /* 0x000000d5d402723e */ /* 0x000fc600048060ff */
[----:B------:R-:W-:Y:S04]  /*3f7a0*/  STL [R1+0x6b0], R3 ;  /* 0x0006b00301007387 */ /* 0x000fe80000100800 */
[----:B------:R0:W-:Y:S04]  /*3f7b0*/  STL [R1+0x614], R0 ;  /* 0x0006140001007387 */ /* 0x0001e80000100800 */
[----:B------:R1:W-:Y:S01]  /*3f7c0*/  STL [R1+0x6ac], R2 ;  /* 0x0006ac0201007387 */ /* 0x0003e20000100800 */
[----:B0-----:R-:W-:Y:S01]  /*3f7d0*/  VIADD R0, R0, UR4 ;  /* 0x0000000400007c36 */ /* 0x001fe20008000000 */
[----:B------:R-:W-:Y:S01]  /*3f7e0*/  ULDC UR4, c[0x0][0x248] ;  /* 0x0000920000047ab9 */ /* 0x000fe20000000800 */
[----:B-1----:R-:W-:-:S02]  /*3f7f0*/  F2FP.SATFINITE.E5M2.F32.PACK_AB_MERGE_C R2, R210, R211, RZ ;  /* 0x000000d3d202723e */ /* 0x002fc400048060ff */
[----:B------:R-:W-:-:S03]  /*3f800*/  F2FP.SATFINITE.E5M2.F32.PACK_AB_MERGE_C R232, R208, R209, RZ ;  /* 0x000000d1d0e8723e */ /* 0x000fc600048060ff */
[----:B------:R-:W-:Y:S04]  /*3f810*/  STL [R1+0x6a8], R2 ;  /* 0x0006a80201007387 */ /* 0x000fe80000100800 */
[----:B------:R0:W-:Y:S04]  /*3f820*/  STL [R1+0x618], R0 ;  /* 0x0006180001007387 */ /* 0x0001e80000100800 */
[----:B------:R-:W-:Y:S01]  /*3f830*/  STL [R1+0x1b34], R232 ;  /* 0x001b34e801007387 */ /* 0x000fe20000100800 */
[----:B0-----:R-:W-:Y:S01]  /*3f840*/  VIADD R0, R0, UR4 ;  /* 0x0000000400007c36 */ /* 0x001fe20008000000 */
[----:B------:R-:W-:Y:S01]  /*3f850*/  ULDC UR4, c[0x0][0x248] ;  /* 0x0000920000047ab9 */ /* 0x000fe20000000800 */
[----:B--2---:R-:W-:-:S05]  /*3f860*/  F2FP.SATFINITE.E5M2.F32.PACK_AB_MERGE_C R3, R196, R198, RZ ;  /* 0x000000c6c403723e */ /* 0x004fca00048060ff */
[----:B------:R-:W-:Y:S04]  /*3f870*/  STL [R1+0x6a0], R3 ;  /* 0x0006a00301007387 */ /* 0x000fe80000100800 */
[----:B------:R0:W-:Y:S01]  /*3f880*/  STL [R1+0x61c], R0 ;  /* 0x00061c0001007387 */ /* 0x0001e20000100800 */
[----:B------:R-:W-:-:S05]  /*3f890*/  F2FP.SATFINITE.E5M2.F32.PACK_AB_MERGE_C R2, R194, R195, RZ ;  /* 0x000000c3c202723e */ /* 0x000fca00048060ff */
[----:B------:R3:W-:Y:S01]  /*3f8a0*/  STL [R1+0x6a4], R2 ;  /* 0x0006a40201007387 */ /* 0x0007e20000100800 */
[----:B0-----:R-:W-:Y:S01]  /*3f8b0*/  VIADD R0, R0, UR4 ;  /* 0x0000000400007c36 */ /* 0x001fe20008000000 */
[----:B------:R-:W-:Y:S02]  /*3f8c0*/  ULDC UR4, c[0x0][0x248] ;  /* 0x0000920000047ab9 */ /* 0x000fe40000000800 */
[----:B------:R-:W2:Y:S04]  /*3f8d0*/  LDL.LU R198, [R1+0x718] ;  /* 0x0007180001c67983 */ /* 0x000ea80000300800 */
[----:B------:R-:W2:Y:S04]  /*3f8e0*/  LDL.LU R196, [R1+0x71c] ;  /* 0x00071c0001c47983 */ /* 0x000ea80000300800 */
[----:B------:R-:W4:Y:S04]  /*3f8f0*/  LDL.LU R195, [R1+0x720] ;  /* 0x0007200001c37983 */ /* 0x000f280000300800 */
[----:B------:R0:W-:Y:S04]  /*3f900*/  STL [R1+0x620], R0 ;  /* 0x0006200001007387 */ /* 0x0001e80000100800 */
[----:B------:R-:W4:Y:S01]  /*3f910*/  LDL.LU R194, [R1+0x724] ;  /* 0x0007240001c27983 */ /* 0x000f220000300800 */
[----:B---3--:R-:W-:Y:S01]  /*3f920*/  F2FP.SATFINITE.E5M2.F32.PACK_AB_MERGE_C R2, R206, R207, RZ ;  /* 0x000000cfce02723e */ /* 0x008fe200048060ff */
[----:B0-----:R-:W-:Y:S01]  /*3f930*/  VIADD R0, R0, UR4 ;  /* 0x0000000400007c36 */ /* 0x001fe20008000000 */
[----:B------:R-:W-:-:S03]  /*3f940*/  ULDC UR4, c[0x0][0x248] ;  /* 0x0000920000047ab9 */ /* 0x000fc60000000800 */
[----:B------:R0:W-:Y:S01]  /*3f950*/  STL [R1+0x69c], R2 ;  /* 0x00069c0201007387 */ /* 0x0001e20000100800 */
[----:B------:R-:W-:Y:S02]  /*3f960*/  F2FP.SATFINITE.E5M2.F32.PACK_AB_MERGE_C R188, R204, R205, RZ ;  /* 0x000000cdccbc723e */ /* 0x000fe400048060ff */
[----:B------:R-:W-:-:S03]  /*3f970*/  F2FP.SATFINITE.E5M2.F32.PACK_AB_MERGE_C R3, R202, R203, RZ ;  /* 0x000000cbca03723e */ /* 0x000fc600048060ff */
[----:B------:R-:W-:Y:S04]  /*3f980*/  STL [R1+0x1b38], R188 ;  /* 0x001b38bc01007387 */ /* 0x000fe80000100800 */
[----:B------:R-:W-:Y:S01]  /*3f990*/  STL [R1+0x698], R3 ;  /* 0x0006980301007387 */ /* 0x000fe20000100800 */
[----:B0-----:R-:W-:-:S03]  /*3f9a0*/  F2FP.SATFINITE.E5M2.F32.PACK_AB_MERGE_C R2, R200, R201, RZ ;  /* 0x000000c9c802723e */ /* 0x001fc600048060ff */
[----:B------:R0:W-:Y:S04]  /*3f9b0*/  STL [R1+0x624], R0 ;  /* 0x0006240001007387 */ /* 0x0001e80000100800 */
[----:B------:R1:W-:Y:S04]  /*3f9c0*/  STL [R1+0x694], R2 ;  /* 0x0006940201007387 */ /* 0x0003e80000100800 */
[----:B------:R-:W3:Y:S01]  /*3f9d0*/  LDL.LU R219, [R1+0x728] ;  /* 0x0007280001db7983 */ /* 0x000ee20000300800 */
[----:B0-----:R-:W-:Y:S01]  /*3f9e0*/  VIADD R0, R0, UR4 ;  /* 0x0000000400007c36 */ /* 0x001fe20008000000 */
[----:B------:R-:W-:-:S02]  /*3f9f0*/  ULDC UR4, c[0x0][0x248] ;  /* 0x0000920000047ab9 */ /* 0x000fc40000000800 */
[----:B------:R-:W3:Y:S01]  /*3fa00*/  LDL.LU R218, [R1+0x72c] ;  /* 0x00072c0001da7983 */ /* 0x000ee20000300800 */
[----:B-1----:R-:W-:-:S05]  /*3fa10*/  F2FP.SATFINITE.E5M2.F32.PACK_AB_MERGE_C R2, R197, R199, RZ ;  /* 0x000000c7c502723e */ /* 0x002fca00048060ff */
        /* <DEDUP_REMOVED lines=16> */
[----:B0-----:R-:W-:Y:S01]  /*3fb20*/  VIADD R0, R0, UR4 ;  /* 0x0000000400007c36 */ /* 0x001fe20008000000 */
[----:B------:R-:W-:Y:S01]  /*3fb30*/  ULDC UR4, c[0x0][0x248] ;  /* 0x0000920000047ab9 */ /* 0x000fe20000000800 */
[----:B--2---:R-:W-:-:S05]  /*3fb40*/  F2FP.SATFINITE.E5M2.F32.PACK_AB_MERGE_C R6, R196, R198, RZ ;  /* 0x000000c6c406723e */ /* 0x004fca00048060ff */
[----:B------:R-:W-:Y:S04]  /*3fb50*/  STL [R1+0x1b3c], R6 ;  /* 0x001b3c0601007387 */ /* 0x000fe80000100800 */
[----:B------:R-:W2:Y:S01]  /*3fb60*/  LDL.LU R207, [R1+0x768] ;  /* 0x0007680001cf7983 */ /* 0x000ea20000300800 */
[----:B----4-:R-:W-:-:S03]  /*3fb70*/  F2FP.SATFINITE.E5M2.F32.PACK_AB_MERGE_C R2, R194, R195, RZ ;  /* 0x000000c3c202723e */ /* 0x010fc600048060ff */
[----:B------:R-:W2:Y:S04]  /*3fb80*/  LDL.LU R206, [R1+0x76c] ;  /* 0x00076c0001ce7983 */ /* 0x000ea80000300800 */
[----:B------:R-:W-:Y:S04]  /*3fb90*/  STL [R1+0x688], R2 ;  /* 0x0006880201007387 */ /* 0x000fe80000100800 */
[----:B------:R0:W-:Y:S04]  /*3fba0*/  STL [R1+0x62c], R0 ;  /* 0x00062c0001007387 */ /* 0x0001e80000100800 */
        /* <DEDUP_REMOVED lines=8> */
[----:B0-----:R-:W-:Y:S01]  /*3fc30*/  VIADD R0, R0, UR4 ;  /* 0x0000000400007c36 */ /* 0x001fe20008000000 */
[----:B------:R-:W-:Y:S01]  /*3fc40*/  ULDC UR4, c[0x0][0x248] ;  /* 0x0000920000047ab9 */ /* 0x000fe20000000800 */
[----:B---3--:R-:W-:-:S05]  /*3fc50*/  F2FP.SATFINITE.E5M2.F32.PACK_AB_MERGE_C R3, R218, R219, RZ ;  /* 0x000000dbda03723e */ /* 0x008fca00048060ff */
[----:B------:R0:W-:Y:S01]  /*3fc60*/  STL [R1+0x68c], R3 ;  /* 0x00068c0301007387 */ /* 0x0001e20000100800 */
[----:B------:R-:W-:-:S05]  /*3fc70*/  F2FP.SATFINITE.E5M2.F32.PACK_AB_MERGE_C R2, R216, R217, RZ ;  /* 0x000000d9d802723e */ /* 0x000fca00048060ff */
[----:B------:R-:W-:Y:S01]  /*3fc80*/  STL [R1+0x684], R2 ;  /* 0x0006840201007387 */ /* 0x000fe20000100800 */
[----:B------:R-:W-:-:S03]  /*3fc90*/  F2FP.SATFINITE.E5M2.F32.PACK_AB_MERGE_C R4, R214, R215, RZ ;  /* 0x000000d7d604723e */ /* 0x000fc600048060ff */
[----:B------:R1:W-:Y:S01]  /*3fca0*/  STL [R1+0x630], R0 ;  /* 0x0006300001007387 */ /* 0x0003e20000100800 */
[----:B0-----:R-:W-:Y:S01]  /*3fcb0*/  F2FP.SATFINITE.E5M2.F32.PACK_AB_MERGE_C R3, R212, R213, RZ ;  /* 0x000000d5d403723e */ /* 0x001fe200048060ff */
[----:B-1----:R-:W-:Y:S02]  /*3fcc0*/  VIADD R0, R0, UR4 ;  /* 0x0000000400007c36 */ /* 0x002fe40008000000 */
[----:B------:R-:W-:Y:S01]  /*3fcd0*/  STL [R1+0x1b40], R4 ;  /* 0x001b400401007387 */ /* 0x000fe20000100800 */
[----:B------:R-:W-:Y:S01]  /*3fce0*/  ULDC UR4, c[0x0][0x248] ;  /* 0x0000920000047ab9 */ /* 0x000fe20000000800 */
[----:B------:R-:W-:Y:S02]  /*3fcf0*/  F2FP.SATFINITE.E5M2.F32.PACK_AB_MERGE_C R2, R210, R211, RZ ;  /* 0x000000d3d202723e */ /* 0x000fe400048060ff */
[----:B------:R-:W-:Y:S04]  /*3fd00*/  STL [R1+0x680], R3 ;  /* 0x0006800301007387 */ /* 0x000fe80000100800 */
[----:B------:R0:W-:Y:S04]  /*3fd10*/  STL [R1+0x634], R0 ;  /* 0x0006340001007387 */ /* 0x0001e80000100800 */
[----:B------:R1:W-:Y:S01]  /*3fd20*/  STL [R1+0x67c], R2 ;  /* 0x00067c0201007387 */ /* 0x0003e20000100800 */
[----:B0-----:R-:W-:Y:S01]  /*3fd30*/  VIADD R0, R0, UR4 ;  /* 0x0000000400007c36 */ /* 0x001fe20008000000 */
[----:B------:R-:W-:Y:S01]  /*3fd40*/  F2FP.SATFINITE.E5M2.F32.PACK_AB_MERGE_C R7, R200, R201, RZ ;  /* 0x000000c9c807723e */ /* 0x000fe200048060ff */
[----:B------:R-:W-:Y:S01]  /*3fd50*/  ULDC UR4, c[0x0][0x248] ;  /* 0x0000920000047ab9 */ /* 0x000fe20000000800 */
[----:B-1----:R-:W-:-:S05]  /*3fd60*/  F2FP.SATFINITE.E5M2.F32.PACK_AB_MERGE_C R2, R208, R209, RZ ;  /* 0x000000d1d002723e */ /* 0x002fca00048060ff */
[----:B------:R0:W-:Y:S04]  /*3fd70*/  STL [R1+0x678], R2 ;  /* 0x0006780201007387 */ /* 0x0001e80000100800 */
[----:B------:R1:W-:Y:S04]  /*3fd80*/  STL [R1+0x638], R0 ;  /* 0x0006380001007387 */ /* 0x0003e80000100800 */
[----:B------:R-:W-:Y:S01]  /*3fd90*/  STL [R1+0x1b44], R7 ;  /* 0x001b440701007387 */ /* 0x000fe20000100800 */
[----:B0-----:R-:W-:-:S03]  /*3fda0*/  F2FP.SATFINITE.E5M2.F32.PACK_AB_MERGE_C R2, R197, R199, RZ ;  /* 0x000000c7c502723e */ /* 0x001fc600048060ff */
[----:B------:R-:W3:Y:S01]  /*3fdb0*/  LDL.LU R201, [R1+0x790] ;  /* 0x0007900001c97983 */ /* 0x000ee20000300800 */
[----:B-1----:R-:W-:Y:S01]  /*3fdc0*/  VIADD R0, R0, UR4 ;  /* 0x0000000400007c36 */ /* 0x002fe20008000000 */
[----:B------:R-:W-:Y:S02]  /*3fdd0*/  ULDC UR4, c[0x0][0x248] ;  /* 0x0000920000047ab9 */ /* 0x000fe40000000800 */
[----:B------:R-:W3:Y:S04]  /*3fde0*/  LDL.LU R200, [R1+0x794] ;  /* 0x0007940001c87983 */ /* 0x000ee80000300800 */
[----:B------:R-:W-:Y:S04]  /*3fdf0*/  STL [R1+0x670], R2 ;  /* 0x0006700201007387 */ /* 0x000fe80000100800 */
[----:B------:R0:W-:Y:S04]  /*3fe00*/  STL [R1+0x63c], R0 ;  /* 0x00063c0001007387 */ /* 0x0001e80000100800 */
[----:B------:R-:W3:Y:S04]  /*3fe10*/  LDL.LU R199, [R1+0x798] ;  /* 0x0007980001c77983 */ /* 0x000ee80000300800 */
[----:B------:R-:W3:Y:S01]  /*3fe20*/  LDL.LU R197, [R1+0x79c] ;  /* 0x00079c0001c57983 */ /* 0x000ee20000300800 */
[----:B0-----:R-:W-:Y:S01]  /*3fe30*/  VIADD R0, R0, UR4 ;  /* 0x0000000400007c36 */ /* 0x001fe20008000000 */
[----:B------:R-:W-:Y:S01]  /*3fe40*/  ULDC UR4, c[0x0][0x248] ;  /* 0x0000920000047ab9 */ /* 0x000fe20000000800 */
[----:B--2---:R-:W-:-:S05]  /*3fe50*/  F2FP.SATFINITE.E5M2.F32.PACK_AB_MERGE_C R2, R206, R207, RZ ;  /* 0x000000cfce02723e */ /* 0x004fca00048060ff */
[----:B------:R0:W-:Y:S01]  /*3fe60*/  STL [R1+0x674], R2 ;  /* 0x0006740201007387 */ /* 0x0001e20000100800 */
[----:B----4-:R-:W-:-:S05]  /*3fe70*/  F2FP.SATFINITE.E5M2.F32.PACK_AB_MERGE_C R3, R204, R205, RZ ;  /* 0x000000cdcc03723e */ /* 0x010fca00048060ff */
[----:B------:R-:W-:Y:S01]  /*3fe80*/  STL [R1+0x66c], R3 ;  /* 0x00066c0301007387 */ /* 0x000fe20000100800 */
[----:B0-----:R-:W-:-:S03]  /*3fe90*/  F2FP.SATFINITE.E5M2.F32.PACK_AB_MERGE_C R2, R202, R203, RZ ;  /* 0x000000cbca02723e */ /* 0x001fc600048060ff */
[----:B------:R0:W-:Y:S04]  /*3fea0*/  STL [R1+0x640], R0 ;  /* 0x0006400001007387 */ /* 0x0001e80000100800 */
[----:B------:R1:W-:Y:S01]  /*3feb0*/  STL [R1+0xd44], R2 ;  /* 0x000d440201007387 */ /* 0x0003e20000100800 */
[----:B0-----:R-:W-:Y:S01]  /*3fec0*/  VIADD R0, R0, UR4 ;  /* 0x0000000400007c36 */ /* 0x001fe20008000000 */
[----:B------:R-:W-:Y:S01]  /*3fed0*/  ULDC UR4, c[0x0][0x248] ;  /* 0x0000920000047ab9 */ /* 0x000fe20000000800 */
[----:B-1----:R-:W-:-:S05]  /*3fee0*/  F2FP.SATFINITE.E5M2.F32.PACK_AB_MERGE_C R2, R196, R198, RZ ;  /* 0x000000c6c402723e */ /* 0x002fca00048060ff */
[----:B------:R-:W-:Y:S04]  /*3fef0*/  STL [R1+0x668], R2 ;  /* 0x0006680201007387 */ /* 0x000fe80000100800 */
[----:B------:R0:W-:Y:S01]  /*3ff00*/  STL [R1+0x644], R0 ;  /* 0x0006440001007387 */ /* 0x0001e20000100800 */
[----:B------:R-:W-:-:S03]  /*3ff10*/  F2FP.SATFINITE.E5M2.F32.PACK_AB_MERGE_C R252, R194, R195, RZ ;  /* 0x000000c3c2fc723e */ /* 0x000fc600048060ff */
[----:B------:R-:W2:Y:S04]  /*3ff20*/  LDL.LU R221, [R1+0x7a0] ;  /* 0x0007a00001dd7983 */ /* 0x000ea80000300800 */
[----:B------:R-:W2:Y:S01]  /*3ff30*/  LDL.LU R220, [R1+0x7a4] ;  /* 0x0007a40001dc7983 */ /* 0x000ea20000300800 */
[----:B0-----:R-:W-:Y:S01]  /*3ff40*/  VIADD R0, R0, UR4 ;  /* 0x0000000400007c36 */ /* 0x001fe20008000000 */
[----:B------:R-:W-:Y:S02]  /*3ff50*/  ULDC UR4, c[0x0][0x248] ;  /* 0x0000920000047ab9 */ /* 0x000fe40000000800 */
[----:B------:R-:W4:Y:S04]  /*3ff60*/  LDL.LU R195, [R1+0x7a8] ;  /* 0x0007a80001c37983 */ /* 0x000f280000300800 */
[----:B------:R0:W-:Y:S04]  /*3ff70*/  STL [R1+0x648], R0 ;  /* 0x0006480001007387 */ /* 0x0001e80000100800 */
[----:B------:R-:W4:Y:S04]  /*3ff80*/  LDL.LU R194, [R1+0x7ac] ;  /* 0x0007ac0001c27983 */ /* 0x000f280000300800 */
[----:B------:R-:W2:Y:S04]  /*3ff90*/  LDL.LU R219, [R1+0x7b0] ;  /* 0x0007b00001db7983 */ /* 0x000ea80000300800 */
        /* <DEDUP_REMOVED lines=10> */
[----:B------:R-:W2:Y:S01]  /*40040*/  LDL.LU R196, [R1+0x7dc] ;  /* 0x0007dc0001c47983 */ /* 0x000ea20000300800 */
[----:B0-----:R-:W-:Y:S01]  /*40050*/  VIADD R0, R0, UR4 ;  /* 0x0000000400007c36 */ /* 0x001fe20008000000 */
[----:B------:R-:W-:-:S02]  /*40060*/  ULDC UR4, c[0x0][0x248] ;  /* 0x0000920000047ab9 */ /* 0x000fc40000000800 */
[----:B------:R-:W2:Y:S01]  /*40070*/  LDL.LU R209, [R1+0x7e0] ;  /* 0x0007e00001d17983 */ /* 0x000ea20000300800 */
[----:B---3--:R-:W-:Y:S02]  /*40080*/  F2FP.SATFINITE.E5M2.F32.PACK_AB_MERGE_C R251, R200, R201, RZ ;  /* 0x000000c9c8fb723e */ /* 0x008fe400048060ff */
[----:B------:R-:W-:-:S05]  /*40090*/  F2FP.SATFINITE.E5M2.F32.PACK_AB_MERGE_C R2, R197, R199, RZ ;  /* 0x000000c7c502723e */ /* 0x000fca00048060ff */
[----:B------:R-:W-:Y:S04]  /*400a0*/  STL [R1+0xd3c], R2 ;  /* 0x000d3c0201007387 */ /* 0x000fe80000100800 */
[----:B------:R-:W3:Y:S04]  /*400b0*/  LDL.LU R208, [R1+0x7e4] ;  /* 0x0007e40001d07983 */ /* 0x000ee80000300800 */
[----:B------:R-:W3:Y:S04]  /*400c0*/  LDL.LU R207, [R1+0x7e8] ;  /* 0x0007e80001cf7983 */ /* 0x000ee80000300800 */
        /* <DEDUP_REMOVED lines=12> */
[----:B----4-:R-:W-:-:S02]  /*40190*/  F2FP.SATFINITE.E5M2.F32.PACK_AB_MERGE_C R249, R194, R195, RZ ;  /* 0x000000c3c2f9723e */ /* 0x010fc400048060ff */
[----:B------:R-:W4:Y:S04]  /*401a0*/  LDL.LU R195, [R1+0x410] ;  /* 0x0004100001c37983 */ /* 0x000f280000300800 */
[----:B------:R-:W4:Y:S04]  /*401b0*/  LDL.LU R194, [R1+0x414] ;  /* 0x0004140001c27983 */ /* 0x000f280000300800 */
[----:B------:R0:W-:Y:S01]  /*401c0*/  STL [R1+0x650], R0 ;  /* 0x0006500001007387 */ /* 0x0001e20000100800 */
[----:B--2---:R-:W-:Y:S01]  /*401d0*/  F2FP.SATFINITE.E5M2.F32.PACK_AB_MERGE_C R2, R216, R217, RZ ;  /* 0x000000d9d802723e */ /* 0x004fe200048060ff */
[----:B0-----:R-:W-:-:S04]  /*401e0*/  VIADD R0, R0, UR4 ;  /* 0x0000000400007c36 */ /* 0x001fc80008000000 */
[----:B------:R-:W-:Y:S01]  /*401f0*/  STL [R1+0xd38], R2 ;  /* 0x000d380201007387 */ /* 0x000fe20000100800 */
[----:B------:R-:W-:-:S03]  /*40200*/  ULDC UR4, c[0x0][0x248] ;  /* 0x0000920000047ab9 */ /* 0x000fc60000000800 */
[----:B------:R0:W-:Y:S02]  /*40210*/  STL [R1+0x654], R0 ;  /* 0x0006540001007387 */ /* 0x0001e40000100800 */
[----:B0-----:R-:W-:Y:S01]  /*40220*/  VIADD R0, R0, UR4 ;  /* 0x0000000400007c36 */ /* 0x001fe20008000000 */
[----:B------:R-:W-:-:S04]  /*40230*/  ULDC UR4, c[0x0][0x248] ;  /* 0x0000920000047ab9 */ /* 0x000fc80000000800 */
[----:B------:R0:W-:Y:S01]  /*40240*/  STL [R1+0x658], R0 ;  /* 0x0006580001007387 */ /* 0x0001e20000100800 */
[----:B------:R-:W-:-:S03]  /*40250*/  F2FP.SATFINITE.E5M2.F32.PACK_AB_MERGE_C R2, R196, R198, RZ ;  /* 0x000000c6c402723e */ /* 0x000fc600048060ff */
[----:B------:R-:W2:Y:S04]  /*40260*/  LDL.LU R198, [R1+0x418] ;  /* 0x0004180001c67983 */ /* 0x000ea80000300800 */
[----:B------:R-:W-:Y:S04]  /*40270*/  STL [R1+0xd54], R2 ;  /* 0x000d540201007387 */ /* 0x000fe80000100800 */
[----:B------:R-:W2:Y:S01]  /*40280*/  LDL.LU R196, [R1+0x41c] ;  /* 0x00041c0001c47983 */ /* 0x000ea20000300800 */
[----:B0-----:R-:W-:Y:S01]  /*40290*/  VIADD R0, R0, UR4 ;  /* 0x0000000400007c36 */ /* 0x001fe20008000000 */
[----:B------:R-:W-:-:S04]  /*402a0*/  ULDC UR4, c[0x0][0x248] ;  /* 0x0000920000047ab9 */ /* 0x000fc80000000800 */
[----:B------:R0:W-:Y:S02]  /*402b0*/  STL [R1+0x65c], R0 ;  /* 0x00065c0001007387 */ /* 0x0001e40000100800 */
[----:B0-----:R-:W-:Y:S01]  /*402c0*/  VIADD R0, R0, UR4 ;  /* 0x0000000400007c36 */ /* 0x001fe20008000000 */
[----:B------:R-:W-:Y:S01]  /*402d0*/  ULDC UR4, c[0x0][0x248] ;  /* 0x0000920000047ab9 */ /* 0x000fe20000000800 */
[----:B------:R-:W-:Y:S02]  /*402e0*/  F2FP.SATFINITE.E5M2.F32.PACK_AB_MERGE_C R247, R218, R219, RZ ;  /* 0x000000dbdaf7723e */ /* 0x000fe400048060ff */
[----:B---3--:R-:W-:-:S05]  /*402f0*/  F2FP.SATFINITE.E5M2.F32.PACK_AB_MERGE_C R2, R206, R207, RZ ;  /* 0x000000cfce02723e */ /* 0x008fca00048060ff */
[----:B------:R0:W-:Y:S04]  /*40300*/  STL [R1+0xd48], R2 ;  /* 0x000d480201007387 */ /* 0x0001e80000100800 */
[----:B------:R1:W-:Y:S01]  /*40310*/  STL [R1+0x660], R0 ;  /* 0x0006600001007387 */ /* 0x0003e20000100800 */
[----:B0-----:R-:W-:Y:S01]  /*40320*/  F2FP.SATFINITE.E5M2.F32.PACK_AB_MERGE_C R2, R202, R203, RZ ;  /* 0x000000cbca02723e */ /* 0x001fe200048060ff */
[----:B-1----:R-:W-:Y:S01]  /*40330*/  VIADD R0, R0, UR4 ;  /* 0x0000000400007c36 */ /* 0x002fe20008000000 */
[----:B------:R-:W-:-:S03]  /*40340*/  ULDC UR4, c[0x0][0x248] ;  /* 0x0000920000047ab9 */ /* 0x000fc60000000800 */
[----:B------:R0:W-:Y:S01]  /*40350*/  STL [R1+0xd40], R2 ;  /* 0x000d400201007387 */ /* 0x0001e20000100800 */
[----:B------:R-:W-:-:S05]  /*40360*/  F2FP.SATFINITE.E5M2.F32.PACK_AB_MERGE_C R3, R200, R201, RZ ;  /* 0x000000c9c803723e */ /* 0x000fca00048060ff */
[----:B------:R-:W-:Y:S01]  /*40370*/  STL [R1+0x8e8], R3 ;  /* 0x0008e80301007387 */ /* 0x000fe20000100800 */
[----:B0-----:R-:W-:-:S03]  /*40380*/  F2FP.SATFINITE.E5M2.F32.PACK_AB_MERGE_C R2, R197, R199, RZ ;  /* 0x000000c7c502723e */ /* 0x001fc600048060ff */
[----:B------:R0:W-:Y:S04]  /*40390*/  STL [R1+0x664], R0 ;  /* 0x0006640001007387 */ /* 0x0001e80000100800 */
[----:B------:R-:W3:Y:S04]  /*403a0*/  LDL.LU R201, [R1+0x420] ;  /* 0x0004200001c97983 */ /* 0x000ee80000300800 */
[----:B------:R4:W-:Y:S04]  /*403b0*/  STL [R1+0x8ec], R2 ;  /* 0x0008ec0201007387 */ /* 0x0009e80000100800 */
[----:B------:R-:W3:Y:S04]  /*403c0*/  LDL.LU R200, [R1+0x424] ;  /* 0x0004240001c87983 */ /* 0x000ee80000300800 */
[----:B------:R-:W3:Y:S01]  /*403d0*/  LDL.LU R199, [R1+0x428] ;  /* 0x0004280001c77983 */ /* 0x000ee20000300800 */
[----:B0-----:R-:W-:Y:S01]  /*403e0*/  VIADD R0, R0, UR4 ;  /* 0x0000000400007c36 */ /* 0x001fe20008000000 */
[----:B------:R-:W-:Y:S01]  /*403f0*/  F2FP.SATFINITE.E5M2.F32.PACK_AB_MERGE_C R246, R214, R215, RZ ;  /* 0x000000d7d6f6723e */ /* 0x000fe200048060ff */
[----:B------:R-:W-:Y:S01]  /*40400*/  ULDC UR4, c[0x0][0x248] ;  /* 0x0000920000047ab9 */ /* 0x000fe20000000800 */
[----:B------:R-:W3:Y:S04]  /*40410*/  LDL.LU R197, [R1+0x42c] ;  /* 0x00042c0001c57983 */ /* 0x000ee80000300800 */
[----:B------:R-:W3:Y:S04]  /*40420*/  LDL.LU R219, [R1+0x430] ;  /* 0x0004300001db7983 */ /* 0x000ee80000300800 */
[----:B------:R-:W3:Y:S01]  /*40430*/  LDL.LU R218, [R1+0x434] ;  /* 0x0004340001da7983 */ /* 0x000ee20000300800 */
[----:B------:R-:W-:-:S02]  /*40440*/  F2FP.SATFINITE.E5M2.F32.PACK_AB_MERGE_C R245, R212, R213, RZ ;  /* 0x000000d5d4f5723e */ /* 0x000fc400048060ff */
[----:B------:R-:W-:Y:S02]  /*40450*/  F2FP.SATFINITE.E5M2.F32.PACK_AB_MERGE_C R241, R210, R211, RZ ;  /* 0x000000d3d2f1723e */ /* 0x000fe400048060ff */
[----:B------:R-:W-:Y:S02]  /*40460*/  F2FP.SATFINITE.E5M2.F32.PACK_AB_MERGE_C R240, R208, R209, RZ ;  /* 0x000000d1d0f0723e */ /* 0x000fe400048060ff */
[----:B------:R-:W-:Y:S02]  /*40470*/  F2FP.SATFINITE.E5M2.F32.PACK_AB_MERGE_C R227, R204, R205, RZ ;  /* 0x000000cdcce3723e */ /* 0x000fe400048060ff */
[----:B----4-:R-:W-:-:S05]  /*40480*/  F2FP.SATFINITE.E5M2.F32.PACK_AB_MERGE_C R2, R194, R195, RZ ;  /* 0x000000c3c202723e */ /* 0x010fca00048060ff */
        /* <DEDUP_REMOVED lines=11> */
[----:B------:R-:W-:-:S02]  /*40540*/  ULDC UR4, c[0x0][0x248] ;  /* 0x0000920000047ab9 */ /* 0x000fc40000000800 */
[----:B------:R-:W4:Y:S01]  /*40550*/  LDL.LU R211, [R1+0x458] ;  /* 0x0004580001d37983 */ /* 0x000f220000300800 */
[----:B--2---:R-:W-:-:S05]  /*40560*/  F2FP.SATFINITE.E5M2.F32.PACK_AB_MERGE_C R2, R196, R198, RZ ;  /* 0x000000c6c402723e */ /* 0x004fca00048060ff */
[----:B------:R-:W-:Y:S04]  /*40570*/  STL [R1+0x8e4], R2 ;  /* 0x0008e40201007387 */ /* 0x000fe80000100800 */
[----:B------:R-:W2:Y:S04]  /*40580*/  LDL.LU R210, [R1+0x45c] ;  /* 0x00045c0001d27983 */ /* 0x000ea80000300800 */
[----:B------:R-:W2:Y:S04]  /*40590*/  LDL.LU R209, [R1+0x460] ;  /* 0x0004600001d17983 */ /* 0x000ea80000300800 */
[----:B------:R0:W-:Y:S04]  /*405a0*/  STL [R1+0x404], R0 ;  /* 0x0004040001007387 */ /* 0x0001e80000100800 */
        /* <DEDUP_REMOVED lines=10> */
[----:B------:R-:W-:Y:S01]  /*40650*/  ULDC UR4, c[0x0][0x248] ;  /* 0x0000920000047ab9 */ /* 0x000fe20000000800 */
[----:B---3--:R-:W-:-:S05]  /*40660*/  F2FP.SATFINITE.E5M2.F32.PACK_AB_MERGE_C R3, R200, R201, RZ ;  /* 0x000000c9c803723e */ /* 0x008fca00048060ff */
[----:B------:R0:W-:Y:S01]  /*40670*/  STL [R1+0x8d8], R3 ;  /* 0x0008d80301007387 */ /* 0x0001e20000100800 */
[----:B------:R-:W-:-:S03]  /*40680*/  F2FP.SATFINITE.E5M2.F32.PACK_AB_MERGE_C R2, R197, R199, RZ ;  /* 0x000000c7c502723e */ /* 0x000fc600048060ff */
[----:B------:R-:W3:Y:S04]  /*40690*/  LDL.LU R201, [R1+0x488] ;  /* 0x0004880001c97983 */ /* 0x000ee80000300800 */
[----:B------:R-:W-:Y:S04]  /*406a0*/  STL [R1+0x8dc], R2 ;  /* 0x0008dc0201007387 */ /* 0x000fe80000100800 */
[----:B------:R-:W3:Y:S01]  /*406b0*/  LDL.LU R200, [R1+0x48c] ;  /* 0x00048c0001c87983 */ /* 0x000ee20000300800 */
[----:B0-----:R-:W-:-:S03]  /*406c0*/  F2FP.SATFINITE.E5M2.F32.PACK_AB_MERGE_C R3, R218, R219, RZ ;  /* 0x000000dbda03723e */ /* 0x001fc600048060ff */
[----:B------:R-:W3:Y:S04]  /*406d0*/  LDL.LU R199, [R1+0x490] ;  /* 0x0004900001c77983 */ /* 0x000ee80000300800 */
[----:B------:R0:W-:Y:S04]  /*406e0*/  STL [R1+0x408], R0 ;  /* 0x0004080001007387 */ /* 0x0001e80000100800 */
[----:B------:R-:W3:Y:S04]  /*406f0*/  LDL.LU R197, [R1+0x494] ;  /* 0x0004940001c57983 */ /* 0x000ee80000300800 */
[----:B------:R1:W-:Y:S01]  /*40700*/  STL [R1+0x8d4], R3 ;  /* 0x0008d40301007387 */ /* 0x0003e20000100800 */
[----:B0-----:R-:W-:Y:S01]  /*40710*/  VIADD R0, R0, UR4 ;  /* 0x0000000400007c36 */ /* 0x001fe20008000000 */
[----:B------:R-:W-:Y:S01]  /*40720*/  ULDC UR4, c[0x0][0x248] ;  /* 0x0000920000047ab9 */ /* 0x000fe20000000800 */
[----:B----4-:R-:W-:-:S05]  /*40730*/  F2FP.SATFINITE.E5M2.F32.PACK_AB_MERGE_C R2, R216, R217, RZ ;  /* 0x000000d9d802723e */ /* 0x010fca00048060ff */
[----:B------:R0:W-:Y:S01]  /*40740*/  STL [R1+0x8d0], R2 ;  /* 0x0008d00201007387 */ /* 0x0001e20000100800 */
[----:B-1----:R-:W-:-:S05]  /*40750*/  F2FP.SATFINITE.E5M2.F32.PACK_AB_MERGE_C R3, R214, R215, RZ ;  /* 0x000000d7d603723e */ /* 0x002fca00048060ff */
[----:B------:R-:W-:Y:S01]  /*40760*/  STL [R1+0x8cc], R3 ;  /* 0x0008cc0301007387 */ /* 0x000fe20000100800 */
[----:B0-----:R-:W-:-:S03]  /*40770*/  F2FP.SATFINITE.E5M2.F32.PACK_AB_MERGE_C R2, R212, R213, RZ ;  /* 0x000000d5d402723e */ /* 0x001fc600048060ff */
[----:B------:R-:W-:Y:S04]  /*40780*/  STL [R1+0x40c], R0 ;  /* 0x00040c0001007387 */ /* 0x000fe80000100800 */
[----:B------:R0:W-:Y:S02]  /*40790*/  STL [R1+0x8c8], R2 ;  /* 0x0008c80201007387 */ /* 0x0001e40000100800 */
[----:B0-----:R-:W-:Y:S02]  /*407a0*/  F2FP.SATFINITE.E5M2.F32.PACK_AB_MERGE_C R2, R194, R195, RZ ;  /* 0x000000c3c202723e */ /* 0x001fe400048060ff */
[----:B------:R-:W4:Y:S04]  /*407b0*/  LDL.LU R195, [R1+0x498] ;  /* 0x0004980001c37983 */ /* 0x000f280000300800 */
[----:B------:R-:W4:Y:S01]  /*407c0*/  LDL.LU R194, [R1+0x49c] ;  /* 0x00049c0001c27983 */ /* 0x000f220000300800 */
[----:B------:R-:W-:Y:S01]  /*407d0*/  VIADD R0, R0, UR4 ;  /* 0x0000000400007c36 */ /* 0x000fe20008000000 */
[----:B------:R-:W-:-:S02]  /*407e0*/  ULDC UR4, c[0x0][0x248] ;  /* 0x0000920000047ab9 */ /* 0x000fc40000000800 */
[----:B------:R2:W-:Y:S04]  /*407f0*/  STL [R1+0x8bc], R2 ;  /* 0x0008bc0201007387 */ /* 0x0005e80000100800 */
[----:B------:R0:W-:Y:S01]  /*40800*/  STL [R1+0x410], R0 ;  /* 0x0004100001007387 */ /* 0x0001e20000100800 */
[----:B--2---:R-:W-:Y:S01]  /*40810*/  F2FP.SATFINITE.E5M2.F32.PACK_AB_MERGE_C R2, R210, R211, RZ ;  /* 0x000000d3d202723e */ /* 0x004fe200048060ff */
[----:B0-----:R-:W-:Y:S01]  /*40820*/  VIADD R0, R0, UR4 ;  /* 0x0000000400007c36 */ /* 0x001fe20008000000 */
[----:B------:R-:W-:-:S03]  /*40830*/  F2FP.SATFINITE.E5M2.F32.PACK_AB_MERGE_C R3, R208, R209, RZ ;  /* 0x000000d1d003723e */ /* 0x000fc600048060ff */
[----:B------:R0:W-:Y:S01]  /*40840*/  STL [R1+0x8c0], R2 ;  /* 0x0008c00201007387 */ /* 0x0001e20000100800 */
[----:B------:R-:W-:-:S03]  /*40850*/  ULDC UR4, c[0x0][0x248] ;  /* 0x0000920000047ab9 */ /* 0x000fc60000000800 */
[----:B------:R1:W-:Y:S01]  /*40860*/  STL [R1+0x8ac], R3 ;  /* 0x0008ac0301007387 */ /* 0x0003e20000100800 */
[----:B0-----:R-:W-:-:S03]  /*40870*/  F2FP.SATFINITE.E5M2.F32.PACK_AB_MERGE_C R2, R206, R207, RZ ;  /* 0x000000cfce02723e */ /* 0x001fc600048060ff */
[----:B------:R0:W-:Y:S01]  /*40880*/  STL [R1+0x414], R0 ;  /* 0x0004140001007387 */ /* 0x0001e20000100800 */
[----:B-1----:R-:W-:-:S03]  /*40890*/  F2FP.SATFINITE.E5M2.F32.PACK_AB_MERGE_C R3, R204, R205, RZ ;  /* 0x000000cdcc03723e */ /* 0x002fc600048060ff */
[----:B------:R1:W-:Y:S01]  /*408a0*/  STL [R1+0x8b4], R2 ;  /* 0x0008b40201007387 */ /* 0x0003e20000100800 */
[----:B0-----:R-:W-:-:S03]  /*408b0*/  VIADD R0, R0, UR4 ;  /* 0x0000000400007c36 */ /* 0x001fc60008000000 */
[----:B------:R-:W-:Y:S01]  /*408c0*/  STL [R1+0x7fc], R3 ;  /* 0x0007fc0301007387 */ /* 0x000fe20000100800 */
[----:B------:R-:W-:Y:S01]  /*408d0*/  ULDC UR4, c[0x0][0x248] ;  /* 0x0000920000047ab9 */ /* 0x000fe20000000800 */
[----:B-1----:R-:W-:Y:S02]  /*408e0*/  F2FP.SATFINITE.E5M2.F32.PACK_AB_MERGE_C R2, R202, R203, RZ ;  /* 0x000000cbca02723e */ /* 0x002fe400048060ff */
[----:B------:R0:W-:Y:S04]  /*408f0*/  STL [R1+0x418], R0 ;  /* 0x0004180001007387 */ /* 0x0001e80000100800 */
[----:B------:R1:W-:Y:S04]  /*40900*/  STL [R1+0x7f4], R2 ;  /* 0x0007f40201007387 */ /* 0x0003e80000100800 */
[----:B------:R-:W2:Y:S01]  /*40910*/  LDL.LU R203, [R1+0x4a0] ;  /* 0x0004a00001cb7983 */ /* 0x000ea20000300800 */
[----:B0-----:R-:W-:Y:S01]  /*40920*/  VIADD R0, R0, UR4 ;  /* 0x0000000400007c36 */ /* 0x001fe20008000000 */
[----:B------:R-:W-:-:S02]  /*40930*/  ULDC UR4, c[0x0][0x248] ;  /* 0x0000920000047ab9 */ /* 0x000fc40000000800 */
[----:B------:R-:W2:Y:S01]  /*40940*/  LDL.LU R202, [R1+0x4a4] ;  /* 0x0004a40001ca7983 */ /* 0x000ea20000300800 */
[----:B-1----:R-:W-:-:S05]  /*40950*/  F2FP.SATFINITE.E5M2.F32.PACK_AB_MERGE_C R2, R196, R198, RZ ;  /* 0x000000c6c402723e */ /* 0x002fca00048060ff */
[----:B------:R-:W-:Y:S04]  /*40960*/  STL [R1+0x7ec], R2 ;  /* 0x0007ec0201007387 */ /* 0x000fe80000100800 */
[----:B------:R0:W-:Y:S04]  /*40970*/  STL [R1+0x41c], R0 ;  /* 0x00041c0001007387 */ /* 0x0001e80000100800 */
[----:B------:R-:W2:Y:S04]  /*40980*/  LDL.LU R198, [R1+0x4a8] ;  /* 0x0004a80001c67983 */ /* 0x000ea80000300800 */
[----:B------:R-:W2:Y:S01]  /*40990*/  LDL.LU R196, [R1+0x4ac] ;  /* 0x0004ac0001c47983 */ /* 0x000ea20000300800 */
[----:B0-----:R-:W-:Y:S01]  /*409a0*/  VIADD R0, R0, UR4 ;  /* 0x0000000400007c36 */ /* 0x001fe20008000000 */
[----:B------:R-:W-:Y:S01]  /*409b0*/  ULDC UR4, c[0x0][0x248] ;  /* 0x0000920000047ab9 */ /* 0x000fe20000000800 */
[----:B---3--:R-:W-:-:S05]  /*409c0*/  F2FP.SATFINITE.E5M2.F32.PACK_AB_MERGE_C R3, R200, R201, RZ ;  /* 0x000000c9c803723e */ /* 0x008fca00048060ff */
[----:B------:R-:W-:Y:S04]  /*409d0*/  STL [R1+0x7e8], R3 ;  /* 0x0007e80301007387 */ /* 0x000fe80000100800 */
[----:B------:R-:W3:Y:S01]  /*409e0*/  LDL.LU R219, [R1+0x4b0] ;  /* 0x0004b00001db7983 */ /* 0x000ee20000300800 */
[----:B------:R-:W-:-:S03]  /*409f0*/  F2FP.SATFINITE.E5M2.F32.PACK_AB_MERGE_C R2, R197, R199, RZ ;  /* 0x000000c7c502723e */ /* 0x000fc600048060ff */
        /* <DEDUP_REMOVED lines=8> */
[----:B------:R-:W3:Y:S01]  /*40a80*/  LDL.LU R197, [R1+0x4cc] ;  /* 0x0004cc0001c57983 */ /* 0x000ee20000300800 */
[----:B0-----:R-:W-:Y:S01]  /*40a90*/  VIADD R0, R0, UR4 ;  /* 0x0000000400007c36 */ /* 0x001fe20008000000 */
[----:B------:R-:W-:-:S02]  /*40aa0*/  ULDC UR4, c[0x0][0x248] ;  /* 0x0000920000047ab9 */ /* 0x000fc40000000800 */
[----:B------:R-:W3:Y:S01]  /*40ab0*/  LDL.LU R213, [R1+0x4d0] ;  /* 0x0004d00001d57983 */ /* 0x000ee20000300800 */
[----:B----4-:R-:W-:-:S05]  /*40ac0*/  F2FP.SATFINITE.E5M2.F32.PACK_AB_MERGE_C R2, R194, R195, RZ ;  /* 0x000000c3c202723e */ /* 0x010fca00048060ff */
[----:B------:R-:W-:Y:S04]  /*40ad0*/  STL [R1+0x7e4], R2 ;  /* 0x0007e40201007387 */ /* 0x000fe80000100800 */
[----:B------:R-:W4:Y:S04]  /*40ae0*/  LDL.LU R212, [R1+0x4d4] ;  /* 0x0004d40001d47983 */ /* 0x000f280000300800 */
[----:B------:R-:W4:Y:S04]  /*40af0*/  LDL.LU R211, [R1+0x4d8] ;  /* 0x0004d80001d37983 */ /* 0x000f280000300800 */
        /* <DEDUP_REMOVED lines=12> */
[----:B--2---:R-:W-:-:S05]  /*40bc0*/  F2FP.SATFINITE.E5M2.F32.PACK_AB_MERGE_C R3, R202, R203, RZ ;  /* 0x000000cbca03723e */ /* 0x004fca00048060ff */
[----:B------:R-:W-:Y:S04]  /*40bd0*/  STL [R1+0x7d8], R3 ;  /* 0x0007d80301007387 */ /* 0x000fe80000100800 */
[----:B------:R-:W2:Y:S01]  /*40be0*/  LDL.LU R205, [R1+0x500] ;  /* 0x0005000001cd7983 */ /* 0x000ea20000300800 */
[----:B------:R-:W-:-:S05]  /*40bf0*/  F2FP.SATFINITE.E5M2.F32.PACK_AB_MERGE_C R2, R196, R198, RZ ;  /* 0x000000c6c402723e */ /* 0x000fca00048060ff */
[----:B------:R-:W-:Y:S04]  /*40c00*/  STL [R1+0x7dc], R2 ;  /* 0x0007dc0201007387 */ /* 0x000fe80000100800 */
[----:B------:R-:W2:Y:S04]  /*40c10*/  LDL.LU R204, [R1+0x504] ;  /* 0x0005040001cc7983 */ /* 0x000ea80000300800 */
[----:B------:R-:W2:Y:S04]  /*40c20*/  LDL.LU R203, [R1+0x508] ;  /* 0x0005080001cb7983 */ /* 0x000ea80000300800 */
[----:B------:R0:W-:Y:S04]  /*40c30*/  STL [R1+0x428], R0 ;  /* 0x0004280001007387 */ /* 0x0001e80000100800 */
[----:B------:R-:W2:Y:S04]  /*40c40*/  LDL.LU R202, [R1+0x50c] ;  /* 0x00050c0001ca7983 */ /* 0x000ea80000300800 */
[----:B------:R-:W2:Y:S04]  /*40c50*/  LDL.LU R198, [R1+0x510] ;  /* 0x0005100001c67983 */ /* 0x000ea80000300800 */
[----:B------:R-:W2:Y:S01]  /*40c60*/  LDL.LU R196, [R1+0x514] ;  /* 0x0005140001c47983 */ /* 0x000ea20000300800 */
[----:B0-----:R-:W-:Y:S01]  /*40c70*/  VIADD R0, R0, UR4 ;  /* 0x0000000400007c36 */ /* 0x001fe20008000000 */
[----:B------:R-:W-:Y:S01]  /*40c80*/  ULDC UR4, c[0x0][0x248] ;  /* 0x0000920000047ab9 */ /* 0x000fe20000000800 */
[----:B---3--:R-:W-:-:S05]  /*40c90*/  F2FP.SATFINITE.E5M2.F32.PACK_AB_MERGE_C R3, R218, R219, RZ ;  /* 0x000000dbda03723e */ /* 0x008fca00048060ff */
[----:B------:R0:W-:Y:S01]  /*40ca0*/  STL [R1+0x7d0], R3 ;  /* 0x0007d00301007387 */ /* 0x0001e20000100800 */
[----:B------:R-:W-:-:S05]  /*40cb0*/  F2FP.SATFINITE.E5M2.F32.PACK_AB_MERGE_C R2, R216, R217, RZ ;  /* 0x000000d9d802723e */ /* 0x000fca00048060ff */
[----:B------:R1:W-:Y:S01]  /*40cc0*/  STL [R1+0x7cc], R2 ;  /* 0x0007cc0201007387 */ /* 0x0003e20000100800 */
[----:B0-----:R-:W-:-:S05]  /*40cd0*/  F2FP.SATFINITE.E5M2.F32.PACK_AB_MERGE_C R3, R214, R215, RZ ;  /* 0x000000d7d603723e */ /* 0x001fca00048060ff */
[----:B------:R-:W-:Y:S01]  /*40ce0*/  STL [R1+0x7c0], R3 ;  /* 0x0007c00301007387 */ /* 0x000fe20000100800 */
[----:B-1----:R-:W-:-:S03]  /*40cf0*/  F2FP.SATFINITE.E5M2.F32.PACK_AB_MERGE_C R2, R197, R199, RZ ;  /* 0x000000c7c502723e */ /* 0x002fc600048060ff */
[----:B------:R0:W-:Y:S04]  /*40d00*/  STL [R1+0x42c], R0 ;  /* 0x00042c0001007387 */ /* 0x0001e80000100800 */
[----:B------:R-:W3:Y:S04]  /*40d10*/  LDL.LU R199, [R1+0x518] ;  /* 0x0005180001c77983 */ /* 0x000ee80000300800 */
[----:B------:R1:W-:Y:S01]  /*40d20*/  STL [R1+0x7b8], R2 ;  /* 0x0007b80201007387 */ /* 0x0003e20000100800 */
[----:B0-----:R-:W-:Y:S01]  /*40d30*/  VIADD R0, R0, UR4 ;  /* 0x0000000400007c36 */ /* 0x001fe20008000000 */
[----:B------:R-:W-:-:S02]  /*40d40*/  ULDC UR4, c[0x0][0x248] ;  /* 0x0000920000047ab9 */ /* 0x000fc40000000800 */
[----:B------:R-:W3:Y:S01]  /*40d50*/  LDL.LU R197, [R1+0x51c] ;  /* 0x00051c0001c57983 */ /* 0x000ee20000300800 */
[----:B----4-:R-:W-:-:S05]  /*40d60*/  F2FP.SATFINITE.E5M2.F32.PACK_AB_MERGE_C R3, R212, R213, RZ ;  /* 0x000000d5d403723e */ /* 0x010fca00048060ff */
[----:B------:R-:W-:Y:S04]  /*40d70*/  STL [R1+0x7a4], R3 ;  /* 0x0007a40301007387 */ /* 0x000fe80000100800 */
[----:B------:R0:W-:Y:S01]  /*40d80*/  STL [R1+0x430], R0 ;  /* 0x0004300001007387 */ /* 0x0001e20000100800 */
[----:B-1----:R-:W-:-:S05]  /*40d90*/  F2FP.SATFINITE.E5M2.F32.PACK_AB_MERGE_C R2, R210, R211, RZ ;  /* 0x000000d3d202723e */ /* 0x002fca00048060ff */
[----:B------:R1:W-:Y:S01]  /*40da0*/  STL [R1+0x7a8], R2 ;  /* 0x0007a80201007387 */ /* 0x0003e20000100800 */
[----:B0-----:R-:W-:Y:S01]  /*40db0*/  VIADD R0, R0, UR4 ;  /* 0x0000000400007c36 */ /* 0x001fe20008000000 */
[----:B------:R-:W-:Y:S01]  /*40dc0*/  F2FP.SATFINITE.E5M2.F32.PACK_AB_MERGE_C R3, R208, R209, RZ ;  /* 0x000000d1d003723e */ /* 0x000fe200048060ff */
[----:B------:R-:W-:-:S04]  /*40dd0*/  ULDC UR4, c[0x0][0x248] ;  /* 0x0000920000047ab9 */ /* 0x000fc80000000800 */
[----:B------:R0:W-:Y:S01]  /*40de0*/  STL [R1+0x4e4], R3 ;  /* 0x0004e40301007387 */ /* 0x0001e20000100800 */
[----:B-1----:R-:W-:-:S03]  /*40df0*/  F2FP.SATFINITE.E5M2.F32.PACK_AB_MERGE_C R2, R206, R207, RZ ;  /* 0x000000cfce02723e */ /* 0x002fc600048060ff */
[----:B------:R1:W-:Y:S04]  /*40e00*/  STL [R1+0x434], R0 ;  /* 0x0004340001007387 */ /* 0x0003e80000100800 */
[----:B------:R4:W-:Y:S01]  /*40e10*/  STL [R1+0x4e8], R2 ;  /* 0x0004e80201007387 */ /* 0x0009e20000100800 */
[----:B0-----:R-:W-:Y:S01]  /*40e20*/  F2FP.SATFINITE.E5M2.F32.PACK_AB_MERGE_C R3, R200, R201, RZ ;  /* 0x000000c9c803723e */ /* 0x001fe200048060ff */
[----:B-1----:R-:W-:Y:S01]  /*40e30*/  VIADD R0, R0, UR4 ;  /* 0x0000000400007c36 */ /* 0x002fe20008000000 */
[----:B------:R-:W-:-:S03]  /*40e40*/  ULDC UR4, c[0x0][0x248] ;  /* 0x0000920000047ab9 */ /* 0x000fc60000000800 */
[----:B------:R-:W-:Y:S01]  /*40e50*/  STL [R1+0x4e0], R3 ;  /* 0x0004e00301007387 */ /* 0x000fe20000100800 */
[----:B----4-:R-:W-:-:S03]  /*40e60*/  F2FP.SATFINITE.E5M2.F32.PACK_AB_MERGE_C R2, R194, R195, RZ ;  /* 0x000000c3c202723e */ /* 0x010fc600048060ff */
[----:B------:R0:W-:Y:S04]  /*40e70*/  STL [R1+0x438], R0 ;  /* 0x0004380001007387 */ /* 0x0001e80000100800 */
[----:B------:R-:W4:Y:S04]  /*40e80*/  LDL.LU R201, [R1+0x520] ;  /* 0x0005200001c97983 */ /* 0x000f280000300800 */
[----:B------:R1:W-:Y:S04]  /*40e90*/  STL [R1+0x4dc], R2 ;  /* 0x0004dc0201007387 */ /* 0x0003e80000100800 */
[----:B------:R-:W4:Y:S04]  /*40ea0*/  LDL.LU R200, [R1+0x524] ;  /* 0x0005240001c87983 */ /* 0x000f280000300800 */
[----:B------:R-:W4:Y:S04]  /*40eb0*/  LDL.LU R195, [R1+0x528] ;  /* 0x0005280001c37983 */ /* 0x000f280000300800 */
[----:B------:R-:W4:Y:S01]  /*40ec0*/  LDL.LU R194, [R1+0x52c] ;  /* 0x00052c0001c27983 */ /* 0x000f220000300800 */
[----:B0-----:R-:W-:Y:S01]  /*40ed0*/  VIADD R0, R0, UR4 ;  /* 0x0000000400007c36 */ /* 0x001fe20008000000 */
[----:B------:R-:W-:Y:S01]  /*40ee0*/  ULDC UR4, c[0x0][0x248] ;  /* 0x0000920000047ab9 */ /* 0x000fe20000000800 */
[----:B--2---:R-:W-:-:S05]  /*40ef0*/  F2FP.SATFINITE.E5M2.F32.PACK_AB_MERGE_C R3, R204, R205, RZ ;  /* 0x000000cdcc03723e */ /* 0x004fca00048060ff */
[----:B------:R-:W-:Y:S01]  /*40f00*/  STL [R1+0x4d4], R3 ;  /* 0x0004d40301007387 */ /* 0x000fe20000100800 */
[----:B-1----:R-:W-:-:S03]  /*40f10*/  F2FP.SATFINITE.E5M2.F32.PACK_AB_MERGE_C R2, R202, R203, RZ ;  /* 0x000000cbca02723e */ /* 0x002fc600048060ff */
        /* <DEDUP_REMOVED lines=10> */
[----:B------:R-:W2:Y:S04]  /*40fc0*/  LDL.LU R216, [R1+0x53c] ;  /* 0x00053c0001d87983 */ /* 0x000ea80000300800 */
[----:B------:R-:W2:Y:S04]  /*40fd0*/  LDL.LU R198, [R1+0x540] ;  /* 0x0005400001c67983 */ /* 0x000ea80000300800 */
[----:B------:R-:W2:Y:S01]  /*40fe0*/  LDL.LU R196, [R1+0x544] ;  /* 0x0005440001c47983 */ /* 0x000ea20000300800 */
[----:B0-----:R-:W-:Y:S01]  /*40ff0*/  VIADD R0, R0, UR4 ;  /* 0x0000000400007c36 */ /* 0x001fe20008000000 */
[----:B------:R-:W-:-:S02]  /*41000*/  ULDC UR4, c[0x0][0x248] ;  /* 0x0000920000047ab9 */ /* 0x000fc40000000800 */
[----:B------:R-:W2:Y:S01]  /*41010*/  LDL.LU R215, [R1+0x548] ;  /* 0x0005480001d77983 */ /* 0x000ea20000300800 */
[----:B---3--:R-:W-:-:S05]  /*41020*/  F2FP.SATFINITE.E5M2.F32.PACK_AB_MERGE_C R2, R197, R199, RZ ;  /* 0x000000c7c502723e */ /* 0x008fca00048060ff */
        /* <DEDUP_REMOVED lines=15> */
[----:B----4-:R-:W-:-:S05]  /*41120*/  F2FP.SATFINITE.E5M2.F32.PACK_AB_MERGE_C R3, R200, R201, RZ ;  /* 0x000000c9c803723e */ /* 0x010fca00048060ff */
[----:B------:R-:W-:Y:S01]  /*41130*/  STL [R1+0x4bc], R3 ;  /* 0x0004bc0301007387 */ /* 0x000fe20000100800 */
[----:B------:R-:W-:-:S03]  /*41140*/  F2FP.SATFINITE.E5M2.F32.PACK_AB_MERGE_C R2, R194, R195, RZ ;  /* 0x000000c3c202723e */ /* 0x000fc600048060ff */
[----:B------:R-:W4:Y:S04]  /*41150*/  LDL.LU R207, [R1+0x578] ;  /* 0x0005780001cf7983 */ /* 0x000f280000300800 */
[----:B------:R2:W-:Y:S04]  /*41160*/  STL [R1+0x4b8], R2 ;  /* 0x0004b80201007387 */ /* 0x0005e80000100800 */
[----:B------:R-:W4:Y:S04]  /*41170*/  LDL.LU R206, [R1+0x57c] ;  /* 0x00057c0001ce7983 */ /* 0x000f280000300800 */
[----:B------:R-:W4:Y:S04]  /*41180*/  LDL.LU R203, [R1+0x580] ;  /* 0x0005800001cb7983 */ /* 0x000f280000300800 */
[----:B------:R-:W-:Y:S04]  /*41190*/  STL [R1+0x448], R0 ;  /* 0x0004480001007387 */ /* 0x000fe80000100800 */
[----:B------:R-:W4:Y:S04]  /*411a0*/  LDL.LU R202, [R1+0x584] ;  /* 0x0005840001ca7983 */ /* 0x000f280000300800 */
[----:B------:R-:W4:Y:S04]  /*411b0*/  LDL.LU R201, [R1+0x588] ;  /* 0x0005880001c97983 */ /* 0x000f280000300800 */
[----:B------:R-:W4:Y:S04]  /*411c0*/  LDL.LU R200, [R1+0x58c] ;  /* 0x00058c0001c87983 */ /* 0x000f280000300800 */
[----:B------:R-:W4:Y:S04]  /*411d0*/  LDL.LU R195, [R1+0x590] ;  /* 0x0005900001c37983 */ /* 0x000f280000300800 */
[----:B------:R-:W4:Y:S01]  /*411e0*/  LDL.LU R194, [R1+0x594] ;  /* 0x0005940001c27983 */ /* 0x000f220000300800 */
[----:B--2---:R-:W-:-:S05]  /*411f0*/  F2FP.SATFINITE.E5M2.F32.PACK_AB_MERGE_C R2, R218, R219, RZ ;  /* 0x000000dbda02723e */ /* 0x004fca00048060ff */
[----:B------:R0:W-:Y:S01]  /*41200*/  STL [R1+0x4b0], R2 ;  /* 0x0004b00201007387 */ /* 0x0001e20000100800 */
[----:B------:R-:W-:-:S05]  /*41210*/  F2FP.SATFINITE.E5M2.F32.PACK_AB_MERGE_C R3, R216, R217, RZ ;  /* 0x000000d9d803723e */ /* 0x000fca00048060ff */
[----:B------:R-:W-:Y:S01]  /*41220*/  STL [R1+0x4b4], R3 ;  /* 0x0004b40301007387 */ /* 0x000fe20000100800 */
[----:B0-----:R-:W-:-:S03]  /*41230*/  F2FP.SATFINITE.E5M2.F32.PACK_AB_MERGE_C R2, R196, R198, RZ ;  /* 0x000000c6c402723e */ /* 0x001fc600048060ff */
[----:B------:R-:W2:Y:S04]  /*41240*/  LDL.LU R198, [R1+0x598] ;  /* 0x0005980001c67983 */ /* 0x000ea80000300800 */
[----:B------:R-:W2:Y:S01]  /*41250*/  LDL.LU R196, [R1+0x59c] ;  /* 0x00059c0001c47983 */ /* 0x000ea20000300800 */
[----:B------:R-:W-:Y:S01]  /*41260*/  VIADD R0, R0, UR4 ;  /* 0x0000000400007c36 */ /* 0x000fe20008000000 */
[----:B------:R-:W-:Y:S02]  /*41270*/  ULDC UR4, c[0x0][0x248] ;  /* 0x0000920000047ab9 */ /* 0x000fe40000000800 */
[----:B------:R-:W-:Y:S04]  /*41280*/  STL [R1+0x4a8], R2 ;  /* 0x0004a80201007387 */ /* 0x000fe80000100800 */
[----:B------:R0:W-:Y:S02]  /*41290*/  STL [R1+0x44c], R0 ;  /* 0x00044c0001007387 */ /* 0x0001e40000100800 */
[----:B0-----:R-:W-:Y:S01]  /*412a0*/  VIADD R0, R0, UR4 ;  /* 0x0000000400007c36 */ /* 0x001fe20008000000 */
[----:B------:R-:W-:Y:S01]  /*412b0*/  ULDC UR4, c[0x0][0x248] ;  /* 0x0000920000047ab9 */ /* 0x000fe20000000800 */
[----:B---3--:R-:W-:-:S05]  /*412c0*/  F2FP.SATFINITE.E5M2.F32.PACK_AB_MERGE_C R2, R214, R215, RZ ;  /* 0x000000d7d602723e */ /* 0x008fca00048060ff */
[----:B------:R0:W-:Y:S01]  /*412d0*/  STL [R1+0x4ac], R2 ;  /* 0x0004ac0201007387 */ /* 0x0001e20000100800 */
[----:B------:R-:W-:-:S05]  /*412e0*/  F2FP.SATFINITE.E5M2.F32.PACK_AB_MERGE_C R3, R212, R213, RZ ;  /* 0x000000d5d403723e */ /* 0x000fca00048060ff */
[----:B------:R1:W-:Y:S01]  /*412f0*/  STL [R1+0x4a4], R3 ;  /* 0x0004a40301007387 */ /* 0x0003e20000100800 */
[----:B0-----:R-:W-:-:S03]  /*41300*/  F2FP.SATFINITE.E5M2.F32.PACK_AB_MERGE_C R2, R210, R211, RZ ;  /* 0x000000d3d202723e */ /* 0x001fc600048060ff */
[----:B------:R0:W-:Y:S04]  /*41310*/  STL [R1+0x450], R0 ;  /* 0x0004500001007387 */ /* 0x0001e80000100800 */
[----:B------:R3:W-:Y:S01]  /*41320*/  STL [R1+0x4a0], R2 ;  /* 0x0004a00201007387 */ /* 0x0007e20000100800 */
[----:B-1----:R-:W-:Y:S01]  /*41330*/  F2FP.SATFINITE.E5M2.F32.PACK_AB_MERGE_C R3, R208, R209, RZ ;  /* 0x000000d1d003723e */ /* 0x002fe200048060ff */
[----:B0-----:R-:W-:Y:S01]  /*41340*/  VIADD R0, R0, UR4 ;  /* 0x0000000400007c36 */ /* 0x001fe20008000000 */
[----:B------:R-:W-:-:S03]  /*41350*/  ULDC UR4, c[0x0][0x248] ;  /* 0x0000920000047ab9 */ /* 0x000fc60000000800 */
[----:B------:R-:W-:Y:S01]  /*41360*/  STL [R1+0x49c], R3 ;  /* 0x00049c0301007387 */ /* 0x000fe20000100800 */
[----:B---3--:R-:W-:-:S03]  /*41370*/  F2FP.SATFINITE.E5M2.F32.PACK_AB_MERGE_C R2, R204, R205, RZ ;  /* 0x000000cdcc02723e */ /* 0x008fc600048060ff */
        /* <DEDUP_REMOVED lines=10> */
[----:B------:R-:W3:Y:S01]  /*41420*/  LDL.LU R197, [R1+0x5ac] ;  /* 0x0005ac0001c57983 */ /* 0x000ee20000300800 */
[----:B0-----:R-:W-:Y:S01]  /*41430*/  VIADD R0, R0, UR4 ;  /* 0x0000000400007c36 */ /* 0x001fe20008000000 */
[----:B------:R-:W-:Y:S01]  /*41440*/  ULDC UR4, c[0x0][0x248] ;  /* 0x0000920000047ab9 */ /* 0x000fe20000000800 */
[----:B----4-:R-:W-:-:S05]  /*41450*/  F2FP.SATFINITE.E5M2.F32.PACK_AB_MERGE_C R2, R206, R207, RZ ;  /* 0x000000cfce02723e */ /* 0x010fca00048060ff */
[----:B------:R0:W-:Y:S01]  /*41460*/  STL [R1+0x494], R2 ;  /* 0x0004940201007387 */ /* 0x0001e20000100800 */
[----:B------:R-:W-:-:S05]  /*41470*/  F2FP.SATFINITE.E5M2.F32.PACK_AB_MERGE_C R3, R202, R203, RZ ;  /* 0x000000cbca03723e */ /* 0x000fca00048060ff */
[----:B------:R-:W-:Y:S01]  /*41480*/  STL [R1+0x488], R3 ;  /* 0x0004880301007387 */ /* 0x000fe20000100800 */
[----:B0-----:R-:W-:-:S03]  /*41490*/  F2FP.SATFINITE.E5M2.F32.PACK_AB_MERGE_C R2, R200, R201, RZ ;  /* 0x000000c9c802723e */ /* 0x001fc600048060ff */
        /* <DEDUP_REMOVED lines=30> */
[----:B------:R-:W2:Y:S04]  /*41680*/  LDL.LU R209, [R1+0x5f0] ;  /* 0x0005f00001d17983 */ /* 0x000ea80000300800 */
[----:B------:R-:W2:Y:S04]  /*41690*/  LDL.LU R208, [R1+0x5f4] ;  /* 0x0005f40001d07983 */ /* 0x000ea80000300800 */
[----:B------:R-:W2:Y:S04]  /*416a0*/  LDL.LU R207, [R1+0x5f8] ;  /* 0x0005f80001cf7983 */ /* 0x000ea80000300800 */
[----:B------:R0:W-:Y:S04]  /*416b0*/  STL [R1+0x468], R0 ;  /* 0x0004680001007387 */ /* 0x0001e80000100800 */
[----:B------:R-:W2:Y:S01]  /*416c0*/  LDL.LU R206, [R1+0x5fc] ;  /* 0x0005fc0001ce7983 */ /* 0x000ea20000300800 */
[----:B---3--:R-:W-:-:S03]  /*416d0*/  F2FP.SATFINITE.E5M2.F32.PACK_AB_MERGE_C R226, R204, R205, RZ ;  /* 0x000000cdcce2723e */ /* 0x008fc600048060ff */
[----:B------:R-:W3:Y:S01]  /*416e0*/  LDL.LU R205, [R1+0x200] ;  /* 0x0002000001cd7983 */ /* 0x000ee20000300800 */
[----:B0-----:R-:W-:Y:S01]  /*416f0*/  VIADD R0, R0, UR4 ;  /* 0x0000000400007c36 */ /* 0x001fe20008000000 */
[----:B------:R-:W-:Y:S02]  /*41700*/  ULDC UR4, c[0x0][0x248] ;  /* 0x0000920000047ab9 */ /* 0x000fe40000000800 */
[----:B------:R-:W3:Y:S01]  /*41710*/  LDL.LU R204, [R1+0x204] ;  /* 0x0002040001cc7983 */ /* 0x000ee20000300800 */
[----:B------:R-:W-:-:S03]  /*41720*/  F2FP.SATFINITE.E5M2.F32.PACK_AB_MERGE_C R225, R197, R199, RZ ;  /* 0x000000c7c5e1723e */ /* 0x000fc600048060ff */
[----:B------:R-:W3:Y:S04]  /*41730*/  LDL.LU R199, [R1+0x208] ;  /* 0x0002080001c77983 */ /* 0x000ee80000300800 */
[----:B------:R-:W3:Y:S01]  /*41740*/  LDL.LU R197, [R1+0x20c] ;  /* 0x00020c0001c57983 */ /* 0x000ee20000300800 */
[----:B----4-:R-:W-:-:S05]  /*41750*/  F2FP.SATFINITE.E5M2.F32.PACK_AB_MERGE_C R2, R202, R203, RZ ;  /* 0x000000cbca02723e */ /* 0x010fca00048060ff */
[----:B------:R-:W-:Y:S04]  /*41760*/  STL [R1+0x4c0], R2 ;  /* 0x0004c00201007387 */ /* 0x000fe80000100800 */
[----:B------:R-:W4:Y:S04]  /*41770*/  LDL.LU R203, [R1+0x210] ;  /* 0x0002100001cb7983 */ /* 0x000f280000300800 */
[----:B------:R-:W4:Y:S01]  /*41780*/  LDL.LU R202, [R1+0x214] ;  /* 0x0002140001ca7983 */ /* 0x000f220000300800 */
[----:B------:R-:W-:-:S03]  /*41790*/  F2FP.SATFINITE.E5M2.F32.PACK_AB_MERGE_C R223, R194, R195, RZ ;  /* 0x000000c3c2df723e */ /* 0x000fc600048060ff */
[----:B------:R-:W4:Y:S04]  /*417a0*/  LDL.LU R195, [R1+0x218] ;  /* 0x0002180001c37983 */ /* 0x000f280000300800 */
[----:B------:R0:W-:Y:S04]  /*417b0*/  STL [R1+0x46c], R0 ;  /* 0x00046c0001007387 */ /* 0x0001e80000100800 */
[----:B------:R-:W4:Y:S01]  /*417c0*/  LDL.LU R194, [R1+0x21c] ;  /* 0x00021c0001c27983 */ /* 0x000f220000300800 */
[----:B0-----:R-:W-:Y:S01]  /*417d0*/  VIADD R0, R0, UR4 ;  /* 0x0000000400007c36 */ /* 0x001fe20008000000 */
[----:B------:R-:W-:-:S04]  /*417e0*/  ULDC UR4, c[0x0][0x248] ;  /* 0x0000920000047ab9 */ /* 0x000fc80000000800 */
[----:B------:R0:W-:Y:S02]  /*417f0*/  STL [R1+0x470], R0 ;  /* 0x0004700001007387 */ /* 0x0001e40000100800 */
[----:B0-----:R-:W-:Y:S01]  /*41800*/  VIADD R0, R0, UR4 ;  /* 0x0000000400007c36 */ /* 0x001fe20008000000 */
[----:B------:R-:W-:Y:S01]  /*41810*/  ULDC UR4, c[0x0][0x248] ;  /* 0x0000920000047ab9 */ /* 0x000fe20000000800 */
[----:B--2---:R-:W-:-:S03]  /*41820*/  F2FP.SATFINITE.E5M2.F32.PACK_AB_MERGE_C R219, R214, R215, RZ ;  /* 0x000000d7d6db723e */ /* 0x004fc600048060ff */
[----:B------:R0:W-:Y:S01]  /*41830*/  STL [R1+0x474], R0 ;  /* 0x0004740001007387 */ /* 0x0001e20000100800 */
[----:B------:R-:W-:Y:S01]  /*41840*/  F2FP.SATFINITE.E5M2.F32.PACK_AB_MERGE_C R218, R212, R213, RZ ;  /* 0x000000d5d4da723e */ /* 0x000fe200048060ff */
[----:B0-----:R-:W-:Y:S01]  /*41850*/  VIADD R0, R0, UR4 ;  /* 0x0000000400007c36 */ /* 0x001fe20008000000 */
[----:B------:R-:W-:Y:S01]  /*41860*/  ULDC UR4, c[0x0][0x248] ;  /* 0x0000920000047ab9 */ /* 0x000fe20000000800 */
[----:B------:R-:W-:Y:S02]  /*41870*/  F2FP.SATFINITE.E5M2.F32.PACK_AB_MERGE_C R215, R200, R201, RZ ;  /* 0x000000c9c8d7723e */ /* 0x000fe400048060ff */
[----:B------:R-:W2:Y:S04]  /*41880*/  LDL.LU R201, [R1+0x220] ;  /* 0x0002200001c97983 */ /* 0x000ea80000300800 */
[----:B------:R-:W2:Y:S01]  /*41890*/  LDL.LU R200, [R1+0x224] ;  /* 0x0002240001c87983 */ /* 0x000ea20000300800 */
[----:B------:R-:W-:-:S03]  /*418a0*/  F2FP.SATFINITE.E5M2.F32.PACK_AB_MERGE_C R213, R196, R198, RZ ;  /* 0x000000c6c4d5723e */ /* 0x000fc600048060ff */
[----:B------:R-:W2:Y:S04]  /*418b0*/  LDL.LU R198, [R1+0x228] ;  /* 0x0002280001c67983 */ /* 0x000ea80000300800 */
[----:B------:R0:W-:Y:S04]  /*418c0*/  STL [R1+0x478], R0 ;  /* 0x0004780001007387 */ /* 0x0001e80000100800 */
[----:B------:R-:W2:Y:S01]  /*418d0*/  LDL.LU R196, [R1+0x22c] ;  /* 0x00022c0001c47983 */ /* 0x000ea20000300800 */
[----:B------:R-:W-:Y:S01]  /*418e0*/  F2FP.SATFINITE.E5M2.F32.PACK_AB_MERGE_C R248, R220, R221, RZ ;  /* 0x000000dddcf8723e */ /* 0x000fe200048060ff */
[----:B0-----:R-:W-:Y:S01]  /*418f0*/  VIADD R0, R0, UR4 ;  /* 0x0000000400007c36 */ /* 0x001fe20008000000 */
[----:B------:R-:W-:Y:S01]  /*41900*/  F2FP.SATFINITE.E5M2.F32.PACK_AB_MERGE_C R221, R216, R217, RZ ;  /* 0x000000d9d8dd723e */ /* 0x000fe200048060ff */
[----:B------:R-:W-:Y:S01]  /*41910*/  ULDC UR4, c[0x0][0x248] ;  /* 0x0000920000047ab9 */ /* 0x000fe20000000800 */
[----:B------:R-:W-:-:S02]  /*41920*/  F2FP.SATFINITE.E5M2.F32.PACK_AB_MERGE_C R217, R210, R211, RZ ;  /* 0x000000d3d2d9723e */ /* 0x000fc400048060ff */
[----:B------:R0:W-:Y:S01]  /*41930*/  STL [R1+0x47c], R0 ;  /* 0x00047c0001007387 */ /* 0x0001e20000100800 */
[----:B------:R-:W-:-:S03]  /*41940*/  F2FP.SATFINITE.E5M2.F32.PACK_AB_MERGE_C R210, R206, R207, RZ ;  /* 0x000000cfced2723e */ /* 0x000fc600048060ff */
[----:B------:R-:W2:Y:S01]  /*41950*/  LDL.LU R220, [R1+0x230] ;  /* 0x0002300001dc7983 */ /* 0x000ea20000300800 */
[----:B------:R-:W-:Y:S01]  /*41960*/  F2FP.SATFINITE.E5M2.F32.PACK_AB_MERGE_C R211, R208, R209, RZ ;  /* 0x000000d1d0d3723e */ /* 0x000fe200048060ff */
[----:B0-----:R-:W-:Y:S01]  /*41970*/  VIADD R0, R0, UR4 ;  /* 0x0000000400007c36 */ /* 0x001fe20008000000 */
[----:B------:R-:W-:Y:S01]  /*41980*/  ULDC UR4, c[0x0][0x248] ;  /* 0x0000920000047ab9 */ /* 0x000fe20000000800 */
[----:B---3--:R-:W-:Y:S02]  /*41990*/  F2FP.SATFINITE.E5M2.F32.PACK_AB_MERGE_C R209, R204, R205, RZ ;  /* 0x000000cdccd1723e */ /* 0x008fe400048060ff */
[----:B------:R-:W-:Y:S02]  /*419a0*/  F2FP.SATFINITE.E5M2.F32.PACK_AB_MERGE_C R207, R197, R199, RZ ;  /* 0x000000c7c5cf723e */ /* 0x000fe400048060ff */
[----:B------:R-:W3:Y:S04]  /*419b0*/  LDL.LU R199, [R1+0x234] ;  /* 0x0002340001c77983 */ /* 0x000ee80000300800 */
[----:B------:R-:W3:Y:S04]  /*419c0*/  LDL.LU R216, [R1+0x238] ;  /* 0x0002380001d87983 */ /* 0x000ee80000300800 */
[----:B------:R0:W-:Y:S04]  /*419d0*/  STL [R1+0x200], R0 ;  /* 0x0002000001007387 */ /* 0x0001e80000100800 */
[----:B------:R-:W3:Y:S04]  /*419e0*/  LDL.LU R197, [R1+0x23c] ;  /* 0x00023c0001c57983 */ /* 0x000ee80000300800 */
[----:B------:R-:W3:Y:S01]  /*419f0*/  LDL.LU R140, [R1+0x240] ;  /* 0x00024000018c7983 */ /* 0x000ee20000300800 */
[----:B0-----:R-:W-:Y:S01]  /*41a00*/  VIADD R0, R0, UR4 ;  /* 0x0000000400007c36 */ /* 0x001fe20008000000 */
[----:B------:R-:W-:Y:S01]  /*41a10*/  ULDC UR4, c[0x0][0x248] ;  /* 0x0000920000047ab9 */ /* 0x000fe20000000800 */
[----:B----4-:R-:W-:-:S02]  /*41a20*/  F2FP.SATFINITE.E5M2.F32.PACK_AB_MERGE_C R205, R202, R203, RZ ;  /* 0x000000cbcacd723e */ /* 0x010fc400048060ff */
[----:B------:R-:W-:Y:S02]  /*41a30*/  F2FP.SATFINITE.E5M2.F32.PACK_AB_MERGE_C R203, R194, R195, RZ ;  /* 0x000000c3c2cb723e */ /* 0x000fe400048060ff */
        /* <DEDUP_REMOVED lines=15> */
[----:B------:R-:W4:Y:S01]  /*41b30*/  LDL.LU R239, [R1+0x274] ;  /* 0x0002740001ef7983 */ /* 0x000f220000300800 */
[----:B--2---:R-:W-:-:S03]  /*41b40*/  F2FP.SATFINITE.E5M2.F32.PACK_AB_MERGE_C R202, R200, R201, RZ ;  /* 0x000000c9c8ca723e */ /* 0x004fc600048060ff */
[----:B------:R-:W2:Y:S04]  /*41b50*/  LDL.LU R238, [R1+0x278] ;  /* 0x0002780001ee7983 */ /* 0x000ea80000300800 */
[----:B------:R0:W-:Y:S01]  /*41b60*/  STL [R1+0x208], R0 ;  /* 0x0002080001007387 */ /* 0x0001e20000100800 */
[----:B------:R-:W-:-:S03]  /*41b70*/  F2FP.SATFINITE.E5M2.F32.PACK_AB_MERGE_C R201, R196, R198, RZ ;  /* 0x000000c6c4c9723e */ /* 0x000fc600048060ff */
        /* <DEDUP_REMOVED lines=8> */
[----:B------:R-:W2:Y:S01]  /*41c00*/  LDL.LU R222, [R1+0x294] ;  /* 0x0002940001de7983 */ /* 0x000ea20000300800 */
[----:B---3--:R-:W-:-:S03]  /*41c10*/  F2FP.SATFINITE.E5M2.F32.PACK_AB_MERGE_C R199, R199, R220, RZ ;  /* 0x000000dcc7c7723e */ /* 0x008fc600048060ff */
[----:B------:R-:W3:Y:S04]  /*41c20*/  LDL.LU R220, [R1+0x298] ;  /* 0x0002980001dc7983 */ /* 0x000ee80000300800 */
[----:B------:R0:W-:Y:S01]  /*41c30*/  STL [R1+0x20c], R0 ;  /* 0x00020c0001007387 */ /* 0x0001e20000100800 */
[----:B------:R-:W-:-:S03]  /*41c40*/  F2FP.SATFINITE.E5M2.F32.PACK_AB_MERGE_C R197, R197, R216, RZ ;  /* 0x000000d8c5c5723e */ /* 0x000fc600048060ff */
[----:B------:R-:W3:Y:S01]  /*41c50*/  LDL.LU R216, [R1+0x29c] ;  /* 0x00029c0001d87983 */ /* 0x000ee20000300800 */
[----:B0-----:R-:W-:Y:S01]  /*41c60*/  VIADD R0, R0, UR4 ;  /* 0x0000000400007c36 */ /* 0x001fe20008000000 */
[----:B------:R-:W-:-:S04]  /*41c70*/  ULDC UR4, c[0x0][0x248] ;  /* 0x0000920000047ab9 */ /* 0x000fc80000000800 */
[----:B------:R0:W-:Y:S02]  /*41c80*/  STL [R1+0x210], R0 ;  /* 0x0002100001007387 */ /* 0x0001e40000100800 */
[----:B0-----:R-:W-:Y:S01]  /*41c90*/  VIADD R0, R0, UR4 ;  /* 0x0000000400007c36 */ /* 0x001fe20008000000 */
[----:B------:R-:W-:-:S04]  /*41ca0*/  ULDC UR4, c[0x0][0x248] ;  /* 0x0000920000047ab9 */ /* 0x000fc80000000800 */
[----:B------:R0:W-:Y:S02]  /*41cb0*/  STL [R1+0x214], R0 ;  /* 0x0002140001007387 */ /* 0x0001e40000100800 */
[----:B0-----:R-:W-:Y:S01]  /*41cc0*/  VIADD R0, R0, UR4 ;  /* 0x0000000400007c36 */ /* 0x001fe20008000000 */
[----:B------:R-:W-:Y:S01]  /*41cd0*/  ULDC UR4, c[0x0][0x248] ;  /* 0x0000920000047ab9 */ /* 0x000fe20000000800 */
[----:B----4-:R-:W-:Y:S02]  /*41ce0*/  F2FP.SATFINITE.E5M2.F32.PACK_AB_MERGE_C R189, R212, R214, RZ ;  /* 0x000000d6d4bd723e */ /* 0x010fe400048060ff */
        /* <DEDUP_REMOVED lines=8> */
[----:B------:R0:W-:Y:S01]  /*41d70*/  STL [R1+0x21c], R0 ;  /* 0x00021c0001007387 */ /* 0x0001e20000100800 */
[----:B--2---:R-:W-:-:S03]  /*41d80*/  F2FP.SATFINITE.E5M2.F32.PACK_AB_MERGE_C R183, R200, R204, RZ ;  /* 0x000000ccc8b7723e */ /* 0x004fc600048060ff */
[----:B------:R-:W2:Y:S01]  /*41d90*/  LDL.LU R204, [R1+0x2b0] ;  /* 0x0002b00001cc7983 */ /* 0x000ea20000300800 */
[----:B0-----:R-:W-:Y:S01]  /*41da0*/  VIADD R0, R0, UR4 ;  /* 0x0000000400007c36 */ /* 0x001fe20008000000 */
[----:B------:R-:W-:Y:S02]  /*41db0*/  ULDC UR4, c[0x0][0x248] ;  /* 0x0000920000047ab9 */ /* 0x000fe40000000800 */
[----:B------:R-:W2:Y:S01]  /*41dc0*/  LDL.LU R200, [R1+0x2b4] ;  /* 0x0002b40001c87983 */ /* 0x000ea20000300800 */
[----:B------:R-:W-:-:S03]  /*41dd0*/  F2FP.SATFINITE.E5M2.F32.PACK_AB_MERGE_C R182, R196, R198, RZ ;  /* 0x000000c6c4b6723e */ /* 0x000fc600048060ff */
[----:B------:R-:W2:Y:S04]  /*41de0*/  LDL.LU R198, [R1+0x2b8] ;  /* 0x0002b80001c67983 */ /* 0x000ea80000300800 */
[----:B------:R0:W-:Y:S04]  /*41df0*/  STL [R1+0x220], R0 ;  /* 0x0002200001007387 */ /* 0x0001e80000100800 */
[----:B------:R-:W2:Y:S01]  /*41e00*/  LDL.LU R196, [R1+0x2bc] ;  /* 0x0002bc0001c47983 */ /* 0x000ea20000300800 */
[----:B------:R-:W-:-:S03]  /*41e10*/  F2FP.SATFINITE.E5M2.F32.PACK_AB_MERGE_C R195, R195, R140, RZ ;  /* 0x0000008cc3c3723e */ /* 0x000fc600048060ff */
[----:B------:R-:W2:Y:S01]  /*41e20*/  LDL.LU R143, [R1+0x2c0] ;  /* 0x0002c000018f7983 */ /* 0x000ea20000300800 */
[----:B0-----:R-:W-:Y:S01]  /*41e30*/  VIADD R0, R0, UR4 ;  /* 0x0000000400007c36 */ /* 0x001fe20008000000 */
[----:B------:R-:W-:Y:S02]  /*41e40*/  F2FP.SATFINITE.E5M2.F32.PACK_AB_MERGE_C R194, R194, R139, RZ ;  /* 0x0000008bc2c2723e */ /* 0x000fe400048060ff */
[----:B------:R-:W2:Y:S01]  /*41e50*/  LDL.LU R141, [R1+0x2c4] ;  /* 0x0002c400018d7983 */ /* 0x000ea20000300800 */
[----:B------:R-:W-:Y:S01]  /*41e60*/  F2FP.SATFINITE.E5M2.F32.PACK_AB_MERGE_C R193, R137, R138, RZ ;  /* 0x0000008a89c1723e */ /* 0x000fe200048060ff */
[----:B------:R-:W-:Y:S02]  /*41e70*/  ULDC UR4, c[0x0][0x248] ;  /* 0x0000920000047ab9 */ /* 0x000fe40000000800 */
[----:B------:R-:W2:Y:S01]  /*41e80*/  LDL.LU R140, [R1+0x2c8] ;  /* 0x0002c800018c7983 */ /* 0x000ea20000300800 */
[----:B------:R-:W-:-:S03]  /*41e90*/  F2FP.SATFINITE.E5M2.F32.PACK_AB_MERGE_C R191, R243, R244, RZ ;  /* 0x000000f4f3bf723e */ /* 0x000fc600048060ff */
[----:B------:R0:W-:Y:S04]  /*41ea0*/  STL [R1+0x224], R0 ;  /* 0x0002240001007387 */ /* 0x0001e80000100800 */
[----:B------:R-:W2:Y:S01]  /*41eb0*/  LDL.LU R139, [R1+0x2cc] ;  /* 0x0002cc00018b7983 */ /* 0x000ea20000300800 */
[----:B------:R-:W-:-:S03]  /*41ec0*/  F2FP.SATFINITE.E5M2.F32.PACK_AB_MERGE_C R181, R222, R224, RZ ;  /* 0x000000e0deb5723e */ /* 0x000fc600048060ff */
[----:B------:R-:W2:Y:S04]  /*41ed0*/  LDL.LU R138, [R1+0x2d0] ;  /* 0x0002d000018a7983 */ /* 0x000ea80000300800 */
[----:B------:R-:W2:Y:S01]  /*41ee0*/  LDL.LU R137, [R1+0x2d4] ;  /* 0x0002d40001897983 */ /* 0x000ea20000300800 */
[----:B---3--:R-:W-:-:S03]  /*41ef0*/  F2FP.SATFINITE.E5M2.F32.PACK_AB_MERGE_C R180, R216, R220, RZ ;  /* 0x000000dcd8b4723e */ /* 0x008fc600048060ff */
[----:B------:R-:W3:Y:S04]  /*41f00*/  LDL.LU R244, [R1+0x2d8] ;  /* 0x0002d80001f47983 */ /* 0x000ee80000300800 */
[----:B------:R-:W3:Y:S04]  /*41f10*/  LDL.LU R243, [R1+0x2dc] ;  /* 0x0002dc0001f37983 */ /* 0x000ee80000300800 */
[----:B------:R-:W3:Y:S04]  /*41f20*/  LDL.LU R224, [R1+0x2e0] ;  /* 0x0002e00001e07983 */ /* 0x000ee80000300800 */
[----:B------:R-:W3:Y:S01]  /*41f30*/  LDL.LU R222, [R1+0x2e4] ;  /* 0x0002e40001de7983 */ /* 0x000ee20000300800 */
[----:B0-----:R-:W-:Y:S01]  /*41f40*/  VIADD R0, R0, UR4 ;  /* 0x0000000400007c36 */ /* 0x001fe20008000000 */
[----:B------:R-:W-:Y:S01]  /*41f50*/  F2FP.SATFINITE.E5M2.F32.PACK_AB_MERGE_C R185, R239, R242, RZ ;  /* 0x000000f2efb9723e */ /* 0x000fe200048060ff */
[----:B------:R-:W-:Y:S01]  /*41f60*/  ULDC UR4, c[0x0][0x248] ;  /* 0x0000920000047ab9 */ /* 0x000fe20000000800 */
[----:B------:R-:W3:Y:S04]  /*41f70*/  LDL.LU R220, [R1+0x2e8] ;  /* 0x0002e80001dc7983 */ /* 0x000ee80000300800 */
[----:B------:R-:W3:Y:S01]  /*41f80*/  LDL.LU R216, [R1+0x2ec] ;  /* 0x0002ec0001d87983 */ /* 0x000ee20000300800 */
[----:B------:R-:W-:-:S03]  /*41f90*/  F2FP.SATFINITE.E5M2.F32.PACK_AB_MERGE_C R184, R237, R238, RZ ;  /* 0x000000eeedb8723e */ /* 0x000fc600048060ff */
[----:B------:R-:W3:Y:S04]  /*41fa0*/  LDL.LU R242, [R1+0x2f0] ;  /* 0x0002f00001f27983 */ /* 0x000ee80000300800 */
[----:B------:R-:W3:Y:S04]  /*41fb0*/  LDL.LU R239, [R1+0x2f4] ;  /* 0x0002f40001ef7983 */ /* 0x000ee80000300800 */
[----:B------:R-:W3:Y:S04]  /*41fc0*/  LDL.LU R238, [R1+0x2f8] ;  /* 0x0002f80001ee7983 */ /* 0x000ee80000300800 */
[----:B------:R0:W-:Y:S04]  /*41fd0*/  STL [R1+0x228], R0 ;  /* 0x0002280001007387 */ /* 0x0001e80000100800 */
[----:B------:R-:W3:Y:S01]  /*41fe0*/  LDL.LU R237, [R1+0x2fc] ;  /* 0x0002fc0001ed7983 */ /* 0x000ee20000300800 */
[----:B0-----:R-:W-:Y:S01]  /*41ff0*/  VIADD R0, R0, UR4 ;  /* 0x0000000400007c36 */ /* 0x001fe20008000000 */
[----:B------:R-:W-:Y:S01]  /*42000*/  ULDC UR4, c[0x0][0x248] ;  /* 0x0000920000047ab9 */ /* 0x000fe20000000800 */
[----:B----4-:R-:W-:-:S02]  /*42010*/  F2FP.SATFINITE.E5M2.F32.PACK_AB_MERGE_C R179, R212, R214, RZ ;  /* 0x000000d6d4b3723e */ /* 0x010fc400048060ff */
[----:B------:R-:W4:Y:S04]  /*42020*/  LDL.LU R214, [R1+0x300] ;  /* 0x0003000001d67983 */ /* 0x000f280000300800 */
[----:B------:R-:W4:Y:S01]  /*42030*/  LDL.LU R212, [R1+0x304] ;  /* 0x0003040001d47983 */ /* 0x000f220000300800 */
[----:B------:R-:W-:-:S03]  /*42040*/  F2FP.SATFINITE.E5M2.F32.PACK_AB_MERGE_C R178, R206, R208, RZ ;  /* 0x000000d0ceb2723e */ /* 0x000fc600048060ff */
[----:B------:R-:W4:Y:S04]  /*42050*/  LDL.LU R208, [R1+0x308] ;  /* 0x0003080001d07983 */ /* 0x000f280000300800 */
[----:B------:R-:W4:Y:S01]  /*42060*/  LDL.LU R206, [R1+0x30c] ;  /* 0x00030c0001ce7983 */ /* 0x000f220000300800 */
[----:B--2---:R-:W-:-:S03]  /*42070*/  F2FP.SATFINITE.E5M2.F32.PACK_AB_MERGE_C R177, R200, R204, RZ ;  /* 0x000000ccc8b1723e */ /* 0x004fc600048060ff */
[----:B------:R-:W2:Y:S04]  /*42080*/  LDL.LU R204, [R1+0x310] ;  /* 0x0003100001cc7983 */ /* 0x000ea80000300800 */
[----:B------:R-:W2:Y:S01]  /*42090*/  LDL.LU R200, [R1+0x314] ;  /* 0x0003140001c87983 */ /* 0x000ea20000300800 */
[----:B------:R-:W-:-:S03]  /*420a0*/  F2FP.SATFINITE.E5M2.F32.PACK_AB_MERGE_C R176, R196, R198, RZ ;  /* 0x000000c6c4b0723e */ /* 0x000fc600048060ff */
[----:B------:R-:W2:Y:S04]  /*420b0*/  LDL.LU R198, [R1+0x318] ;  /* 0x0003180001c67983 */ /* 0x000ea80000300800 */
[----:B------:R0:W-:Y:S04]  /*420c0*/  STL [R1+0x22c], R0 ;  /* 0x00022c0001007387 */ /* 0x0001e80000100800 */
[----:B------:R-:W2:Y:S01]  /*420d0*/  LDL.LU R196, [R1+0x31c] ;  /* 0x00031c0001c47983 */ /* 0x000ea20000300800 */
[----:B0-----:R-:W-:Y:S01]  /*420e0*/  VIADD R0, R0, UR4 ;  /* 0x0000000400007c36 */ /* 0x001fe20008000000 */
[----:B------:R-:W-:-:S04]  /*420f0*/  ULDC UR4, c[0x0][0x248] ;  /* 0x0000920000047ab9 */ /* 0x000fc80000000800 */
[----:B------:R0:W-:Y:S02]  /*42100*/  STL [R1+0x230], R0 ;  /* 0x0002300001007387 */ /* 0x0001e40000100800 */
[----:B0-----:R-:W-:Y:S01]  /*42110*/  VIADD R0, R0, UR4 ;  /* 0x0000000400007c36 */ /* 0x001fe20008000000 */
[----:B------:R-:W-:-:S04]  /*42120*/  ULDC UR4, c[0x0][0x248] ;  /* 0x0000920000047ab9 */ /* 0x000fc80000000800 */
[----:B------:R0:W-:Y:S01]  /*42130*/  STL [R1+0x234], R0 ;  /* 0x0002340001007387 */ /* 0x0001e20000100800 */
[----:B---3--:R-:W-:Y:S01]  /*42140*/  F2FP.SATFINITE.E5M2.F32.PACK_AB_MERGE_C R171, R222, R224, RZ ;  /* 0x000000e0deab723e */ /* 0x008fe200048060ff */
[----:B0-----:R-:W-:Y:S02]  /*42150*/  VIADD R0, R0, UR4 ;  /* 0x0000000400007c36 */ /* 0x001fe40008000000 */
[----:B------:R-:W3:Y:S01]  /*42160*/  LDL.LU R224, [R1+0x320] ;  /* 0x0003200001e07983 */ /* 0x000ee20000300800 */
[----:B------:R-:W-:-:S03]  /*42170*/  ULDC UR4, c[0x0][0x248] ;  /* 0x0000920000047ab9 */ /* 0x000fc60000000800 */
[----:B------:R-:W3:Y:S01]  /*42180*/  LDL.LU R222, [R1+0x324] ;  /* 0x0003240001de7983 */ /* 0x000ee20000300800 */
[----:B------:R-:W-:-:S03]  /*42190*/  F2FP.SATFINITE.E5M2.F32.PACK_AB_MERGE_C R170, R216, R220, RZ ;  /* 0x000000dcd8aa723e */ /* 0x000fc600048060ff */
[----:B------:R-:W3:Y:S04]  /*421a0*/  LDL.LU R220, [R1+0x328] ;  /* 0x0003280001dc7983 */ /* 0x000ee80000300800 */
[----:B------:R0:W-:Y:S04]  /*421b0*/  STL [R1+0x238], R0 ;  /* 0x0002380001007387 */ /* 0x0001e80000100800 */
[----:B------:R-:W3:Y:S01]  /*421c0*/  LDL.LU R216, [R1+0x32c] ;  /* 0x00032c0001d87983 */ /* 0x000ee20000300800 */
[----:B0-----:R-:W-:Y:S01]  /*421d0*/  VIADD R0, R0, UR4 ;  /* 0x0000000400007c36 */ /* 0x001fe20008000000 */
[----:B------:R-:W-:-:S04]  /*421e0*/  ULDC UR4, c[0x0][0x248] ;  /* 0x0000920000047ab9 */ /* 0x000fc80000000800 */
[----:B------:R0:W-:Y:S02]  /*421f0*/  STL [R1+0x23c], R0 ;  /* 0x00023c0001007387 */ /* 0x0001e40000100800 */
[----:B0-----:R-:W-:Y:S01]  /*42200*/  VIADD R0, R0, UR4 ;  /* 0x0000000400007c36 */ /* 0x001fe20008000000 */
[----:B------:R-:W-:Y:S01]  /*42210*/  ULDC UR4, c[0x0][0x248] ;  /* 0x0000920000047ab9 */ /* 0x000fe20000000800 */
[----:B------:R-:W-:Y:S02]  /*42220*/  F2FP.SATFINITE.E5M2.F32.PACK_AB_MERGE_C R175, R141, R143, RZ ;  /* 0x0000008f8daf723e */ /* 0x000fe400048060ff */
[----:B------:R-:W-:Y:S02]  /*42230*/  F2FP.SATFINITE.E5M2.F32.PACK_AB_MERGE_C R174, R139, R140, RZ ;  /* 0x0000008c8bae723e */ /* 0x000fe400048060ff */
[----:B------:R-:W-:Y:S02]  /*42240*/  F2FP.SATFINITE.E5M2.F32.PACK_AB_MERGE_C R173, R137, R138, RZ ;  /* 0x0000008a89ad723e */ /* 0x000fe400048060ff */
[----:B------:R-:W-:-:S02]  /*42250*/  F2FP.SATFINITE.E5M2.F32.PACK_AB_MERGE_C R172, R243, R244, RZ ;  /* 0x000000f4f3ac723e */ /* 0x000fc400048060ff */
[----:B----4-:R-:W-:Y:S02]  /*42260*/  F2FP.SATFINITE.E5M2.F32.PACK_AB_MERGE_C R167, R212, R214, RZ ;  /* 0x000000d6d4a7723e */ /* 0x010fe400048060ff */
[----:B------:R-:W4:Y:S04]  /*42270*/  LDL.LU R214, [R1+0x330] ;  /* 0x0003300001d67983 */ /* 0x000f280000300800 */
[----:B------:R-:W4:Y:S01]  /*42280*/  LDL.LU R212, [R1+0x334] ;  /* 0x0003340001d47983 */ /* 0x000f220000300800 */
[----:B------:R-:W-:-:S03]  /*42290*/  F2FP.SATFINITE.E5M2.F32.PACK_AB_MERGE_C R166, R206, R208, RZ ;  /* 0x000000d0cea6723e */ /* 0x000fc600048060ff */
[----:B------:R-:W4:Y:S04]  /*422a0*/  LDL.LU R208, [R1+0x338] ;  /* 0x0003380001d07983 */ /* 0x000f280000300800 */
[----:B------:R0:W-:Y:S04]  /*422b0*/  STL [R1+0x240], R0 ;  /* 0x0002400001007387 */ /* 0x0001e80000100800 */
[----:B------:R-:W4:Y:S04]  /*422c0*/  LDL.LU R206, [R1+0x33c] ;  /* 0x00033c0001ce7983 */ /* 0x000f280000300800 */
[----:B------:R-:W4:Y:S01]  /*422d0*/  LDL.LU R143, [R1+0x340] ;  /* 0x00034000018f7983 */ /* 0x000f220000300800 */
[----:B0-----:R-:W-:Y:S01]  /*422e0*/  VIADD R0, R0, UR4 ;  /* 0x0000000400007c36 */ /* 0x001fe20008000000 */
[----:B------:R-:W-:-:S02]  /*422f0*/  ULDC UR4, c[0x0][0x248] ;  /* 0x0000920000047ab9 */ /* 0x000fc40000000800 */
[----:B------:R-:W4:Y:S04]  /*42300*/  LDL.LU R141, [R1+0x344] ;  /* 0x00034400018d7983 */ /* 0x000f280000300800 */
[----:B------:R-:W4:Y:S04]  /*42310*/  LDL.LU R140, [R1+0x348] ;  /* 0x00034800018c7983 */ /* 0x000f280000300800 */
[----:B------:R0:W-:Y:S04]  /*42320*/  STL [R1+0x244], R0 ;  /* 0x0002440001007387 */ /* 0x0001e80000100800 */
[----:B------:R-:W4:Y:S01]  /*42330*/  LDL.LU R139, [R1+0x34c] ;  /* 0x00034c00018b7983 */ /* 0x000f220000300800 */
[----:B--2---:R-:W-:-:S03]  /*42340*/  F2FP.SATFINITE.E5M2.F32.PACK_AB_MERGE_C R165, R200, R204, RZ ;  /* 0x000000ccc8a5723e */ /* 0x004fc600048060ff */
[----:B------:R-:W2:Y:S04]  /*42350*/  LDL.LU R138, [R1+0x350] ;  /* 0x00035000018a7983 */ /* 0x000ea80000300800 */
[----:B------:R-:W2:Y:S04]  /*42360*/  LDL.LU R137, [R1+0x354] ;  /* 0x0003540001897983 */ /* 0x000ea80000300800 */
[----:B------:R-:W2:Y:S01]  /*42370*/  LDL.LU R244, [R1+0x358] ;  /* 0x0003580001f47983 */ /* 0x000ea20000300800 */
[----:B------:R-:W-:-:S03]  /*42380*/  F2FP.SATFINITE.E5M2.F32.PACK_AB_MERGE_C R164, R196, R198, RZ ;  /* 0x000000c6c4a4723e */ /* 0x000fc600048060ff */
[----:B------:R-:W2:Y:S04]  /*42390*/  LDL.LU R243, [R1+0x35c] ;  /* 0x00035c0001f37983 */ /* 0x000ea80000300800 */
[----:B------:R-:W2:Y:S04]  /*423a0*/  LDL.LU R204, [R1+0x360] ;  /* 0x0003600001cc7983 */ /* 0x000ea80000300800 */
[----:B------:R-:W2:Y:S04]  /*423b0*/  LDL.LU R200, [R1+0x364] ;  /* 0x0003640001c87983 */ /* 0x000ea80000300800 */
[----:B------:R-:W2:Y:S04]  /*423c0*/  LDL.LU R198, [R1+0x368] ;  /* 0x0003680001c67983 */ /* 0x000ea80000300800 */
[----:B------:R-:W2:Y:S01]  /*423d0*/  LDL.LU R196, [R1+0x36c] ;  /* 0x00036c0001c47983 */ /* 0x000ea20000300800 */
[----:B0-----:R-:W-:Y:S01]  /*423e0*/  VIADD R0, R0, UR4 ;  /* 0x0000000400007c36 */ /* 0x001fe20008000000 */
[----:B------:R-:W-:Y:S01]  /*423f0*/  F2FP.SATFINITE.E5M2.F32.PACK_AB_MERGE_C R169, R239, R242, RZ ;  /* 0x000000f2efa9723e */ /* 0x000fe200048060ff */
[----:B------:R-:W-:Y:S01]  /*42400*/  ULDC UR4, c[0x0][0x248] ;  /* 0x0000920000047ab9 */ /* 0x000fe20000000800 */
[----:B------:R-:W2:Y:S01]  /*42410*/  LDL.LU R242, [R1+0x370] ;  /* 0x0003700001f27983 */ /* 0x000ea20000300800 */
[----:B------:R-:W-:-:S03]  /*42420*/  F2FP.SATFINITE.E5M2.F32.PACK_AB_MERGE_C R168, R237, R238, RZ ;  /* 0x000000eeeda8723e */ /* 0x000fc600048060ff */
[----:B------:R-:W2:Y:S04]  /*42430*/  LDL.LU R239, [R1+0x374] ;  /* 0x0003740001ef7983 */ /* 0x000ea80000300800 */
[----:B------:R-:W2:Y:S04]  /*42440*/  LDL.LU R238, [R1+0x378] ;  /* 0x0003780001ee7983 */ /* 0x000ea80000300800 */
[----:B------:R0:W-:Y:S01]  /*42450*/  STL [R1+0x248], R0 ;  /* 0x0002480001007387 */ /* 0x0001e20000100800 */
[----:B---3--:R-:W-:-:S03]  /*42460*/  F2FP.SATFINITE.E5M2.F32.PACK_AB_MERGE_C R163, R222, R224, RZ ;  /* 0x000000e0dea3723e */ /* 0x008fc600048060ff */
[----:B------:R-:W3:Y:S04]  /*42470*/  LDL.LU R237, [R1+0x37c] ;  /* 0x00037c0001ed7983 */ /* 0x000ee80000300800 */
[----:B------:R-:W3:Y:S01]  /*42480*/  LDL.LU R224, [R1+0x380] ;  /* 0x0003800001e07983 */ /* 0x000ee20000300800 */
[----:B0-----:R-:W-:Y:S01]  /*42490*/  VIADD R0, R0, UR4 ;  /* 0x0000000400007c36 */ /* 0x001fe20008000000 */
[----:B------:R-:W-:Y:S02]  /*424a0*/  ULDC UR4, c[0x0][0x248] ;  /* 0x0000920000047ab9 */ /* 0x000fe40000000800 */
[----:B------:R-:W3:Y:S01]  /*424b0*/  LDL.LU R222, [R1+0x384] ;  /* 0x0003840001de7983 */ /* 0x000ee20000300800 */
[----:B------:R-:W-:-:S03]  /*424c0*/  F2FP.SATFINITE.E5M2.F32.PACK_AB_MERGE_C R162, R216, R220, RZ ;  /* 0x000000dcd8a2723e */ /* 0x000fc600048060ff */
[----:B------:R-:W3:Y:S04]  /*424d0*/  LDL.LU R220, [R1+0x388] ;  /* 0x0003880001dc7983 */ /* 0x000ee80000300800 */
[----:B------:R-:W3:Y:S01]  /*424e0*/  LDL.LU R216, [R1+0x38c] ;  /* 0x00038c0001d87983 */ /* 0x000ee20000300800 */
[----:B----4-:R-:W-:-:S03]  /*424f0*/  F2FP.SATFINITE.E5M2.F32.PACK_AB_MERGE_C R161, R212, R214, RZ ;  /* 0x000000d6d4a1723e */ /* 0x010fc600048060ff */
        /* <DEDUP_REMOVED lines=10> */
[----:B------:R-:W-:-:S04]  /*425a0*/  ULDC UR4, c[0x0][0x248] ;  /* 0x0000920000047ab9 */ /* 0x000fc80000000800 */
[----:B------:R0:W-:Y:S01]  /*425b0*/  STL [R1+0x254], R0 ;  /* 0x0002540001007387 */ /* 0x0001e20000100800 */
[----:B--2---:R-:W-:Y:S01]  /*425c0*/  F2FP.SATFINITE.E5M2.F32.PACK_AB_MERGE_C R155, R200, R204, RZ ;  /* 0x000000ccc89b723e */ /* 0x004fe200048060ff */
[----:B0-----:R-:W-:Y:S02]  /*425d0*/  VIADD R0, R0, UR4 ;  /* 0x0000000400007c36 */ /* 0x001fe40008000000 */
[----:B------:R-:W2:Y:S01]  /*425e0*/  LDL.LU R204, [R1+0x3a0] ;  /* 0x0003a00001cc7983 */ /* 0x000ea20000300800 */
[----:B------:R-:W-:-:S03]  /*425f0*/  ULDC UR4, c[0x0][0x248] ;  /* 0x0000920000047ab9 */ /* 0x000fc60000000800 */
[----:B------:R-:W2:Y:S01]  /*42600*/  LDL.LU R200, [R1+0x3a4] ;  /* 0x0003a40001c87983 */ /* 0x000ea20000300800 */
[----:B------:R-:W-:-:S03]  /*42610*/  F2FP.SATFINITE.E5M2.F32.PACK_AB_MERGE_C R154, R196, R198, RZ ;  /* 0x000000c6c49a723e */ /* 0x000fc600048060ff */
[----:B------:R-:W2:Y:S04]  /*42620*/  LDL.LU R198, [R1+0x3a8] ;  /* 0x0003a80001c67983 */ /* 0x000ea80000300800 */
[----:B------:R0:W-:Y:S04]  /*42630*/  STL [R1+0x258], R0 ;  /* 0x0002580001007387 */ /* 0x0001e80000100800 */
[----:B------:R-:W2:Y:S01]  /*42640*/  LDL.LU R196, [R1+0x3ac] ;  /* 0x0003ac0001c47983 */ /* 0x000ea20000300800 */
[----:B0-----:R-:W-:Y:S01]  /*42650*/  VIADD R0, R0, UR4 ;  /* 0x0000000400007c36 */ /* 0x001fe20008000000 */
[----:B------:R-:W-:-:S04]  /*42660*/  ULDC UR4, c[0x0][0x248] ;  /* 0x0000920000047ab9 */ /* 0x000fc80000000800 */
[----:B------:R0:W-:Y:S01]  /*42670*/  STL [R1+0x25c], R0 ;  /* 0x00025c0001007387 */ /* 0x0001e20000100800 */
[----:B---3--:R-:W-:-:S03]  /*42680*/  F2FP.SATFINITE.E5M2.F32.PACK_AB_MERGE_C R23, R222, R224, RZ ;  /* 0x000000e0de17723e */ /* 0x008fc600048060ff */
[----:B------:R-:W3:Y:S01]  /*42690*/  LDL.LU R224, [R1+0x3b0] ;  /* 0x0003b00001e07983 */ /* 0x000ee20000300800 */
[----:B0-----:R-:W-:Y:S01]  /*426a0*/  VIADD R0, R0, UR4 ;  /* 0x0000000400007c36 */ /* 0x001fe20008000000 */
[----:B------:R-:W-:Y:S02]  /*426b0*/  ULDC UR4, c[0x0][0x248] ;  /* 0x0000920000047ab9 */ /* 0x000fe40000000800 */
[----:B------:R-:W3:Y:S01]  /*426c0*/  LDL.LU R222, [R1+0x3b4] ;  /* 0x0003b40001de7983 */ /* 0x000ee20000300800 */
[----:B------:R-:W-:-:S03]  /*426d0*/  F2FP.SATFINITE.E5M2.F32.PACK_AB_MERGE_C R22, R216, R220, RZ ;  /* 0x000000dcd816723e */ /* 0x000fc600048060ff */
[----:B------:R-:W3:Y:S01]  /*426e0*/  LDL.LU R220, [R1+0x3b8] ;  /* 0x0003b80001dc7983 */ /* 0x000ee20000300800 */
[----:B------:R-:W-:-:S03]  /*426f0*/  F2FP.SATFINITE.E5M2.F32.PACK_AB_MERGE_C R159, R141, R143, RZ ;  /* 0x0000008f8d9f723e */ /* 0x000fc600048060ff */
[----:B------:R0:W-:Y:S04]  /*42700*/  STL [R1+0x260], R0 ;  /* 0x0002600001007387 */ /* 0x0001e80000100800 */
[----:B------:R-:W3:Y:S04]  /*42710*/  LDL.LU R216, [R1+0x3bc] ;  /* 0x0003bc0001d87983 */ /* 0x000ee80000300800 */
[----:B------:R-:W3:Y:S01]  /*42720*/  LDL.LU R143, [R1+0x3c0] ;  /* 0x0003c000018f7983 */ /* 0x000ee20000300800 */
[----:B0-----:R-:W-:Y:S01]  /*42730*/  VIADD R0, R0, UR4 ;  /* 0x0000000400007c36 */ /* 0x001fe20008000000 */
[----:B------:R-:W-:-:S02]  /*42740*/  F2FP.SATFINITE.E5M2.F32.PACK_AB_MERGE_C R158, R139, R140, RZ ;  /* 0x0000008c8b9e723e */ /* 0x000fc400048060ff */
[----:B------:R-:W3:Y:S01]  /*42750*/  LDL.LU R141, [R1+0x3c4] ;  /* 0x0003c400018d7983 */ /* 0x000ee20000300800 */
[----:B------:R-:W-:Y:S01]  /*42760*/  F2FP.SATFINITE.E5M2.F32.PACK_AB_MERGE_C R157, R137, R138, RZ ;  /* 0x0000008a899d723e */ /* 0x000fe200048060ff */
[----:B------:R-:W-:Y:S01]  /*42770*/  ULDC UR4, c[0x0][0x248] ;  /* 0x0000920000047ab9 */ /* 0x000fe20000000800 */
[----:B------:R-:W-:Y:S02]  /*42780*/  F2FP.SATFINITE.E5M2.F32.PACK_AB_MERGE_C R156, R243, R244, RZ ;  /* 0x000000f4f39c723e */ /* 0x000fe400048060ff */
[----:B------:R-:W-:Y:S02]  /*42790*/  F2FP.SATFINITE.E5M2.F32.PACK_AB_MERGE_C R153, R239, R242, RZ ;  /* 0x000000f2ef99723e */ /* 0x000fe400048060ff */
[----:B------:R-:W-:Y:S02]  /*427a0*/  F2FP.SATFINITE.E5M2.F32.PACK_AB_MERGE_C R152, R237, R238, RZ ;  /* 0x000000eeed98723e */ /* 0x000fe400048060ff */
[----:B----4-:R-:W-:Y:S02]  /*427b0*/  F2FP.SATFINITE.E5M2.F32.PACK_AB_MERGE_C R21, R212, R214, RZ ;  /* 0x000000d6d415723e */ /* 0x010fe400048060ff */
[----:B------:R-:W4:Y:S04]  /*427c0*/  LDL.LU R214, [R1+0x3c8] ;  /* 0x0003c80001d67983 */ /* 0x000f280000300800 */
[----:B------:R0:W-:Y:S04]  /*427d0*/  STL [R1+0x264], R0 ;  /* 0x0002640001007387 */ /* 0x0001e80000100800 */
[----:B------:R-:W4:Y:S04]  /*427e0*/  LDL.LU R212, [R1+0x3cc] ;  /* 0x0003cc0001d47983 */ /* 0x000f280000300800 */
[----:B------:R-:W4:Y:S04]  /*427f0*/  LDL.LU R140, [R1+0x3d0] ;  /* 0x0003d000018c7983 */ /* 0x000f280000300800 */
[----:B------:R-:W4:Y:S04]  /*42800*/  LDL.LU R139, [R1+0x3d4] ;  /* 0x0003d400018b7983 */ /* 0x000f280000300800 */
[----:B------:R-:W4:Y:S01]  /*42810*/  LDL.LU R138, [R1+0x3d8] ;  /* 0x0003d800018a7983 */ /* 0x000f220000300800 */
[----:B------:R-:W-:-:S03]  /*42820*/  F2FP.SATFINITE.E5M2.F32.PACK_AB_MERGE_C R20, R206, R208, RZ ;  /* 0x000000d0ce14723e */ /* 0x000fc600048060ff */
[----:B------:R-:W4:Y:S01]  /*42830*/  LDL.LU R137, [R1+0x3dc] ;  /* 0x0003dc0001897983 */ /* 0x000f220000300800 */
[----:B0-----:R-:W-:Y:S01]  /*42840*/  VIADD R0, R0, UR4 ;  /* 0x0000000400007c36 */ /* 0x001fe20008000000 */
[----:B------:R-:W-:Y:S02]  /*42850*/  ULDC UR4, c[0x0][0x248] ;  /* 0x0000920000047ab9 */ /* 0x000fe40000000800 */
[----:B------:R-:W4:Y:S04]  /*42860*/  LDL.LU R244, [R1+0x3e0] ;  /* 0x0003e00001f47983 */ /* 0x000f280000300800 */
[----:B------:R-:W4:Y:S04]  /*42870*/  LDL.LU R243, [R1+0x3e4] ;  /* 0x0003e40001f37983 */ /* 0x000f280000300800 */
[----:B------:R-:W4:Y:S04]  /*42880*/  LDL.LU R208, [R1+0x3e8] ;  /* 0x0003e80001d07983 */ /* 0x000f280000300800 */
[----:B------:R-:W4:Y:S04]  /*42890*/  LDL.LU R206, [R1+0x3ec] ;  /* 0x0003ec0001ce7983 */ /* 0x000f280000300800 */
[----:B------:R-:W4:Y:S04]  /*428a0*/  LDL.LU R242, [R1+0x3f0] ;  /* 0x0003f00001f27983 */ /* 0x000f280000300800 */
[----:B------:R-:W4:Y:S04]  /*428b0*/  LDL.LU R239, [R1+0x3f4] ;  /* 0x0003f40001ef7983 */ /* 0x000f280000300800 */
[----:B------:R-:W4:Y:S04]  /*428c0*/  LDL.LU R238, [R1+0x3f8] ;  /* 0x0003f80001ee7983 */ /* 0x000f280000300800 */
[----:B------:R0:W-:Y:S01]  /*428d0*/  STL [R1+0x268], R0 ;  /* 0x0002680001007387 */ /* 0x0001e20000100800 */
[----:B--2---:R-:W-:-:S03]  /*428e0*/  F2FP.SATFINITE.E5M2.F32.PACK_AB_MERGE_C R19, R200, R204, RZ ;  /* 0x000000ccc813723e */ /* 0x004fc600048060ff */
[----:B------:R-:W2:Y:S04]  /*428f0*/  LDL.LU R237, [R1+0x3fc] ;  /* 0x0003fc0001ed7983 */ /* 0x000ea80000300800 */
[----:B------:R-:W2:Y:S04]  /*42900*/  LDL.LU R204, [R1] ;  /* 0x0000000001cc7983 */ /* 0x000ea80000300800 */
[----:B------:R-:W2:Y:S01]  /*42910*/  LDL.LU R200, [R1+0x4] ;  /* 0x0000040001c87983 */ /* 0x000ea20000300800 */
[----:B------:R-:W-:-:S03]  /*42920*/  F2FP.SATFINITE.E5M2.F32.PACK_AB_MERGE_C R18, R196, R198, RZ ;  /* 0x000000c6c412723e */ /* 0x000fc600048060ff */
[----:B------:R-:W2:Y:S04]  /*42930*/  LDL.LU R198, [R1+0x8] ;  /* 0x0000080001c67983 */ /* 0x000ea80000300800 */
[----:B------:R-:W2:Y:S01]  /*42940*/  LDL.LU R196, [R1+0xc] ;  /* 0x00000c0001c47983 */ /* 0x000ea20000300800 */
[----:B0-----:R-:W-:Y:S01]  /*42950*/  VIADD R0, R0, UR4 ;  /* 0x0000000400007c36 */ /* 0x001fe20008000000 */
[----:B------:R-:W-:Y:S01]  /*42960*/  ULDC UR4, c[0x0][0x248] ;  /* 0x0000920000047ab9 */ /* 0x000fe20000000800 */
[----:B---3--:R-:W-:Y:S02]  /*42970*/  F2FP.SATFINITE.E5M2.F32.PACK_AB_MERGE_C R17, R222, R224, RZ ;  /* 0x000000e0de11723e */ /* 0x008fe400048060ff */
[----:B------:R-:W3:Y:S04]  /*42980*/  LDL.LU R224, [R1+0x10] ;  /* 0x0000100001e07983 */ /* 0x000ee80000300800 */
[----:B------:R-:W3:Y:S01]  /*42990*/  LDL.LU R222, [R1+0x14] ;  /* 0x0000140001de7983 */ /* 0x000ee20000300800 */
[----:B------:R-:W-:-:S03]  /*429a0*/  F2FP.SATFINITE.E5M2.F32.PACK_AB_MERGE_C R16, R216, R220, RZ ;  /* 0x000000dcd810723e */ /* 0x000fc600048060ff */
[----:B------:R-:W3:Y:S04]  /*429b0*/  LDL.LU R220, [R1+0x18] ;  /* 0x0000180001dc7983 */ /* 0x000ee80000300800 */
[----:B------:R0:W-:Y:S04]  /*429c0*/  STL [R1+0x26c], R0 ;  /* 0x00026c0001007387 */ /* 0x0001e80000100800 */
[----:B------:R-:W3:Y:S01]  /*429d0*/  LDL.LU R216, [R1+0x1c] ;  /* 0x00001c0001d87983 */ /* 0x000ee20000300800 */
[----:B0-----:R-:W-:Y:S01]  /*429e0*/  VIADD R0, R0, UR4 ;  /* 0x0000000400007c36 */ /* 0x001fe20008000000 */
[----:B------:R-:W-:Y:S01]  /*429f0*/  ULDC UR4, c[0x0][0x248] ;  /* 0x0000920000047ab9 */ /* 0x000fe20000000800 */
[----:B----4-:R-:W-:-:S02]  /*42a00*/  F2FP.SATFINITE.E5M2.F32.PACK_AB_MERGE_C R14, R212, R214, RZ ;  /* 0x000000d6d40e723e */ /* 0x010fc400048060ff */
[----:B------:R-:W4:Y:S04]  /*42a10*/  LDL.LU R214, [R1+0x20] ;  /* 0x0000200001d67983 */ /* 0x000f280000300800 */
[----:B------:R-:W4:Y:S04]  /*42a20*/  LDL.LU R212, [R1+0x24] ;  /* 0x0000240001d47983 */ /* 0x000f280000300800 */
[----:B------:R0:W-:Y:S02]  /*42a30*/  STL [R1+0x270], R0 ;  /* 0x0002700001007387 */ /* 0x0001e40000100800 */
[----:B0-----:R-:W-:Y:S01]  /*42a40*/  VIADD R0, R0, UR4 ;  /* 0x0000000400007c36 */ /* 0x001fe20008000000 */
[----:B------:R-:W-:-:S04]  /*42a50*/  ULDC UR4, c[0x0][0x248] ;  /* 0x0000920000047ab9 */ /* 0x000fc80000000800 */
[----:B------:R0:W-:Y:S01]  /*42a60*/  STL [R1+0x274], R0 ;  /* 0x0002740001007387 */ /* 0x0001e20000100800 */
[----:B------:R-:W-:-:S03]  /*42a70*/  F2FP.SATFINITE.E5M2.F32.PACK_AB_MERGE_C R10, R206, R208, RZ ;  /* 0x000000d0ce0a723e */ /* 0x000fc600048060ff */
[----:B------:R-:W4:Y:S01]  /*42a80*/  LDL.LU R208, [R1+0x28] ;  /* 0x0000280001d07983 */ /* 0x000f220000300800 */
[----:B0-----:R-:W-:Y:S01]  /*42a90*/  VIADD R0, R0, UR4 ;  /* 0x0000000400007c36 */ /* 0x001fe20008000000 */
[----:B------:R-:W-:Y:S02]  /*42aa0*/  ULDC UR4, c[0x0][0x248] ;  /* 0x0000920000047ab9 */ /* 0x000fe40000000800 */
[----:B------:R-:W4:Y:S04]  /*42ab0*/  LDL.LU R206, [R1+0x2c] ;  /* 0x00002c0001ce7983 */ /* 0x000f280000300800 */
[----:B------:R0:W-:Y:S02]  /*42ac0*/  STL [R1+0x278], R0 ;  /* 0x0002780001007387 */ /* 0x0001e40000100800 */
[----:B0-----:R-:W-:Y:S01]  /*42ad0*/  VIADD R0, R0, UR4 ;  /* 0x0000000400007c36 */ /* 0x001fe20008000000 */
[----:B------:R-:W-:Y:S01]  /*42ae0*/  ULDC UR4, c[0x0][0x248] ;  /* 0x0000920000047ab9 */ /* 0x000fe20000000800 */
[----:B--2---:R-:W-:-:S02]  /*42af0*/  F2FP.SATFINITE.E5M2.F32.PACK_AB_MERGE_C R2, R200, R204, RZ ;  /* 0x000000ccc802723e */ /* 0x004fc400048060ff */
[----:B------:R-:W2:Y:S04]  /*42b00*/  LDL.LU R204, [R1+0x30] ;  /* 0x0000300001cc7983 */ /* 0x000ea80000300800 */
[----:B------:R-:W2:Y:S01]  /*42b10*/  LDL.LU R200, [R1+0x34] ;  /* 0x0000340001c87983 */ /* 0x000ea20000300800 */
[----:B------:R-:W-:-:S03]  /*42b20*/  F2FP.SATFINITE.E5M2.F32.PACK_AB_MERGE_C R7, R196, R198, RZ ;  /* 0x000000c6c407723e */ /* 0x000fc600048060ff */
[----:B------:R-:W-:Y:S04]  /*42b30*/  STL [R1+0x314], R2 ;  /* 0x0003140201007387 */ /* 0x000fe80000100800 */
[----:B------:R0:W-:Y:S04]  /*42b40*/  STL [R1+0x27c], R0 ;  /* 0x00027c0001007387 */ /* 0x0001e80000100800 */
[----:B------:R-:W-:Y:S04]  /*42b50*/  STL [R1+0x1b48], R7 ;  /* 0x001b480701007387 */ /* 0x000fe80000100800 */
[----:B------:R-:W2:Y:S04]  /*42b60*/  LDL.LU R198, [R1+0x38] ;  /* 0x0000380001c67983 */ /* 0x000ea80000300800 */
[----:B------:R-:W2:Y:S01]  /*42b70*/  LDL.LU R196, [R1+0x3c] ;  /* 0x00003c0001c47983 */ /* 0x000ea20000300800 */
[----:B0-----:R-:W-:Y:S01]  /*42b80*/  VIADD R0, R0, UR4 ;  /* 0x0000000400007c36 */ /* 0x001fe20008000000 */
[----:B------:R-:W-:Y:S01]  /*42b90*/  ULDC UR4, c[0x0][0x248] ;  /* 0x0000920000047ab9 */ /* 0x000fe20000000800 */
[----:B---3--:R-:W-:-:S03]  /*42ba0*/  F2FP.SATFINITE.E5M2.F32.PACK_AB_MERGE_C R2, R222, R224, RZ ;  /* 0x000000e0de02723e */ /* 0x008fc600048060ff */
[----:B------:R0:W-:Y:S01]  /*42bb0*/  STL [R1+0x280], R0 ;  /* 0x0002800001007387 */ /* 0x0001e20000100800 */
[----:B------:R-:W-:-:S03]  /*42bc0*/  F2FP.SATFINITE.E5M2.F32.PACK_AB_MERGE_C R12, R137, R138, RZ ;  /* 0x0000008a890c723e */ /* 0x000fc600048060ff */
[----:B------:R-:W-:Y:S01]  /*42bd0*/  STL [R1+0x30c], R2 ;  /* 0x00030c0201007387 */ /* 0x000fe20000100800 */
[----:B------:R-:W-:Y:S01]  /*42be0*/  F2FP.SATFINITE.E5M2.F32.PACK_AB_MERGE_C R11, R243, R244, RZ ;  /* 0x000000f4f30b723e */ /* 0x000fe200048060ff */
[----:B0-----:R-:W-:Y:S01]  /*42bf0*/  VIADD R0, R0, UR4 ;  /* 0x0000000400007c36 */ /* 0x001fe20008000000 */
[----:B------:R-:W-:Y:S01]  /*42c00*/  F2FP.SATFINITE.E5M2.F32.PACK_AB_MERGE_C R9, R239, R242, RZ ;  /* 0x000000f2ef09723e */ /* 0x000fe200048060ff */
[----:B------:R-:W-:Y:S01]  /*42c10*/  ULDC UR4, c[0x0][0x248] ;  /* 0x0000920000047ab9 */ /* 0x000fe20000000800 */
[----:B------:R-:W-:-:S05]  /*42c20*/  F2FP.SATFINITE.E5M2.F32.PACK_AB_MERGE_C R7, R216, R220, RZ ;  /* 0x000000dcd807723e */ /* 0x000fca00048060ff */
[----:B------:R-:W-:Y:S04]  /*42c30*/  STL [R1+0x1b4c], R7 ;  /* 0x001b4c0701007387 */ /* 0x000fe80000100800 */
[----:B------:R-:W3:Y:S04]  /*42c40*/  LDL.LU R138, [R1+0x40] ;  /* 0x00004000018a7983 */ /* 0x000ee80000300800 */
[----:B------:R-:W3:Y:S04]  /*42c50*/  LDL.LU R137, [R1+0x44] ;  /* 0x0000440001897983 */ /* 0x000ee80000300800 */
[----:B------:R0:W-:Y:S04]  /*42c60*/  STL [R1+0x284], R0 ;  /* 0x0002840001007387 */ /* 0x0001e80000100800 */
[----:B------:R-:W3:Y:S01]  /*42c70*/  LDL.LU R244, [R1+0x48] ;  /* 0x0000480001f47983 */ /* 0x000ee20000300800 */
[----:B------:R-:W-:Y:S01]  /*42c80*/  F2FP.SATFINITE.E5M2.F32.PACK_AB_MERGE_C R8, R237, R238, RZ ;  /* 0x000000eeed08723e */ /* 0x000fe200048060ff */
[----:B0-----:R-:W-:Y:S01]  /*42c90*/  VIADD R0, R0, UR4 ;  /* 0x0000000400007c36 */ /* 0x001fe20008000000 */
[----:B------:R-:W-:Y:S01]  /*42ca0*/  ULDC UR4, c[0x0][0x248] ;  /* 0x0000920000047ab9 */ /* 0x000fe20000000800 */
[----:B----4-:R-:W-:-:S05]  /*42cb0*/  F2FP.SATFINITE.E5M2.F32.PACK_AB_MERGE_C R2, R212, R214, RZ ;  /* 0x000000d6d402723e */ /* 0x010fca00048060ff */
[----:B------:R-:W-:Y:S04]  /*42cc0*/  STL [R1+0x304], R2 ;  /* 0x0003040201007387 */ /* 0x000fe80000100800 */
[----:B------:R-:W4:Y:S04]  /*42cd0*/  LDL.LU R243, [R1+0x4c] ;  /* 0x00004c0001f37983 */ /* 0x000f280000300800 */
[----:B------:R-:W4:Y:S04]  /*42ce0*/  LDL.LU R242, [R1+0x50] ;  /* 0x0000500001f27983 */ /* 0x000f280000300800 */
[----:B------:R-:W4:Y:S04]  /*42cf0*/  LDL.LU R239, [R1+0x54] ;  /* 0x0000540001ef7983 */ /* 0x000f280000300800 */
[----:B------:R-:W4:Y:S04]  /*42d00*/  LDL.LU R238, [R1+0x58] ;  /* 0x0000580001ee7983 */ /* 0x000f280000300800 */
[----:B------:R-:W4:Y:S04]  /*42d10*/  LDL.LU R237, [R1+0x5c] ;  /* 0x00005c0001ed7983 */ /* 0x000f280000300800 */
[----:B------:R-:W4:Y:S01]  /*42d20*/  LDL.LU R224, [R1+0x60] ;  /* 0x0000600001e07983 */ /* 0x000f220000300800 */
[----:B------:R-:W-:-:S03]  /*42d30*/  F2FP.SATFINITE.E5M2.F32.PACK_AB_MERGE_C R7, R206, R208, RZ ;  /* 0x000000d0ce07723e */ /* 0x000fc600048060ff */
[----:B------:R-:W4:Y:S04]  /*42d40*/  LDL.LU R222, [R1+0x64] ;  /* 0x0000640001de7983 */ /* 0x000f280000300800 */
[----:B------:R2:W-:Y:S04]  /*42d50*/  STL [R1+0x1b50], R7 ;  /* 0x001b500701007387 */ /* 0x0005e80000100800 */
[----:B------:R-:W4:Y:S04]  /*42d60*/  LDL.LU R220, [R1+0x68] ;  /* 0x0000680001dc7983 */ /* 0x000f280000300800 */
[----:B------:R-:W4:Y:S04]  /*42d70*/  LDL.LU R216, [R1+0x6c] ;  /* 0x00006c0001d87983 */ /* 0x000f280000300800 */
[----:B------:R-:W4:Y:S04]  /*42d80*/  LDL.LU R214, [R1+0x70] ;  /* 0x0000700001d67983 */ /* 0x000f280000300800 */
[----:B------:R0:W-:Y:S04]  /*42d90*/  STL [R1+0x288], R0 ;  /* 0x0002880001007387 */ /* 0x0001e80000100800 */
[----:B------:R-:W4:Y:S01]  /*42da0*/  LDL.LU R212, [R1+0x74] ;  /* 0x0000740001d47983 */ /* 0x000f220000300800 */
[----:B--2---:R-:W-:-:S03]  /*42db0*/  F2FP.SATFINITE.E5M2.F32.PACK_AB_MERGE_C R7, R200, R204, RZ ;  /* 0x000000ccc807723e */ /* 0x004fc600048060ff */
[----:B------:R-:W2:Y:S04]  /*42dc0*/  LDL.LU R208, [R1+0x78] ;  /* 0x0000780001d07983 */ /* 0x000ea80000300800 */
[----:B------:R-:W2:Y:S01]  /*42dd0*/  LDL.LU R206, [R1+0x7c] ;  /* 0x00007c0001ce7983 */ /* 0x000ea20000300800 */
[----:B0-----:R-:W-:Y:S01]  /*42de0*/  VIADD R0, R0, UR4 ;  /* 0x0000000400007c36 */ /* 0x001fe20008000000 */
[----:B------:R-:W-:Y:S02]  /*42df0*/  ULDC UR4, c[0x0][0x248] ;  /* 0x0000920000047ab9 */ /* 0x000fe40000000800 */
[----:B------:R-:W-:Y:S01]  /*42e00*/  STL [R1+0x1b54], R7 ;  /* 0x001b540701007387 */ /* 0x000fe20000100800 */
[----:B------:R-:W-:-:S05]  /*42e10*/  F2FP.SATFINITE.E5M2.F32.PACK_AB_MERGE_C R4, R196, R198, RZ ;  /* 0x000000c6c404723e */ /* 0x000fca00048060ff */
[----:B------:R3:W-:Y:S04]  /*42e20*/  STL [R1+0x1b58], R4 ;  /* 0x001b580401007387 */ /* 0x0007e80000100800 */
        /* <DEDUP_REMOVED lines=9> */
[----:B------:R-:W-:Y:S02]  /*42ec0*/  F2FP.SATFINITE.E5M2.F32.PACK_AB_MERGE_C R15, R141, R143, RZ ;  /* 0x0000008f8d0f723e */ /* 0x000fe400048060ff */
[----:B------:R-:W-:Y:S02]  /*42ed0*/  F2FP.SATFINITE.E5M2.F32.PACK_AB_MERGE_C R13, R139, R140, RZ ;  /* 0x0000008c8b0d723e */ /* 0x000fe400048060ff */
[----:B----4-:R-:W-:Y:S02]  /*42ee0*/  F2FP.SATFINITE.E5M2.F32.PACK_AB_MERGE_C R7, R243, R244, RZ ;  /* 0x000000f4f307723e */ /* 0x010fe400048060ff */
[----:B0-----:R-:W-:-:S03]  /*42ef0*/  F2FP.SATFINITE.E5M2.F32.PACK_AB_MERGE_C R4, R239, R242, RZ ;  /* 0x000000f2ef04723e */ /* 0x001fc600048060ff */
[----:B------:R-:W-:Y:S04]  /*42f00*/  STL [R1+0x1b60], R7 ;  /* 0x001b600701007387 */ /* 0x000fe80000100800 */
[----:B------:R0:W-:Y:S01]  /*42f10*/  STL [R1+0x1b64], R4 ;  /* 0x001b640401007387 */ /* 0x0001e20000100800 */
[----:B------:R-:W-:-:S03]  /*42f20*/  F2FP.SATFINITE.E5M2.F32.PACK_AB_MERGE_C R6, R237, R238, RZ ;  /* 0x000000eeed06723e */ /* 0x000fc600048060ff */
[----:B------:R1:W-:Y:S01]  /*42f30*/  STL [R1+0x290], R0 ;  /* 0x0002900001007387 */ /* 0x0003e20000100800 */
[----:B0-----:R-:W-:Y:S01]  /*42f40*/  F2FP.SATFINITE.E5M2.F32.PACK_AB_MERGE_C R4, R222, R224, RZ ;  /* 0x000000e0de04723e */ /* 0x001fe200048060ff */
[----:B-1----:R-:W-:Y:S02]  /*42f50*/  VIADD R0, R0, UR4 ;  /* 0x0000000400007c36 */ /* 0x002fe40008000000 */
[----:B------:R-:W-:Y:S01]  /*42f60*/  STL [R1+0x1b68], R6 ;  /* 0x001b680601007387 */ /* 0x000fe20000100800 */
[----:B------:R-:W-:-:S03]  /*42f70*/  ULDC UR4, c[0x0][0x248] ;  /* 0x0000920000047ab9 */ /* 0x000fc60000000800 */
[----:B------:R-:W-:Y:S01]  /*42f80*/  STL [R1+0x1b6c], R4 ;  /* 0x001b6c0401007387 */ /* 0x000fe20000100800 */
[----:B------:R-:W-:-:S03]  /*42f90*/  F2FP.SATFINITE.E5M2.F32.PACK_AB_MERGE_C R7, R216, R220, RZ ;  /* 0x000000dcd807723e */ /* 0x000fc600048060ff */
[----:B------:R0:W-:Y:S04]  /*42fa0*/  STL [R1+0x294], R0 ;  /* 0x0002940001007387 */ /* 0x0001e80000100800 */
[----:B------:R-:W-:Y:S01]  /*42fb0*/  STL [R1+0x1b70], R7 ;  /* 0x001b700701007387 */ /* 0x000fe20000100800 */
[----:B0-----:R-:W-:Y:S01]  /*42fc0*/  VIADD R0, R0, UR4 ;  /* 0x0000000400007c36 */ /* 0x001fe20008000000 */
[----:B------:R-:W-:Y:S01]  /*42fd0*/  F2FP.SATFINITE.E5M2.F32.PACK_AB_MERGE_C R6, R212, R214, RZ ;  /* 0x000000d6d406723e */ /* 0x000fe200048060ff */
[----:B------:R-:W-:-:S04]  /*42fe0*/  ULDC UR4, c[0x0][0x248] ;  /* 0x0000920000047ab9 */ /* 0x000fc80000000800 */
[----:B------:R-:W-:Y:S01]  /*42ff0*/  STL [R1+0x1b74], R6 ;  /* 0x001b740601007387 */ /* 0x000fe20000100800 */
[----:B--2---:R-:W-:-:S03]  /*43000*/  F2FP.SATFINITE.E5M2.F32.PACK_AB_MERGE_C R188, R206, R208, RZ ;  /* 0x000000d0cebc723e */ /* 0x004fc600048060ff */
[----:B------:R0:W-:Y:S04]  /*43010*/  STL [R1+0x298], R0 ;  /* 0x0002980001007387 */ /* 0x0001e80000100800 */
[----:B------:R-:W-:Y:S04]  /*43020*/  STL [R1+0x1b78], R188 ;  /* 0x001b78bc01007387 */ /* 0x000fe80000100800 */
[----:B------:R-:W2:Y:S01]  /*43030*/  LDL.LU R147, [R1+0x90] ;  /* 0x0000900001937983 */ /* 0x000ea20000300800 */
[----:B0-----:R-:W-:Y:S01]  /*43040*/  VIADD R0, R0, UR4 ;  /* 0x0000000400007c36 */ /* 0x001fe20008000000 */
[----:B------:R-:W-:-:S02]  /*43050*/  ULDC UR4, c[0x0][0x248] ;  /* 0x0000920000047ab9 */ /* 0x000fc40000000800 */
[----:B------:R-:W2:Y:S04]  /*43060*/  LDL.LU R145, [R1+0x94] ;  /* 0x0000940001917983 */ /* 0x000ea80000300800 */
[----:B------:R-:W3:Y:S04]  /*43070*/  LDL.LU R144, [R1+0x98] ;  /* 0x0000980001907983 */ /* 0x000ee80000300800 */
[----:B------:R0:W-:Y:S04]  /*43080*/  STL [R1+0x29c], R0 ;  /* 0x00029c0001007387 */ /* 0x0001e80000100800 */
[----:B------:R-:W3:Y:S01]  /*43090*/  LDL.LU R142, [R1+0x9c] ;  /* 0x00009c00018e7983 */ /* 0x000ee20000300800 */
[----:B------:R-:W-:-:S03]  /*430a0*/  F2FP.SATFINITE.E5M2.F32.PACK_AB_MERGE_C R7, R200, R204, RZ ;  /* 0x000000ccc807723e */ /* 0x000fc600048060ff */
[----:B------:R-:W4:Y:S01]  /*430b0*/  LDL.LU R143, [R1+0xa0] ;  /* 0x0000a000018f7983 */ /* 0x000f220000300800 */
[----:B0-----:R-:W-:Y:S01]  /*430c0*/  VIADD R0, R0, UR4 ;  /* 0x0000000400007c36 */ /* 0x001fe20008000000 */
[----:B------:R-:W-:Y:S02]  /*430d0*/  ULDC UR4, c[0x0][0x248] ;  /* 0x0000920000047ab9 */ /* 0x000fe40000000800 */
[----:B------:R-:W4:Y:S01]  /*430e0*/  LDL.LU R141, [R1+0xa4] ;  /* 0x0000a400018d7983 */ /* 0x000f220000300800 */
[----:B------:R-:W-:-:S03]  /*430f0*/  F2FP.SATFINITE.E5M2.F32.PACK_AB_MERGE_C R4, R196, R198, RZ ;  /* 0x000000c6c404723e */ /* 0x000fc600048060ff */
[----:B------:R-:W-:Y:S04]  /*43100*/  STL [R1+0x1b7c], R7 ;  /* 0x001b7c0701007387 */ /* 0x000fe80000100800 */
[----:B------:R-:W-:Y:S04]  /*43110*/  STL [R1+0x1b80], R4 ;  /* 0x001b800401007387 */ /* 0x000fe80000100800 */
[----:B------:R-:W4:Y:S04]  /*43120*/  LDL.LU R140, [R1+0xa8] ;  /* 0x0000a800018c7983 */ /* 0x000f280000300800 */
        /* <DEDUP_REMOVED lines=25> */
[----:B------:R-:W-:Y:S01]  /*432c0*/  STL [R1+0x1b84], R6 ;  /* 0x001b840601007387 */ /* 0x000fe20000100800 */
[----:B---3--:R-:W-:Y:S02]  /*432d0*/  F2FP.SATFINITE.E5M2.F32.PACK_AB_MERGE_C R232, R142, R144, RZ ;  /* 0x000000908ee8723e */ /* 0x008fe400048060ff */
[----:B----4-:R-:W-:-:S03]  /*432e0*/  F2FP.SATFINITE.E5M2.F32.PACK_AB_MERGE_C R7, R141, R143, RZ ;  /* 0x0000008f8d07723e */ /* 0x010fc600048060ff */
[----:B------:R-:W-:Y:S04]  /*432f0*/  STL [R1+0x1b88], R232 ;  /* 0x001b88e801007387 */ /* 0x000fe80000100800 */
[----:B------:R-:W-:Y:S04]  /*43300*/  STL [R1+0x1b8c], R7 ;  /* 0x001b8c0701007387 */ /* 0x000fe80000100800 */
[----:B------:R0:W-:Y:S01]  /*43310*/  STL [R1+0x2a4], R0 ;  /* 0x0002a40001007387 */ /* 0x0001e20000100800 */
[----:B------:R-:W-:Y:S01]  /*43320*/  F2FP.SATFINITE.E5M2.F32.PACK_AB_MERGE_C R188, R139, R140, RZ ;  /* 0x0000008c8bbc723e */ /* 0x000fe200048060ff */
[----:B0-----:R-:W-:Y:S01]  /*43330*/  VIADD R0, R0, UR4 ;  /* 0x0000000400007c36 */ /* 0x001fe20008000000 */
[----:B------:R-:W-:-:S03]  /*43340*/  ULDC UR4, c[0x0][0x248] ;  /* 0x0000920000047ab9 */ /* 0x000fc60000000800 */
[----:B------:R-:W-:Y:S01]  /*43350*/  STL [R1+0x1b90], R188 ;  /* 0x001b90bc01007387 */ /* 0x000fe20000100800 */
[----:B------:R-:W-:-:S05]  /*43360*/  F2FP.SATFINITE.E5M2.F32.PACK_AB_MERGE_C R4, R137, R138, RZ ;  /* 0x0000008a8904723e */ /* 0x000fca00048060ff */
[----:B------:R-:W-:Y:S01]  /*43370*/  STL [R1+0x1b94], R4 ;  /* 0x001b940401007387 */ /* 0x000fe20000100800 */
[----:B------:R-:W-:-:S03]  /*43380*/  F2FP.SATFINITE.E5M2.F32.PACK_AB_MERGE_C R231, R243, R244, RZ ;  /* 0x000000f4f3e7723e */ /* 0x000fc600048060ff */
[----:B------:R0:W-:Y:S01]  /*43390*/  STL [R1+0x2a8], R0 ;  /* 0x0002a80001007387 */ /* 0x0001e20000100800 */
[----:B------:R-:W-:Y:S01]  /*433a0*/  F2FP.SATFINITE.E5M2.F32.PACK_AB_MERGE_C R232, R239, R242, RZ ;  /* 0x000000f2efe8723e */ /* 0x000fe200048060ff */
[----:B0-----:R-:W-:Y:S02]  /*433b0*/  VIADD R0, R0, UR4 ;  /* 0x0000000400007c36 */ /* 0x001fe40008000000 */
[----:B------:R-:W-:Y:S01]  /*433c0*/  STL [R1+0x1b98], R231 ;  /* 0x001b98e701007387 */ /* 0x000fe20000100800 */
[----:B------:R-:W-:-:S03]  /*433d0*/  ULDC UR4, c[0x0][0x248] ;  /* 0x0000920000047ab9 */ /* 0x000fc60000000800 */
[----:B------:R-:W-:Y:S01]  /*433e0*/  STL [R1+0x1b9c], R232 ;  /* 0x001b9ce801007387 */ /* 0x000fe20000100800 */
[----:B------:R-:W-:-:S03]  /*433f0*/  F2FP.SATFINITE.E5M2.F32.PACK_AB_MERGE_C R6, R237, R238, RZ ;  /* 0x000000eeed06723e */ /* 0x000fc600048060ff */
[----:B------:R0:W-:Y:S01]  /*43400*/  STL [R1+0x2ac], R0 ;  /* 0x0002ac0001007387 */ /* 0x0001e20000100800 */
[----:B------:R-:W-:-:S03]  /*43410*/  F2FP.SATFINITE.E5M2.F32.PACK_AB_MERGE_C R7, R222, R224, RZ ;  /* 0x000000e0de07723e */ /* 0x000fc600048060ff */
[----:B------:R-:W-:Y:S01]  /*43420*/  STL [R1+0x1ba0], R6 ;  /* 0x001ba00601007387 */ /* 0x000fe20000100800 */
[----:B0-----:R-:W-:-:S03]  /*43430*/  VIADD R0, R0, UR4 ;  /* 0x0000000400007c36 */ /* 0x001fc60008000000 */
[----:B------:R-:W-:Y:S01]  /*43440*/  STL [R1+0x1ba4], R7 ;  /* 0x001ba40701007387 */ /* 0x000fe20000100800 */
[----:B------:R-:W-:-:S03]  /*43450*/  ULDC UR4, c[0x0][0x248] ;  /* 0x0000920000047ab9 */ /* 0x000fc60000000800 */
[----:B------:R0:W-:Y:S02]  /*43460*/  STL [R1+0x2b0], R0 ;  /* 0x0002b00001007387 */ /* 0x0001e40000100800 */
[----:B0-----:R-:W-:Y:S01]  /*43470*/  VIADD R0, R0, UR4 ;  /* 0x0000000400007c36 */ /* 0x001fe20008000000 */
[----:B------:R-:W-:-:S04]  /*43480*/  ULDC UR4, c[0x0][0x248] ;  /* 0x0000920000047ab9 */ /* 0x000fc80000000800 */
[----:B------:R0:W-:Y:S02]  /*43490*/  STL [R1+0x2b4], R0 ;  /* 0x0002b40001007387 */ /* 0x0001e40000100800 */
[----:B0-----:R-:W-:Y:S01]  /*434a0*/  VIADD R0, R0, UR4 ;  /* 0x0000000400007c36 */ /* 0x001fe20008000000 */
[----:B------:R-:W-:-:S04]  /*434b0*/  ULDC UR4, c[0x0][0x248] ;  /* 0x0000920000047ab9 */ /* 0x000fc80000000800 */
[----:B------:R0:W-:Y:S04]  /*434c0*/  STL [R1+0x2b8], R0 ;  /* 0x0002b80001007387 */ /* 0x0001e80000100800 */
[----:B------:R-:W2:Y:S04]  /*434d0*/  LDL.LU R151, [R1+0x100] ;  /* 0x0001000001977983 */ /* 0x000ea80000300800 */
[----:B------:R-:W2:Y:S01]  /*434e0*/  LDL.LU R149, [R1+0x104] ;  /* 0x0001040001957983 */ /* 0x000ea20000300800 */
[----:B0-----:R-:W-:Y:S01]  /*434f0*/  VIADD R0, R0, UR4 ;  /* 0x0000000400007c36 */ /* 0x001fe20008000000 */
[----:B------:R-:W-:-:S02]  /*43500*/  F2FP.SATFINITE.E5M2.F32.PACK_AB_MERGE_C R229, R196, R198, RZ ;  /* 0x000000c6c4e5723e */ /* 0x000fc400048060ff */
[----:B------:R-:W3:Y:S01]  /*43510*/  LDL.LU R148, [R1+0x108] ;  /* 0x0001080001947983 */ /* 0x000ee20000300800 */
[----:B------:R-:W-:Y:S01]  /*43520*/  F2FP.SATFINITE.E5M2.F32.PACK_AB_MERGE_C R231, R200, R204, RZ ;  /* 0x000000ccc8e7723e */ /* 0x000fe200048060ff */
[----:B------:R-:W-:Y:S02]  /*43530*/  ULDC UR4, c[0x0][0x248] ;  /* 0x0000920000047ab9 */ /* 0x000fe40000000800 */
[----:B------:R-:W3:Y:S04]  /*43540*/  LDL.LU R146, [R1+0x10c] ;  /* 0x00010c0001927983 */ /* 0x000ee80000300800 */
        /* <DEDUP_REMOVED lines=19> */
[----:B------:R-:W-:-:S03]  /*43680*/  F2FP.SATFINITE.E5M2.F32.PACK_AB_MERGE_C R230, R216, R220, RZ ;  /* 0x000000dcd8e6723e */ /* 0x000fc600048060ff */
[----:B------:R-:W4:Y:S01]  /*43690*/  LDL.LU R237, [R1+0x158] ;  /* 0x0001580001ed7983 */ /* 0x000f220000300800 */
[----:B------:R-:W-:-:S03]  /*436a0*/  F2FP.SATFINITE.E5M2.F32.PACK_AB_MERGE_C R188, R206, R208, RZ ;  /* 0x000000d0cebc723e */ /* 0x000fc600048060ff */
[----:B------:R-:W4:Y:S04]  /*436b0*/  LDL.LU R224, [R1+0x15c] ;  /* 0x00015c0001e07983 */ /* 0x000f280000300800 */
[----:B------:R-:W4:Y:S04]  /*436c0*/  LDL.LU R222, [R1+0x160] ;  /* 0x0001600001de7983 */ /* 0x000f280000300800 */
[----:B------:R-:W4:Y:S01]  /*436d0*/  LDL.LU R204, [R1+0x164] ;  /* 0x0001640001cc7983 */ /* 0x000f220000300800 */
[----:B------:R-:W-:-:S03]  /*436e0*/  F2FP.SATFINITE.E5M2.F32.PACK_AB_MERGE_C R4, R212, R214, RZ ;  /* 0x000000d6d404723e */ /* 0x000fc600048060ff */
[----:B------:R-:W4:Y:S04]  /*436f0*/  LDL.LU R220, [R1+0x168] ;  /* 0x0001680001dc7983 */ /* 0x000f280000300800 */
[----:B------:R-:W4:Y:S04]  /*43700*/  LDL.LU R206, [R1+0x16c] ;  /* 0x00016c0001ce7983 */ /* 0x000f280000300800 */
[----:B------:R-:W4:Y:S04]  /*43710*/  LDL.LU R216, [R1+0x170] ;  /* 0x0001700001d87983 */ /* 0x000f280000300800 */
[----:B------:R-:W4:Y:S04]  /*43720*/  LDL.LU R208, [R1+0x174] ;  /* 0x0001740001d07983 */ /* 0x000f280000300800 */
[----:B------:R-:W4:Y:S04]  /*43730*/  LDL.LU R214, [R1+0x178] ;  /* 0x0001780001d67983 */ /* 0x000f280000300800 */
[----:B------:R-:W4:Y:S01]  /*43740*/  LDL.LU R212, [R1+0x17c] ;  /* 0x00017c0001d47983 */ /* 0x000f220000300800 */
[----:B0-----:R-:W-:Y:S01]  /*43750*/  VIADD R0, R0, UR4 ;  /* 0x0000000400007c36 */ /* 0x001fe20008000000 */
[----:B------:R-:W-:-:S04]  /*43760*/  ULDC UR4, c[0x0][0x248] ;  /* 0x0000920000047ab9 */ /* 0x000fc80000000800 */
[----:B------:R0:W-:Y:S02]  /*43770*/  STL [R1+0x2c0], R0 ;  /* 0x0002c00001007387 */ /* 0x0001e40000100800 */
        /* <DEDUP_REMOVED lines=13> */
[----:B------:R-:W-:-:S03]  /*43850*/  ULDC UR4, c[0x0][0x248] ;  /* 0x0000920000047ab9 */ /* 0x000fc60000000800 */
[----:B------:R-:W-:Y:S01]  /*43860*/  VIADD R5, R0, UR4 ;  /* 0x0000000400057c36 */ /* 0x000fe20008000000 */
[----:B------:R-:W-:Y:S01]  /*43870*/  STL [R1+0x130], R0 ;  /* 0x0001300001007387 */ /* 0x000fe20000100800 */
[----:B------:R-:W-:-:S03]  /*43880*/  ULDC UR4, c[0x0][0x248] ;  /* 0x0000920000047ab9 */ /* 0x000fc60000000800 */
[----:B------:R0:W-:Y:S02]  /*43890*/  STL [R1+0x138], R5 ;  /* 0x0001380501007387 */ /* 0x0001e40000100800 */
[----:B0-----:R-:W-:Y:S01]  /*438a0*/  VIADD R5, R5, UR4 ;  /* 0x0000000405057c36 */ /* 0x001fe20008000000 */
[----:B------:R-:W-:Y:S01]  /*438b0*/  ULDC UR4, c[0x0][0x248] ;  /* 0x0000920000047ab9 */ /* 0x000fe20000000800 */
[----:B--2---:R-:W-:Y:S02]  /*438c0*/  F2FP.SATFINITE.E5M2.F32.PACK_AB_MERGE_C R6, R149, R151, RZ ;  /* 0x000000979506723e */ /* 0x004fe400048060ff */
[----:B---3--:R-:W-:Y:S02]  /*438d0*/  F2FP.SATFINITE.E5M2.F32.PACK_AB_MERGE_C R232, R146, R148, RZ ;  /* 0x0000009492e8723e */ /* 0x008fe400048060ff */
[----:B----4-:R-:W-:Y:S02]  /*438e0*/  F2FP.SATFINITE.E5M2.F32.PACK_AB_MERGE_C R7, R145, R147, RZ ;  /* 0x000000939107723e */ /* 0x010fe400048060ff */
[----:B------:R-:W-:-:S02]  /*438f0*/  F2FP.SATFINITE.E5M2.F32.PACK_AB_MERGE_C R233, R142, R144, RZ ;  /* 0x000000908ee9723e */ /* 0x000fc400048060ff */
[----:B------:R-:W-:Y:S02]  /*43900*/  F2FP.SATFINITE.E5M2.F32.PACK_AB_MERGE_C R187, R141, R143, RZ ;  /* 0x0000008f8dbb723e */ /* 0x000fe400048060ff */
[----:B------:R-:W-:Y:S02]  /*43910*/  F2FP.SATFINITE.E5M2.F32.PACK_AB_MERGE_C R190, R139, R140, RZ ;  /* 0x0000008c8bbe723e */ /* 0x000fe400048060ff */
[----:B------:R-:W-:Y:S02]  /*43920*/  F2FP.SATFINITE.E5M2.F32.PACK_AB_MERGE_C R192, R137, R138, RZ ;  /* 0x0000008a89c0723e */ /* 0x000fe400048060ff */
[----:B------:R-:W2:Y:S01]  /*43930*/  LDL.LU R137, [R1+0x180] ;  /* 0x0001800001897983 */ /* 0x000ea20000300800 */
[----:B------:R-:W-:Y:S02]  /*43940*/  F2FP.SATFINITE.E5M2.F32.PACK_AB_MERGE_C R2, R243, R244, RZ ;  /* 0x000000f4f302723e */ /* 0x000fe400048060ff */
[----:B------:R-:W-:Y:S02]  /*43950*/  F2FP.SATFINITE.E5M2.F32.PACK_AB_MERGE_C R196, R196, R242, RZ ;  /* 0x000000f2c4c4723e */ /* 0x000fe400048060ff */
[----:B------:R-:W-:-:S02]  /*43960*/  F2FP.SATFINITE.E5M2.F32.PACK_AB_MERGE_C R198, R198, R239, RZ ;  /* 0x000000efc6c6723e */ /* 0x000fc400048060ff */
[----:B------:R-:W-:Y:S02]  /*43970*/  F2FP.SATFINITE.E5M2.F32.PACK_AB_MERGE_C R200, R200, R238, RZ ;  /* 0x000000eec8c8723e */ /* 0x000fe400048060ff */
[----:B------:R-:W-:Y:S02]  /*43980*/  F2FP.SATFINITE.E5M2.F32.PACK_AB_MERGE_C R3, R224, R237, RZ ;  /* 0x000000ede003723e */ /* 0x000fe400048060ff */
[----:B------:R-:W-:Y:S02]  /*43990*/  F2FP.SATFINITE.E5M2.F32.PACK_AB_MERGE_C R204, R204, R222, RZ ;  /* 0x000000decccc723e */ /* 0x000fe400048060ff */
[----:B------:R-:W-:Y:S02]  /*439a0*/  F2FP.SATFINITE.E5M2.F32.PACK_AB_MERGE_C R206, R206, R220, RZ ;  /* 0x000000dccece723e */ /* 0x000fe400048060ff */
[----:B------:R-:W-:Y:S02]  /*439b0*/  F2FP.SATFINITE.E5M2.F32.PACK_AB_MERGE_C R208, R208, R216, RZ ;  /* 0x000000d8d0d0723e */ /* 0x000fe400048060ff */
[----:B------:R-:W-:-:S02]  /*439c0*/  F2FP.SATFINITE.E5M2.F32.PACK_AB_MERGE_C R0, R212, R214, RZ ;  /* 0x000000d6d400723e */ /* 0x000fc400048060ff */
[----:B------:R-:W2:Y:S04]  /*439d0*/  LDL.LU R212, [R1+0x184] ;  /* 0x0001840001d47983 */ /* 0x000ea80000300800 */
[----:B------:R-:W3:Y:S04]  /*439e0*/  LDL.LU R138, [R1+0x188] ;  /* 0x00018800018a7983 */ /* 0x000ee80000300800 */
        /* <DEDUP_REMOVED lines=32> */
[----:B--2---:R-:W-:-:S02]  /*43bf0*/  F2FP.SATFINITE.E5M2.F32.PACK_AB_MERGE_C R212, R212, R137, RZ ;  /* 0x00000089d4d4723e */ /* 0x004fc400048060ff */
[----:B------:R-:W2:Y:S01]  /*43c00*/  LDL.LU R137, [R1+0x1be0] ;  /* 0x001be00001897983 */ /* 0x000ea20000300800 */
[----:B---3--:R-:W-:-:S03]  /*43c10*/  F2FP.SATFINITE.E5M2.F32.PACK_AB_MERGE_C R214, R214, R138, RZ ;  /* 0x0000008ad6d6723e */ /* 0x008fc600048060ff */
[----:B------:R-:W3:Y:S01]  /*43c20*/  LDL.LU R138, [R1+0x1bdc] ;  /* 0x001bdc00018a7983 */ /* 0x000ee20000300800 */
[----:B----4-:R-:W-:-:S03]  /*43c30*/  F2FP.SATFINITE.E5M2.F32.PACK_AB_MERGE_C R216, R216, R139, RZ ;  /* 0x0000008bd8d8723e */ /* 0x010fc600048060ff */
[----:B------:R-:W3:Y:S01]  /*43c40*/  LDL.LU R139, [R1+0x1bd8] ;  /* 0x001bd800018b7983 */ /* 0x000ee20000300800 */
[----:B------:R-:W-:-:S03]  /*43c50*/  F2FP.SATFINITE.E5M2.F32.PACK_AB_MERGE_C R228, R228, R140, RZ ;  /* 0x0000008ce4e4723e */ /* 0x000fc600048060ff */
[----:B------:R-:W4:Y:S04]  /*43c60*/  LDL.LU R140, [R1+0x1bd4] ;  /* 0x001bd400018c7983 */ /* 0x000f280000300800 */
[----:B------:R0:W-:Y:S01]  /*43c70*/  STL [R1+0x144], R5 ;  /* 0x0001440501007387 */ /* 0x0001e20000100800 */
[----:B------:R-:W-:-:S03]  /*43c80*/  F2FP.SATFINITE.E5M2.F32.PACK_AB_MERGE_C R220, R220, R141, RZ ;  /* 0x0000008ddcdc723e */ /* 0x000fc600048060ff */
[----:B------:R-:W4:Y:S01]  /*43c90*/  LDL.LU R141, [R1+0x1bd0] ;  /* 0x001bd000018d7983 */ /* 0x000f220000300800 */
[----:B0-----:R-:W-:Y:S01]  /*43ca0*/  VIADD R5, R5, UR4 ;  /* 0x0000000405057c36 */ /* 0x001fe20008000000 */
[----:B------:R-:W-:Y:S01]  /*43cb0*/  F2FP.SATFINITE.E5M2.F32.PACK_AB_MERGE_C R222, R222, R143, RZ ;  /* 0x0000008fdede723e */ /* 0x000fe200048060ff */
[----:B------:R-:W-:Y:S01]  /*43cc0*/  ULDC UR4, c[0x0][0x248] ;  /* 0x0000920000047ab9 */ /* 0x000fe20000000800 */
[----:B------:R-:W2:Y:S04]  /*43cd0*/  LDL.LU R143, [R1+0x1bcc] ;  /* 0x001bcc00018f7983 */ /* 0x000ea80000300800 */
[----:B------:R0:W-:Y:S01]  /*43ce0*/  STL [R1+0x148], R5 ;  /* 0x0001480501007387 */ /* 0x0001e20000100800 */
[----:B------:R-:W-:-:S03]  /*43cf0*/  F2FP.SATFINITE.E5M2.F32.PACK_AB_MERGE_C R224, R224, R142, RZ ;  /* 0x0000008ee0e0723e */ /* 0x000fc600048060ff */
[----:B------:R-:W2:Y:S01]  /*43d00*/  LDL.LU R142, [R1+0x1bc8] ;  /* 0x001bc800018e7983 */ /* 0x000ea20000300800 */
[----:B0-----:R-:W-:Y:S01]  /*43d10*/  VIADD R5, R5, UR4 ;  /* 0x0000000405057c36 */ /* 0x001fe20008000000 */
[----:B------:R-:W-:Y:S01]  /*43d20*/  F2FP.SATFINITE.E5M2.F32.PACK_AB_MERGE_C R250, R250, R144, RZ ;  /* 0x00000090fafa723e */ /* 0x000fe200048060ff */
[----:B------:R-:W-:Y:S01]  /*43d30*/  ULDC UR4, c[0x0][0x248] ;  /* 0x0000920000047ab9 */ /* 0x000fe20000000800 */
[----:B------:R-:W3:Y:S04]  /*43d40*/  LDL.LU R144, [R1+0x1bc4] ;  /* 0x001bc40001907983 */ /* 0x000ee80000300800 */
[----:B------:R0:W-:Y:S01]  /*43d50*/  STL [R1+0x14c], R5 ;  /* 0x00014c0501007387 */ /* 0x0001e20000100800 */
[----:B------:R-:W-:-:S03]  /*43d60*/  F2FP.SATFINITE.E5M2.F32.PACK_AB_MERGE_C R237, R237, R145, RZ ;  /* 0x00000091eded723e */ /* 0x000fc600048060ff */
[----:B------:R-:W3:Y:S01]  /*43d70*/  LDL.LU R145, [R1+0x1bc0] ;  /* 0x001bc00001917983 */ /* 0x000ee20000300800 */
[----:B0-----:R-:W-:Y:S01]  /*43d80*/  VIADD R5, R5, UR4 ;  /* 0x0000000405057c36 */ /* 0x001fe20008000000 */
[----:B------:R-:W-:Y:S01]  /*43d90*/  F2FP.SATFINITE.E5M2.F32.PACK_AB_MERGE_C R238, R238, R147, RZ ;  /* 0x00000093eeee723e */ /* 0x000fe200048060ff */
[----:B------:R-:W-:Y:S01]  /*43da0*/  ULDC UR4, c[0x0][0x248] ;  /* 0x0000920000047ab9 */ /* 0x000fe20000000800 */
[----:B------:R-:W4:Y:S04]  /*43db0*/  LDL.LU R147, [R1+0x1bbc] ;  /* 0x001bbc0001937983 */ /* 0x000f280000300800 */
[----:B------:R0:W-:Y:S01]  /*43dc0*/  STL [R1+0x154], R5 ;  /* 0x0001540501007387 */ /* 0x0001e20000100800 */
[----:B------:R-:W-:-:S03]  /*43dd0*/  F2FP.SATFINITE.E5M2.F32.PACK_AB_MERGE_C R239, R239, R146, RZ ;  /* 0x00000092efef723e */ /* 0x000fc600048060ff */
[----:B------:R-:W4:Y:S01]  /*43de0*/  LDL.LU R146, [R1+0x1bb8] ;  /* 0x001bb80001927983 */ /* 0x000f220000300800 */
[----:B------:R-:W-:-:S03]  /*43df0*/  F2FP.SATFINITE.E5M2.F32.PACK_AB_MERGE_C R235, R235, R148, RZ ;  /* 0x00000094ebeb723e */ /* 0x000fc600048060ff */
[----:B------:R-:W3:Y:S01]  /*43e00*/  LDL.LU R148, [R1+0x1bb4] ;  /* 0x001bb40001947983 */ /* 0x000ee20000300800 */
[----:B0-----:R-:W-:Y:S01]  /*43e10*/  VIADD R5, R5, UR4 ;  /* 0x0000000405057c36 */ /* 0x001fe20008000000 */
[----:B------:R-:W-:-:S04]  /*43e20*/  ULDC UR4, c[0x0][0x248] ;  /* 0x0000920000047ab9 */ /* 0x000fc80000000800 */
[----:B------:R0:W-:Y:S01]  /*43e30*/  STL [R1+0x158], R5 ;  /* 0x0001580501007387 */ /* 0x0001e20000100800 */
[----:B------:R-:W-:-:S03]  /*43e40*/  F2FP.SATFINITE.E5M2.F32.PACK_AB_MERGE_C R242, R242, R149, RZ ;  /* 0x00000095f2f2723e */ /* 0x000fc600048060ff */
[----:B------:R-:W3:Y:S01]  /*43e50*/  LDL.LU R149, [R1+0x1bb0] ;  /* 0x001bb00001957983 */ /* 0x000ee20000300800 */
        /* <DEDUP_REMOVED lines=81> */
[----:B------:R0:W-:Y:S04]  /*44370*/  STL [R1+0x6c0], R5 ;  /* 0x0006c00501007387 */ /* 0x0001e80000100800 */
[----:B------:R1:W-:Y:S01]  /*44380*/  STL [R1+0xb84], R25 ;  /* 0x000b841901007387 */ /* 0x0003e20000100800 */
[----:B0-----:R-:W-:Y:S01]  /*44390*/  VIADD R5, R5, UR4 ;  /* 0x0000000405057c36 */ /* 0x001fe20008000000 */
[----:B------:R-:W-:-:S04]  /*443a0*/  ULDC UR4, c[0x0][0x248] ;  /* 0x0000920000047ab9 */ /* 0x000fc80000000800 */
[----:B------:R0:W-:Y:S04]  /*443b0*/  STL [R1+0x6cc], R5 ;  /* 0x0006cc0501007387 */ /* 0x0001e80000100800 */
[----:B-1----:R-:W3:Y:S01]  /*443c0*/  LDL.LU R25, [R1+0xa00] ;  /* 0x000a000001197983 */ /* 0x002ee20000300800 */
[----:B0-----:R-:W-:Y:S01]  /*443d0*/  VIADD R5, R5, UR4 ;  /* 0x0000000405057c36 */ /* 0x001fe20008000000 */
[----:B------:R-:W-:-:S04]  /*443e0*/  ULDC UR4, c[0x0][0x248] ;  /* 0x0000920000047ab9 */ /* 0x000fc80000000800 */
[----:B------:R0:W-:Y:S04]  /*443f0*/  STL [R1+0x6dc], R5 ;  /* 0x0006dc0501007387 */ /* 0x0001e80000100800 */
[----:B------:R1:W-:Y:S01]  /*44400*/  STL [R1+0x348], R27 ;  /* 0x0003481b01007387 */ /* 0x0003e20000100800 */
[----:B0-----:R-:W-:Y:S01]  /*44410*/  VIADD R5, R5, UR4 ;  /* 0x0000000405057c36 */ /* 0x001fe20008000000 */
[----:B------:R-:W-:-:S04]  /*44420*/  ULDC UR4, c[0x0][0x248] ;  /* 0x0000920000047ab9 */ /* 0x000fc80000000800 */
[----:B------:R0:W-:Y:S01]  /*44430*/  STL [R1+0x6ec], R5 ;  /* 0x0006ec0501007387 */ /* 0x0001e20000100800 */
[----:B-1----:R-:W-:Y:S01]  /*44440*/  F2FP.SATFINITE.E5M2.F32.PACK_AB_MERGE_C R27, R135, R134, RZ ;  /* 0x00000086871b723e */ /* 0x002fe200048060ff */
[----:B0-----:R-:W-:Y:S01]  /*44450*/  VIADD R5, R5, UR4 ;  /* 0x0000000405057c36 */ /* 0x001fe20008000000 */
[----:B------:R-:W-:-:S04]  /*44460*/  ULDC UR4, c[0x0][0x248] ;  /* 0x0000920000047ab9 */ /* 0x000fc80000000800 */
[----:B------:R0:W-:Y:S01]  /*44470*/  STL [R1+0x6fc], R5 ;  /* 0x0006fc0501007387 */ /* 0x0001e20000100800 */
[----:B------:R-:W-:Y:S02]  /*44480*/  F2FP.SATFINITE.E5M2.F32.PACK_AB_MERGE_C R234, R236, R234, RZ ;  /* 0x000000eaecea723e */ /* 0x000fe400048060ff */
[----:B------:R-:W-:Y:S01]  /*44490*/  F2FP.SATFINITE.E5M2.F32.PACK_AB_MERGE_C R236, R31, R30, RZ ;  /* 0x0000001e1fec723e */ /* 0x000fe200048060ff */
[----:B------:R2:W-:Y:S01]  /*444a0*/  STL [R1+0x330], R27 ;  /* 0x0003301b01007387 */ /* 0x0005e20000100800 */
[----:B0-----:R-:W-:Y:S01]  /*444b0*/  VIADD R5, R5, UR4 ;  /* 0x0000000405057c36 */ /* 0x001fe20008000000 */
[----:B------:R-:W-:-:S04]  /*444c0*/  ULDC UR4, c[0x0][0x248] ;  /* 0x0000920000047ab9 */ /* 0x000fc80000000800 */
[----:B------:R0:W-:Y:S04]  /*444d0*/  STL [R1+0x70c], R5 ;  /* 0x00070c0501007387 */ /* 0x0001e80000100800 */
[----:B------:R-:W3:Y:S01]  /*444e0*/  LDL.LU R30, [R1+0xa04] ;  /* 0x000a0400011e7983 */ /* 0x000ee20000300800 */
[----:B--2---:R-:W-:Y:S01]  /*444f0*/  F2FP.SATFINITE.E5M2.F32.PACK_AB_MERGE_C R27, R143, R142, RZ ;  /* 0x0000008e8f1b723e */ /* 0x004fe200048060ff */
[----:B0-----:R-:W-:Y:S01]  /*44500*/  VIADD R5, R5, UR4 ;  /* 0x0000000405057c36 */ /* 0x001fe20008000000 */
[----:B------:R-:W-:-:S04]  /*44510*/  ULDC UR4, c[0x0][0x248] ;  /* 0x0000920000047ab9 */ /* 0x000fc80000000800 */
[----:B------:R0:W-:Y:S04]  /*44520*/  STL [R1+0x71c], R5 ;  /* 0x00071c0501007387 */ /* 0x0001e80000100800 */
[----:B------:R4:W-:Y:S01]  /*44530*/  STL [R1+0xb8c], R27 ;  /* 0x000b8c1b01007387 */ /* 0x0009e20000100800 */
[----:B0-----:R-:W-:Y:S01]  /*44540*/  VIADD R5, R5, UR4 ;  /* 0x0000000405057c36 */ /* 0x001fe20008000000 */
[----:B------:R-:W-:Y:S01]  /*44550*/  ULDC UR4, c[0x0][0x248] ;  /* 0x0000920000047ab9 */ /* 0x000fe20000000800 */
[----:B----4-:R-:W-:-:S03]  /*44560*/  F2FP.SATFINITE.E5M2.F32.PACK_AB_MERGE_C R27, R147, R146, RZ ;  /* 0x00000092931b723e */ /* 0x010fc600048060ff */
[----:B------:R0:W-:Y:S04]  /*44570*/  STL [R1+0x72c], R5 ;  /* 0x00072c0501007387 */ /* 0x0001e80000100800 */
[----:B------:R3:W-:Y:S01]  /*44580*/  STL [R1+0xb88], R27 ;  /* 0x000b881b01007387 */ /* 0x0007e20000100800 */
[----:B0-----:R-:W-:Y:S01]  /*44590*/  VIADD R5, R5, UR4 ;  /* 0x0000000405057c36 */ /* 0x001fe20008000000 */
[----:B------:R-:W-:Y:S01]  /*445a0*/  ULDC UR4, c[0x0][0x248] ;  /* 0x0000920000047ab9 */ /* 0x000fe20000000800 */
[----:B---3--:R-:W-:-:S03]  /*445b0*/  F2FP.SATFINITE.E5M2.F32.PACK_AB_MERGE_C R27, R151, R150, RZ ;  /* 0x00000096971b723e */ /* 0x008fc600048060ff */
[----:B------:R0:W-:Y:S04]  /*445c0*/  STL [R1+0x73c], R5 ;  /* 0x00073c0501007387 */ /* 0x0001e80000100800 */
[----:B------:R-:W-:Y:S01]  /*445d0*/  STL [R1+0x368], R27 ;  /* 0x0003681b01007387 */ /* 0x000fe20000100800 */
[----:B0-----:R-:W-:Y:S01]  /*445e0*/  VIADD R5, R5, UR4 ;  /* 0x0000000405057c36 */ /* 0x001fe20008000000 */
[----:B------:R-:W-:-:S04]  /*445f0*/  ULDC UR4, c[0x0][0x248] ;  /* 0x0000920000047ab9 */ /* 0x000fc80000000800 */
[----:B------:R0:W-:Y:S02]  /*44600*/  STL [R1+0x74c], R5 ;  /* 0x00074c0501007387 */ /* 0x0001e40000100800 */
[----:B0-----:R-:W-:Y:S01]  /*44610*/  VIADD R5, R5, UR4 ;  /* 0x0000000405057c36 */ /* 0x001fe20008000000 */
[----:B------:R-:W-:Y:S01]  /*44620*/  LOP3.LUT R9, R9, 0xffff, RZ, 0xc0, !PT ;  /* 0x0000ffff09097812 */ /* 0x000fe200078ec0ff */
[----:B------:R-:W-:-:S03]  /*44630*/  ULDC UR4, c[0x0][0x248] ;  /* 0x0000920000047ab9 */ /* 0x000fc60000000800 */
[----:B------:R0:W-:Y:S04]  /*44640*/  STL [R1+0x764], R5 ;  /* 0x0007640501007387 */ /* 0x0001e80000100800 */
[----:B------:R-:W2:Y:S04]  /*44650*/  LDL.LU R33, [R1+0xa0c] ;  /* 0x000a0c0001217983 */ /* 0x000ea80000300800 */
[----:B------:R-:W3:Y:S01]  /*44660*/  LDL.LU R31, [R1+0xa08] ;  /* 0x000a0800011f7983 */ /* 0x000ee20000300800 */
[----:B------:R-:W-:Y:S01]  /*44670*/  SHF.R.U32.HI R27, RZ, 0x8, R9 ;  /* 0x00000008ff1b7819 */ /* 0x000fe20000011609 */
[----:B0-----:R-:W-:Y:S01]  /*44680*/  VIADD R5, R5, UR4 ;  /* 0x0000000405057c36 */ /* 0x001fe20008000000 */
[----:B------:R-:W-:-:S02]  /*44690*/  ULDC UR4, c[0x0][0x248] ;  /* 0x0000920000047ab9 */ /* 0x000fc40000000800 */
[----:B------:R-:W-:Y:S02]  /*446a0*/  LOP3.LUT R27, R27, 0xffff, RZ, 0xc0, !PT ;  /* 0x0000ffff1b1b7812 */ /* 0x000fe400078ec0ff */
[----:B------:R0:W-:Y:S01]  /*446b0*/  STL [R1+0x784], R5 ;  /* 0x0007840501007387 */ /* 0x0001e20000100800 */
[----:B------:R-:W-:Y:S01]  /*446c0*/  LOP3.LUT R8, R8, 0xffff, RZ, 0xc0, !PT ;  /* 0x0000ffff08087812 */ /* 0x000fe200078ec0ff */
[----:B0-----:R-:W-:Y:S01]  /*446d0*/  VIADD R5, R5, UR4 ;  /* 0x0000000405057c36 */ /* 0x001fe20008000000 */
[----:B------:R-:W-:Y:S01]  /*446e0*/  ULDC UR4, c[0x0][0x248] ;  /* 0x0000920000047ab9 */ /* 0x000fe20000000800 */
[----:B------:R-:W-:-:S04]  /*446f0*/  LOP3.LUT R25, R25, 0xffff, RZ, 0xc0, !PT ;  /* 0x0000ffff19197812 */ /* 0x000fc800078ec0ff */
[----:B------:R-:W-:Y:S02]  /*44700*/  SHF.R.U32.HI R29, RZ, 0x8, R25 ;  /* 0x00000008ff1d7819 */ /* 0x000fe40000011619 */
[----:B------:R-:W-:Y:S02]  /*44710*/  PRMT R25, R25, 0x3340, R9 ;  /* 0x0000334019197816 */ /* 0x000fe40000000009 */
[----:B------:R-:W-:-:S04]  /*44720*/  LOP3.LUT R29, R29, 0xffff, RZ, 0xc0, !PT ;  /* 0x0000ffff1d1d7812 */ /* 0x000fc800078ec0ff */
[----:B------:R-:W-:Y:S01]  /*44730*/  PRMT R9, R29, 0x3340, R27 ;  /* 0x000033401d097816 */ /* 0x000fe2000000001b */
[----:B------:R-:W-:Y:S04]  /*44740*/  STL [R1+0x114c], R25 ;  /* 0x00114c1901007387 */ /* 0x000fe80000100800 */
[----:B------:R0:W-:Y:S04]  /*44750*/  STL [R1+0x798], R5 ;  /* 0x0007980501007387 */ /* 0x0001e80000100800 */
[----:B------:R1:W-:Y:S01]  /*44760*/  STL [R1+0x104c], R9 ;  /* 0x00104c0901007387 */ /* 0x0003e20000100800 */
[----:B0-----:R-:W-:Y:S01]  /*44770*/  VIADD R5, R5, UR4 ;  /* 0x0000000405057c36 */ /* 0x001fe20008000000 */
[----:B------:R-:W-:Y:S01]  /*44780*/  F2FP.SATFINITE.E5M2.F32.PACK_AB_MERGE_C R148, R149, R148, RZ ;  /* 0x000000949594723e */ /* 0x000fe200048060ff */
[----:B------:R-:W-:-:S03]  /*44790*/  ULDC UR4, c[0x0][0x248] ;  /* 0x0000920000047ab9 */ /* 0x000fc60000000800 */
[----:B------:R-:W-:Y:S01]  /*447a0*/  STL [R1+0x7a0], R5 ;  /* 0x0007a00501007387 */ /* 0x000fe20000100800 */
[----:B-1----:R-:W-:-:S04]  /*447b0*/  LOP3.LUT R9, R30, 0xffff, RZ, 0xc0, !PT ;  /* 0x0000ffff1e097812 */ /* 0x002fc800078ec0ff */
[----:B------:R-:W-:-:S05]  /*447c0*/  PRMT R27, R9, 0x3340, R8 ;  /* 0x00003340091b7816 */ /* 0x000fca0000000008 */
[----:B------:R0:W-:Y:S04]  /*447d0*/  STL [R1+0x1148], R27 ;  /* 0x0011481b01007387 */ /* 0x0001e80000100800 */
[----:B------:R-:W4:Y:S01]  /*447e0*/  LDL.LU R30, [R1+0xa10] ;  /* 0x000a1000011e7983 */ /* 0x000f220000300800 */
[----:B------:R-:W-:Y:S02]  /*447f0*/  LOP3.LUT R227, R227, 0xffff, RZ, 0xc0, !PT ;  /* 0x0000ffffe3e37812 */ /* 0x000fe400078ec0ff */
[----:B------:R-:W-:Y:S02]  /*44800*/  LOP3.LUT R148, R148, 0xffff, RZ, 0xc0, !PT ;  /* 0x0000ffff94947812 */ /* 0x000fe400078ec0ff */
[----:B------:R-:W-:Y:S02]  /*44810*/  SHF.R.U32.HI R25, RZ, 0x8, R9 ;  /* 0x00000008ff197819 */ /* 0x000fe40000011609 */
[----:B------:R-:W-:-:S02]  /*44820*/  SHF.R.U32.HI R8, RZ, 0x8, R8 ;  /* 0x00000008ff087819 */ /* 0x000fc40000011608 */
[--C-:B0-----:R-:W-:Y:S02]  /*44830*/  PRMT R27, R227, 0x3340, R148.reuse ;  /* 0x00003340e31b7816 */ /* 0x101fe40000000094 */
[----:B------:R-:W-:Y:S02]  /*44840*/  SHF.R.U32.HI R9, RZ, 0x8, R227 ;  /* 0x00000008ff097819 */ /* 0x000fe400000116e3 */
[----:B------:R-:W-:Y:S02]  /*44850*/  SHF.R.U32.HI R148, RZ, 0x8, R148 ;  /* 0x00000008ff947819 */ /* 0x000fe40000011694 */
[----:B------:R-:W-:Y:S02]  /*44860*/  LOP3.LUT R25, R25, 0xffff, RZ, 0xc0, !PT ;  /* 0x0000ffff19197812 */ /* 0x000fe400078ec0ff */
[----:B------:R-:W-:Y:S02]  /*44870*/  LOP3.LUT R8, R8, 0xffff, RZ, 0xc0, !PT ;  /* 0x0000ffff08087812 */ /* 0x000fe400078ec0ff */
[----:B------:R-:W-:-:S02]  /*44880*/  LOP3.LUT R9, R9, 0xffff, RZ, 0xc0, !PT ;  /* 0x0000ffff09097812 */ /* 0x000fc400078ec0ff */
[----:B------:R-:W-:Y:S01]  /*44890*/  LOP3.LUT R148, R148, 0xffff, RZ, 0xc0, !PT ;  /* 0x0000ffff94947812 */ /* 0x000fe200078ec0ff */
[----:B------:R-:W-:Y:S01]  /*448a0*/  VIADD R5, R5, UR4 ;  /* 0x0000000405057c36 */ /* 0x000fe20008000000 */
[----:B------:R-:W-:Y:S01]  /*448b0*/  PRMT R25, R25, 0x3340, R8 ;  /* 0x0000334019197816 */ /* 0x000fe20000000008 */
[----:B------:R-:W-:Y:S01]  /*448c0*/  STL [R1+0x1144], R27 ;  /* 0x0011441b01007387 */ /* 0x000fe20000100800 */
[----:B------:R-:W-:Y:S01]  /*448d0*/  PRMT R8, R9, 0x3340, R148 ;  /* 0x0000334009087816 */ /* 0x000fe20000000094 */
[----:B------:R-:W-:Y:S02]  /*448e0*/  ULDC UR4, c[0x0][0x248] ;  /* 0x0000920000047ab9 */ /* 0x000fe40000000800 */
[----:B------:R-:W-:Y:S01]  /*448f0*/  STL [R1+0x1040], R25 ;  /* 0x0010401901007387 */ /* 0x000fe20000100800 */
[----:B------:R-:W-:-:S03]  /*44900*/  LOP3.LUT R11, R11, 0xffff, RZ, 0xc0, !PT ;  /* 0x0000ffff0b0b7812 */ /* 0x000fc600078ec0ff */
[----:B------:R0:W-:Y:S04]  /*44910*/  STL [R1+0x790], R5 ;  /* 0x0007900501007387 */ /* 0x0001e80000100800 */
[----:B------:R2:W-:Y:S01]  /*44920*/  STL [R1+0x103c], R8 ;  /* 0x00103c0801007387 */ /* 0x0005e20000100800 */
[----:B0-----:R-:W-:Y:S01]  /*44930*/  VIADD R5, R5, UR4 ;  /* 0x0000000405057c36 */ /* 0x001fe20008000000 */
[----:B------:R-:W-:Y:S01]  /*44940*/  LOP3.LUT R10, R10, 0xffff, RZ, 0xc0, !PT ;  /* 0x0000ffff0a0a7812 */ /* 0x000fe200078ec0ff */
[----:B------:R-:W-:-:S03]  /*44950*/  ULDC UR4, c[0x0][0x248] ;  /* 0x0000920000047ab9 */ /* 0x000fc60000000800 */
[----:B------:R0:W-:Y:S01]  /*44960*/  STL [R1+0x79c], R5 ;  /* 0x00079c0501007387 */ /* 0x0001e20000100800 */
[----:B--2---:R-:W-:-:S04]  /*44970*/  LOP3.LUT R8, R33, 0xffff, RZ, 0xc0, !PT ;  /* 0x0000ffff21087812 */ /* 0x004fc800078ec0ff */
[----:B------:R-:W-:Y:S02]  /*44980*/  PRMT R27, R8, 0x3340, R11 ;  /* 0x00003340081b7816 */ /* 0x000fe4000000000b */
[----:B---3--:R-:W-:-:S03]  /*44990*/  LOP3.LUT R9, R31, 0xffff, RZ, 0xc0, !PT ;  /* 0x0000ffff1f097812 */ /* 0x008fc600078ec0ff */
[----:B------:R-:W-:Y:S01]  /*449a0*/  STL [R1+0x1140], R27 ;  /* 0x0011401b01007387 */ /* 0x000fe20000100800 */
[----:B------:R-:W-:-:S03]  /*449b0*/  SHF.R.U32.HI R25, RZ, 0x8, R8 ;  /* 0x00000008ff197819 */ /* 0x000fc60000011608 */
[----:B------:R-:W2:Y:S01]  /*449c0*/  LDL.LU R33, [R1+0xa14] ;  /* 0x000a140001217983 */ /* 0x000ea20000300800 */
[----:B------:R-:W-:Y:S02]  /*449d0*/  SHF.R.U32.HI R11, RZ, 0x8, R11 ;  /* 0x00000008ff0b7819 */ /* 0x000fe4000001160b */
[----:B------:R-:W-:Y:S02]  /*449e0*/  SHF.R.U32.HI R8, RZ, 0x8, R9 ;  /* 0x00000008ff087819 */ /* 0x000fe40000011609 */
[--C-:B------:R-:W-:Y:S02]  /*449f0*/  PRMT R9, R9, 0x3340, R10.reuse ;  /* 0x0000334009097816 */ /* 0x100fe4000000000a */
[----:B------:R-:W-:Y:S02]  /*44a00*/  LOP3.LUT R25, R25, 0xffff, RZ, 0xc0, !PT ;  /* 0x0000ffff19197812 */ /* 0x000fe400078ec0ff */
[----:B------:R-:W-:Y:S01]  /*44a10*/  LOP3.LUT R11, R11, 0xffff, RZ, 0xc0, !PT ;  /* 0x0000ffff0b0b7812 */ /* 0x000fe200078ec0ff */
[----:B------:R1:W-:Y:S01]  /*44a20*/  STL [R1+0x113c], R9 ;  /* 0x00113c0901007387 */ /* 0x0003e20000100800 */
[----:B------:R-:W-:Y:S01]  /*44a30*/  SHF.R.U32.HI R10, RZ, 0x8, R10 ;  /* 0x00000008ff0a7819 */ /* 0x000fe2000001160a */
[----:B0-----:R-:W-:Y:S01]  /*44a40*/  VIADD R5, R5, UR4 ;  /* 0x0000000405057c36 */ /* 0x001fe20008000000 */
[----:B------:R-:W-:Y:S01]  /*44a50*/  F2FP.SATFINITE.E5M2.F32.PACK_AB_MERGE_C R144, R145, R144, RZ ;  /* 0x000000909190723e */ /* 0x000fe200048060ff */
[----:B------:R-:W-:Y:S01]  /*44a60*/  ULDC UR4, c[0x0][0x248] ;  /* 0x0000920000047ab9 */ /* 0x000fe20000000800 */
[----:B------:R-:W-:-:S02]  /*44a70*/  LOP3.LUT R8, R8, 0xffff, RZ, 0xc0, !PT ;  /* 0x0000ffff08087812 */ /* 0x000fc400078ec0ff */
[----:B------:R-:W-:Y:S02]  /*44a80*/  LOP3.LUT R10, R10, 0xffff, RZ, 0xc0, !PT ;  /* 0x0000ffff0a0a7812 */ /* 0x000fe400078ec0ff */
[----:B-1----:R-:W-:Y:S02]  /*44a90*/  PRMT R9, R25, 0x3340, R11 ;  /* 0x0000334019097816 */ /* 0x002fe4000000000b */
[----:B------:R-:W-:Y:S02]  /*44aa0*/  LOP3.LUT R240, R240, 0xffff, RZ, 0xc0, !PT ;  /* 0x0000fffff0f07812 */ /* 0x000fe400078ec0ff */
[----:B------:R-:W-:Y:S01]  /*44ab0*/  LOP3.LUT R144, R144, 0xffff, RZ, 0xc0, !PT ;  /* 0x0000ffff90907812 */ /* 0x000fe200078ec0ff */
[----:B------:R-:W-:Y:S01]  /*44ac0*/  STL [R1+0x1038], R9 ;  /* 0x0010380901007387 */ /* 0x000fe20000100800 */
[----:B------:R-:W-:-:S03]  /*44ad0*/  PRMT R8, R8, 0x3340, R10 ;  /* 0x0000334008087816 */ /* 0x000fc6000000000a */
[----:B------:R0:W-:Y:S01]  /*44ae0*/  STL [R1+0x788], R5 ;  /* 0x0007880501007387 */ /* 0x0001e20000100800 */
[----:B------:R-:W-:-:S03]  /*44af0*/  PRMT R11, R240, 0x3340, R144 ;  /* 0x00003340f00b7816 */ /* 0x000fc60000000090 */
[----:B------:R4:W-:Y:S01]  /*44b00*/  STL [R1+0x1034], R8 ;  /* 0x0010340801007387 */ /* 0x0009e20000100800 */
[----:B0-----:R-:W-:Y:S01]  /*44b10*/  VIADD R5, R5, UR4 ;  /* 0x0000000405057c36 */ /* 0x001fe20008000000 */
[----:B------:R-:W-:Y:S01]  /*44b20*/  LOP3.LUT R13, R13, 0xffff, RZ, 0xc0, !PT ;  /* 0x0000ffff0d0d7812 */ /* 0x000fe200078ec0ff */
[----:B------:R-:W-:-:S03]  /*44b30*/  ULDC UR4, c[0x0][0x248] ;  /* 0x0000920000047ab9 */ /* 0x000fc60000000800 */
[----:B------:R0:W-:Y:S04]  /*44b40*/  STL [R1+0x794], R5 ;  /* 0x0007940501007387 */ /* 0x0001e80000100800 */
[----:B------:R-:W-:Y:S04]  /*44b50*/  STL [R1+0x1138], R11 ;  /* 0x0011380b01007387 */ /* 0x000fe80000100800 */
[----:B------:R-:W3:Y:S01]  /*44b60*/  LDL.LU R31, [R1+0xa1c] ;  /* 0x000a1c00011f7983 */ /* 0x000ee20000300800 */
[----:B----4-:R-:W-:-:S03]  /*44b70*/  LOP3.LUT R8, R30, 0xffff, RZ, 0xc0, !PT ;  /* 0x0000ffff1e087812 */ /* 0x010fc600078ec0ff */
[----:B------:R-:W4:Y:S01]  /*44b80*/  LDL.LU R30, [R1+0xa18] ;  /* 0x000a1800011e7983 */ /* 0x000f220000300800 */
[----:B------:R-:W-:Y:S02]  /*44b90*/  SHF.R.U32.HI R9, RZ, 0x8, R240 ;  /* 0x00000008ff097819 */ /* 0x000fe400000116f0 */
[----:B------:R-:W-:Y:S02]  /*44ba0*/  SHF.R.U32.HI R144, RZ, 0x8, R144 ;  /* 0x00000008ff907819 */ /* 0x000fe40000011690 */
[----:B------:R-:W-:Y:S02]  /*44bb0*/  SHF.R.U32.HI R10, RZ, 0x8, R8 ;  /* 0x00000008ff0a7819 */ /* 0x000fe40000011608 */
[--C-:B------:R-:W-:Y:S02]  /*44bc0*/  PRMT R8, R8, 0x3340, R13.reuse ;  /* 0x0000334008087816 */ /* 0x100fe4000000000d */
[----:B------:R-:W-:Y:S02]  /*44bd0*/  SHF.R.U32.HI R13, RZ, 0x8, R13 ;  /* 0x00000008ff0d7819 */ /* 0x000fe4000001160d */
[----:B------:R-:W-:-:S02]  /*44be0*/  LOP3.LUT R9, R9, 0xffff, RZ, 0xc0, !PT ;  /* 0x0000ffff09097812 */ /* 0x000fc400078ec0ff */
[----:B------:R-:W-:Y:S02]  /*44bf0*/  LOP3.LUT R144, R144, 0xffff, RZ, 0xc0, !PT ;  /* 0x0000ffff90907812 */ /* 0x000fe400078ec0ff */
[----:B------:R-:W-:Y:S02]  /*44c00*/  LOP3.LUT R10, R10, 0xffff, RZ, 0xc0, !PT ;  /* 0x0000ffff0a0a7812 */ /* 0x000fe400078ec0ff */
[----:B------:R-:W-:Y:S01]  /*44c10*/  LOP3.LUT R13, R13, 0xffff, RZ, 0xc0, !PT ;  /* 0x0000ffff0d0d7812 */ /* 0x000fe200078ec0ff */
[----:B------:R1:W-:Y:S01]  /*44c20*/  STL [R1+0x1134], R8 ;  /* 0x0011340801007387 */ /* 0x0003e20000100800 */
[----:B------:R-:W-:Y:S01]  /*44c30*/  PRMT R9, R9, 0x3340, R144 ;  /* 0x0000334009097816 */ /* 0x000fe20000000090 */
[----:B0-----:R-:W-:Y:S01]  /*44c40*/  VIADD R5, R5, UR4 ;  /* 0x0000000405057c36 */ /* 0x001fe20008000000 */
[----:B------:R-:W-:Y:S01]  /*44c50*/  LOP3.LUT R12, R12, 0xffff, RZ, 0xc0, !PT ;  /* 0x0000ffff0c0c7812 */ /* 0x000fe200078ec0ff */
[----:B------:R-:W-:Y:S02]  /*44c60*/  ULDC UR4, c[0x0][0x248] ;  /* 0x0000920000047ab9 */ /* 0x000fe40000000800 */
[----:B------:R-:W-:Y:S01]  /*44c70*/  STL [R1+0x1028], R9 ;  /* 0x0010280901007387 */ /* 0x000fe20000100800 */
[----:B-1----:R-:W-:-:S03]  /*44c80*/  PRMT R8, R10, 0x3340, R13 ;  /* 0x000033400a087816 */ /* 0x002fc6000000000d */
[----:B------:R0:W-:Y:S01]  /*44c90*/  STL [R1+0x77c], R5 ;  /* 0x00077c0501007387 */ /* 0x0001e20000100800 */
[----:B------:R-:W-:-:S03]  /*44ca0*/  F2FP.SATFINITE.E5M2.F32.PACK_AB_MERGE_C R140, R141, R140, RZ ;  /* 0x0000008c8d8c723e */ /* 0x000fc600048060ff */
[----:B------:R-:W-:Y:S01]  /*44cb0*/  STL [R1+0x1024], R8 ;  /* 0x0010240801007387 */ /* 0x000fe20000100800 */
[----:B------:R-:W-:Y:S02]  /*44cc0*/  LOP3.LUT R241, R241, 0xffff, RZ, 0xc0, !PT ;  /* 0x0000fffff1f17812 */ /* 0x000fe400078ec0ff */
[----:B------:R-:W-:Y:S01]  /*44cd0*/  LOP3.LUT R140, R140, 0xffff, RZ, 0xc0, !PT ;  /* 0x0000ffff8c8c7812 */ /* 0x000fe200078ec0ff */
[----:B0-----:R-:W-:Y:S01]  /*44ce0*/  VIADD R5, R5, UR4 ;  /* 0x0000000405057c36 */ /* 0x001fe20008000000 */
[----:B------:R-:W-:-:S04]  /*44cf0*/  ULDC UR4, c[0x0][0x248] ;  /* 0x0000920000047ab9 */ /* 0x000fc80000000800 */
[----:B------:R0:W-:Y:S01]  /*44d00*/  STL [R1+0x78c], R5 ;  /* 0x00078c0501007387 */ /* 0x0001e20000100800 */
[----:B------:R-:W-:Y:S01]  /*44d10*/  LOP3.LUT R15, R15, 0xffff, RZ, 0xc0, !PT ;  /* 0x0000ffff0f0f7812 */ /* 0x000fe200078ec0ff */
[----:B0-----:R-:W-:Y:S01]  /*44d20*/  VIADD R5, R5, UR4 ;  /* 0x0000000405057c36 */ /* 0x001fe20008000000 */
[----:B------:R-:W-:Y:S01]  /*44d30*/  ULDC UR4, c[0x0][0x248] ;  /* 0x0000920000047ab9 */ /* 0x000fe20000000800 */
[----:B--2---:R-:W-:-:S04]  /*44d40*/  LOP3.LUT R8, R33, 0xffff, RZ, 0xc0, !PT ;  /* 0x0000ffff21087812 */ /* 0x004fc800078ec0ff */
[----:B------:R-:W-:Y:S02]  /*44d50*/  PRMT R10, R8, 0x3340, R12 ;  /* 0x00003340080a7816 */ /* 0x000fe4000000000c */
[----:B------:R-:W-:Y:S02]  /*44d60*/  SHF.R.U32.HI R9, RZ, 0x8, R8 ;  /* 0x00000008ff097819 */ /* 0x000fe40000011608 */
[----:B------:R-:W-:Y:S01]  /*44d70*/  SHF.R.U32.HI R12, RZ, 0x8, R12 ;  /* 0x00000008ff0c7819 */ /* 0x000fe2000001160c */
[----:B------:R0:W-:Y:S01]  /*44d80*/  STL [R1+0x1130], R10 ;  /* 0x0011300a01007387 */ /* 0x0001e20000100800 */
[----:B------:R-:W-:Y:S02]  /*44d90*/  SHF.R.U32.HI R8, RZ, 0x8, R241 ;  /* 0x00000008ff087819 */ /* 0x000fe400000116f1 */
[----:B------:R-:W-:Y:S02]  /*44da0*/  LOP3.LUT R9, R9, 0xffff, RZ, 0xc0, !PT ;  /* 0x0000ffff09097812 */ /* 0x000fe400078ec0ff */
[----:B------:R-:W-:-:S02]  /*44db0*/  LOP3.LUT R12, R12, 0xffff, RZ, 0xc0, !PT ;  /* 0x0000ffff0c0c7812 */ /* 0x000fc400078ec0ff */
[--C-:B0-----:R-:W-:Y:S02]  /*44dc0*/  PRMT R10, R241, 0x3340, R140.reuse ;  /* 0x00003340f10a7816 */ /* 0x101fe4000000008c */
[----:B------:R-:W-:Y:S02]  /*44dd0*/  SHF.R.U32.HI R140, RZ, 0x8, R140 ;  /* 0x00000008ff8c7819 */ /* 0x000fe4000001168c */
[----:B------:R-:W-:Y:S02]  /*44de0*/  LOP3.LUT R8, R8, 0xffff, RZ, 0xc0, !PT ;  /* 0x0000ffff08087812 */ /* 0x000fe400078ec0ff */
[----:B------:R-:W-:Y:S02]  /*44df0*/  LOP3.LUT R140, R140, 0xffff, RZ, 0xc0, !PT ;  /* 0x0000ffff8c8c7812 */ /* 0x000fe400078ec0ff */
[----:B------:R-:W-:Y:S02]  /*44e00*/  PRMT R9, R9, 0x3340, R12 ;  /* 0x0000334009097816 */ /* 0x000fe4000000000c */
[----:B------:R-:W-:Y:S01]  /*44e10*/  PRMT R8, R8, 0x3340, R140 ;  /* 0x0000334008087816 */ /* 0x000fe2000000008c */
[----:B------:R-:W-:Y:S04]  /*44e20*/  STL [R1+0x112c], R10 ;  /* 0x00112c0a01007387 */ /* 0x000fe80000100800 */
[----:B------:R-:W-:Y:S04]  /*44e30*/  STL [R1+0x1018], R9 ;  /* 0x0010180901007387 */ /* 0x000fe80000100800 */
[----:B------:R0:W-:Y:S04]  /*44e40*/  STL [R1+0x774], R5 ;  /* 0x0007740501007387 */ /* 0x0001e80000100800 */
[----:B------:R3:W-:Y:S01]  /*44e50*/  STL [R1+0x1014], R8 ;  /* 0x0010140801007387 */ /* 0x0007e20000100800 */
[----:B0-----:R-:W-:Y:S01]  /*44e60*/  VIADD R5, R5, UR4 ;  /* 0x0000000405057c36 */ /* 0x001fe20008000000 */
[----:B------:R-:W-:Y:S01]  /*44e70*/  LOP3.LUT R14, R14, 0xffff, RZ, 0xc0, !PT ;  /* 0x0000ffff0e0e7812 */ /* 0x000fe200078ec0ff */
[----:B------:R-:W-:Y:S01]  /*44e80*/  ULDC UR4, c[0x0][0x248] ;  /* 0x0000920000047ab9 */ /* 0x000fe20000000800 */
[----:B---3--:R-:W-:-:S04]  /*44e90*/  LOP3.LUT R8, R31, 0xffff, RZ, 0xc0, !PT ;  /* 0x0000ffff1f087812 */ /* 0x008fc800078ec0ff */
[----:B------:R-:W-:Y:S01]  /*44ea0*/  PRMT R11, R8, 0x3340, R15 ;  /* 0x00003340080b7816 */ /* 0x000fe2000000000f */
[----:B------:R0:W-:Y:S04]  /*44eb0*/  STL [R1+0x780], R5 ;  /* 0x0007800501007387 */ /* 0x0001e80000100800 */
[----:B------:R-:W-:Y:S04]  /*44ec0*/  STL [R1+0x1128], R11 ;  /* 0x0011280b01007387 */ /* 0x000fe80000100800 */
[----:B------:R-:W2:Y:S04]  /*44ed0*/  LDL.LU R33, [R1+0xa24] ;  /* 0x000a240001217983 */ /* 0x000ea80000300800 */
[----:B------:R-:W3:Y:S01]  /*44ee0*/  LDL.LU R31, [R1+0xa20] ;  /* 0x000a2000011f7983 */ /* 0x000ee20000300800 */
[----:B------:R-:W-:-:S02]  /*44ef0*/  SHF.R.U32.HI R10, RZ, 0x8, R8 ;  /* 0x00000008ff0a7819 */ /* 0x000fc40000011608 */
[----:B------:R-:W-:Y:S02]  /*44f00*/  SHF.R.U32.HI R15, RZ, 0x8, R15 ;  /* 0x00000008ff0f7819 */ /* 0x000fe4000001160f */
[----:B------:R-:W-:Y:S02]  /*44f10*/  LOP3.LUT R10, R10, 0xffff, RZ, 0xc0, !PT ;  /* 0x0000ffff0a0a7812 */ /* 0x000fe400078ec0ff */
[----:B------:R-:W-:Y:S01]  /*44f20*/  LOP3.LUT R15, R15, 0xffff, RZ, 0xc0, !PT ;  /* 0x0000ffff0f0f7812 */ /* 0x000fe200078ec0ff */
[----:B0-----:R-:W-:Y:S01]  /*44f30*/  VIADD R5, R5, UR4 ;  /* 0x0000000405057c36 */ /* 0x001fe20008000000 */
[----:B------:R-:W-:Y:S01]  /*44f40*/  F2FP.SATFINITE.E5M2.F32.PACK_AB_MERGE_C R136, R137, R136, RZ ;  /* 0x000000888988723e */ /* 0x000fe200048060ff */
[----:B------:R-:W-:-:S03]  /*44f50*/  ULDC UR4, c[0x0][0x248] ;  /* 0x0000920000047ab9 */ /* 0x000fc60000000800 */
[----:B------:R-:W-:Y:S02]  /*44f60*/  LOP3.LUT R136, R136, 0xffff, RZ, 0xc0, !PT ;  /* 0x0000ffff88887812 */ /* 0x000fe400078ec0ff */
[----:B----4-:R-:W-:-:S04]  /*44f70*/  LOP3.LUT R9, R30, 0xffff, RZ, 0xc0, !PT ;  /* 0x0000ffff1e097812 */ /* 0x010fc800078ec0ff */
[----:B------:R-:W-:Y:S02]  /*44f80*/  SHF.R.U32.HI R8, RZ, 0x8, R9 ;  /* 0x00000008ff087819 */ /* 0x000fe40000011609 */
[--C-:B------:R-:W-:Y:S02]  /*44f90*/  PRMT R9, R9, 0x3340, R14.reuse ;  /* 0x0000334009097816 */ /* 0x100fe4000000000e */
[----:B------:R-:W-:Y:S02]  /*44fa0*/  SHF.R.U32.HI R14, RZ, 0x8, R14 ;  /* 0x00000008ff0e7819 */ /* 0x000fe4000001160e */
[----:B------:R-:W-:Y:S01]  /*44fb0*/  LOP3.LUT R8, R8, 0xffff, RZ, 0xc0, !PT ;  /* 0x0000ffff08087812 */ /* 0x000fe200078ec0ff */
[----:B------:R0:W-:Y:S01]  /*44fc0*/  STL [R1+0x1124], R9 ;  /* 0x0011240901007387 */ /* 0x0001e20000100800 */
[----:B------:R-:W-:-:S04]  /*44fd0*/  LOP3.LUT R14, R14, 0xffff, RZ, 0xc0, !PT ;  /* 0x0000ffff0e0e7812 */ /* 0x000fc800078ec0ff */
[----:B------:R-:W-:Y:S02]  /*44fe0*/  PRMT R8, R8, 0x3340, R14 ;  /* 0x0000334008087816 */ /* 0x000fe4000000000e */
[----:B0-----:R-:W-:-:S05]  /*44ff0*/  PRMT R9, R10, 0x3340, R15 ;  /* 0x000033400a097816 */ /* 0x001fca000000000f */
[----:B------:R-:W-:Y:S04]  /*45000*/  STL [R1+0x1004], R9 ;  /* 0x0010040901007387 */ /* 0x000fe80000100800 */
[----:B------:R0:W-:Y:S04]  /*45010*/  STL [R1+0x76c], R5 ;  /* 0x00076c0501007387 */ /* 0x0001e80000100800 */
[----:B------:R1:W-:Y:S01]  /*45020*/  STL [R1+0x1000], R8 ;  /* 0x0010000801007387 */ /* 0x0003e20000100800 */
[----:B0-----:R-:W-:Y:S01]  /*45030*/  VIADD R5, R5, UR4 ;  /* 0x0000000405057c36 */ /* 0x001fe20008000000 */
[----:B------:R-:W-:Y:S01]  /*45040*/  F2FP.SATFINITE.E5M2.F32.PACK_AB_MERGE_C R138, R139, R138, RZ ;  /* 0x0000008a8b8a723e */ /* 0x000fe200048060ff */
[----:B------:R-:W-:Y:S01]  /*45050*/  ULDC UR4, c[0x0][0x248] ;  /* 0x0000920000047ab9 */ /* 0x000fe20000000800 */
[----:B-1----:R-:W-:-:S04]  /*45060*/  LOP3.LUT R8, R246, 0xffff, RZ, 0xc0, !PT ;  /* 0x0000fffff6087812 */ /* 0x002fc800078ec0ff */
[----:B------:R-:W-:Y:S01]  /*45070*/  PRMT R10, R8, 0x3340, R136 ;  /* 0x00003340080a7816 */ /* 0x000fe20000000088 */
[----:B------:R-:W-:Y:S04]  /*45080*/  STL [R1+0x778], R5 ;  /* 0x0007780501007387 */ /* 0x000fe80000100800 */
[----:B------:R0:W-:Y:S04]  /*45090*/  STL [R1+0x111c], R10 ;  /* 0x00111c0a01007387 */ /* 0x0001e80000100800 */
[----:B------:R-:W4:Y:S01]  /*450a0*/  LDL.LU R30, [R1+0xa28] ;  /* 0x000a2800011e7983 */ /* 0x000f220000300800 */
[----:B------:R-:W-:-:S02]  /*450b0*/  LOP3.LUT R245, R245, 0xffff, RZ, 0xc0, !PT ;  /* 0x0000fffff5f57812 */ /* 0x000fc400078ec0ff */
[----:B------:R-:W-:Y:S02]  /*450c0*/  LOP3.LUT R138, R138, 0xffff, RZ, 0xc0, !PT ;  /* 0x0000ffff8a8a7812 */ /* 0x000fe400078ec0ff */
[----:B------:R-:W-:Y:S02]  /*450d0*/  SHF.R.U32.HI R9, RZ, 0x8, R8 ;  /* 0x00000008ff097819 */ /* 0x000fe40000011608 */
[----:B------:R-:W-:Y:S02]  /*450e0*/  SHF.R.U32.HI R136, RZ, 0x8, R136 ;  /* 0x00000008ff887819 */ /* 0x000fe40000011688 */
[--C-:B0-----:R-:W-:Y:S02]  /*450f0*/  PRMT R10, R245, 0x3340, R138.reuse ;  /* 0x00003340f50a7816 */ /* 0x101fe4000000008a */
[----:B------:R-:W-:Y:S02]  /*45100*/  SHF.R.U32.HI R8, RZ, 0x8, R245 ;  /* 0x00000008ff087819 */ /* 0x000fe400000116f5 */
[----:B------:R-:W-:-:S02]  /*45110*/  SHF.R.U32.HI R138, RZ, 0x8, R138 ;  /* 0x00000008ff8a7819 */ /* 0x000fc4000001168a */
[----:B------:R-:W-:Y:S02]  /*45120*/  LOP3.LUT R9, R9, 0xffff, RZ, 0xc0, !PT ;  /* 0x0000ffff09097812 */ /* 0x000fe400078ec0ff */
[----:B------:R-:W-:Y:S02]  /*45130*/  LOP3.LUT R136, R136, 0xffff, RZ, 0xc0, !PT ;  /* 0x0000ffff88887812 */ /* 0x000fe400078ec0ff */
[----:B------:R-:W-:Y:S02]  /*45140*/  LOP3.LUT R8, R8, 0xffff, RZ, 0xc0, !PT ;  /* 0x0000ffff08087812 */ /* 0x000fe400078ec0ff */
[----:B------:R-:W-:Y:S01]  /*45150*/  LOP3.LUT R138, R138, 0xffff, RZ, 0xc0, !PT ;  /* 0x0000ffff8a8a7812 */ /* 0x000fe200078ec0ff */
[----:B------:R-:W-:Y:S01]  /*45160*/  VIADD R5, R5, UR4 ;  /* 0x0000000405057c36 */ /* 0x000fe20008000000 */
[----:B------:R-:W-:Y:S01]  /*45170*/  PRMT R9, R9, 0x3340, R136 ;  /* 0x0000334009097816 */ /* 0x000fe20000000088 */
[----:B------:R-:W-:Y:S01]  /*45180*/  STL [R1+0x1120], R10 ;  /* 0x0011200a01007387 */ /* 0x000fe20000100800 */
[----:B------:R-:W-:Y:S01]  /*45190*/  PRMT R8, R8, 0x3340, R138 ;  /* 0x0000334008087816 */ /* 0x000fe2000000008a */
[----:B------:R-:W-:-:S02]  /*451a0*/  ULDC UR4, c[0x0][0x248] ;  /* 0x0000920000047ab9 */ /* 0x000fc40000000800 */
[----:B------:R-:W-:Y:S01]  /*451b0*/  STL [R1+0xff8], R9 ;  /* 0x000ff80901007387 */ /* 0x000fe20000100800 */
[----:B------:R-:W-:-:S03]  /*451c0*/  LOP3.LUT R17, R17, 0xffff, RZ, 0xc0, !PT ;  /* 0x0000ffff11117812 */ /* 0x000fc600078ec0ff */
[----:B------:R0:W-:Y:S04]  /*451d0*/  STL [R1+0x760], R5 ;  /* 0x0007600501007387 */ /* 0x0001e80000100800 */
[----:B------:R-:W-:Y:S01]  /*451e0*/  STL [R1+0xffc], R8 ;  /* 0x000ffc0801007387 */ /* 0x000fe20000100800 */
[----:B0-----:R-:W-:Y:S01]  /*451f0*/  VIADD R5, R5, UR4 ;  /* 0x0000000405057c36 */ /* 0x001fe20008000000 */
[----:B------:R-:W-:Y:S01]  /*45200*/  LOP3.LUT R16, R16, 0xffff, RZ, 0xc0, !PT ;  /* 0x0000ffff10107812 */ /* 0x000fe200078ec0ff */
[----:B------:R-:W-:-:S03]  /*45210*/  ULDC UR4, c[0x0][0x248] ;  /* 0x0000920000047ab9 */ /* 0x000fc60000000800 */
[----:B------:R0:W-:Y:S02]  /*45220*/  STL [R1+0x770], R5 ;  /* 0x0007700501007387 */ /* 0x0001e40000100800 */
[----:B0-----:R-:W-:Y:S01]  /*45230*/  VIADD R5, R5, UR4 ;  /* 0x0000000405057c36 */ /* 0x001fe20008000000 */
[----:B------:R-:W-:Y:S01]  /*45240*/  ULDC UR4, c[0x0][0x248] ;  /* 0x0000920000047ab9 */ /* 0x000fe20000000800 */
[----:B--2---:R-:W-:-:S04]  /*45250*/  LOP3.LUT R8, R33, 0xffff, RZ, 0xc0, !PT ;  /* 0x0000ffff21087812 */ /* 0x004fc800078ec0ff */
[----:B------:R-:W-:Y:S02]  /*45260*/  PRMT R11, R8, 0x3340, R17 ;  /* 0x00003340080b7816 */ /* 0x000fe40000000011 */
[----:B---3--:R-:W-:-:S03]  /*45270*/  LOP3.LUT R9, R31, 0xffff, RZ, 0xc0, !PT ;  /* 0x0000ffff1f097812 */ /* 0x008fc600078ec0ff */
[----:B------:R-:W-:Y:S04]  /*45280*/  STL [R1+0x1118], R11 ;  /* 0x0011180b01007387 */ /* 0x000fe80000100800 */
[----:B------:R-:W2:Y:S01]  /*45290*/  LDL.LU R31, [R1+0xa2c] ;  /* 0x000a2c00011f7983 */ /* 0x000ea20000300800 */
[----:B------:R-:W-:Y:S02]  /*452a0*/  SHF.R.U32.HI R10, RZ, 0x8, R8 ;  /* 0x00000008ff0a7819 */ /* 0x000fe40000011608 */
[----:B------:R-:W-:Y:S02]  /*452b0*/  SHF.R.U32.HI R17, RZ, 0x8, R17 ;  /* 0x00000008ff117819 */ /* 0x000fe40000011611 */
[----:B------:R-:W-:Y:S02]  /*452c0*/  SHF.R.U32.HI R8, RZ, 0x8, R9 ;  /* 0x00000008ff087819 */ /* 0x000fe40000011609 */
[----:B------:R-:W-:-:S02]  /*452d0*/  PRMT R9, R9, 0x3340, R16 ;  /* 0x0000334009097816 */ /* 0x000fc40000000010 */
[----:B------:R-:W-:Y:S02]  /*452e0*/  SHF.R.U32.HI R16, RZ, 0x8, R16 ;  /* 0x00000008ff107819 */ /* 0x000fe40000011610 */
[----:B------:R-:W-:Y:S02]  /*452f0*/  LOP3.LUT R10, R10, 0xffff, RZ, 0xc0, !PT ;  /* 0x0000ffff0a0a7812 */ /* 0x000fe400078ec0ff */
[----:B------:R-:W-:Y:S01]  /*45300*/  LOP3.LUT R17, R17, 0xffff, RZ, 0xc0, !PT ;  /* 0x0000ffff11117812 */ /* 0x000fe200078ec0ff */
[----:B------:R0:W-:Y:S01]  /*45310*/  STL [R1+0x1114], R9 ;  /* 0x0011140901007387 */ /* 0x0001e20000100800 */
[----:B------:R-:W-:Y:S02]  /*45320*/  LOP3.LUT R8, R8, 0xffff, RZ, 0xc0, !PT ;  /* 0x0000ffff08087812 */ /* 0x000fe400078ec0ff */
[----:B------:R-:W-:-:S04]  /*45330*/  LOP3.LUT R16, R16, 0xffff, RZ, 0xc0, !PT ;  /* 0x0000ffff10107812 */ /* 0x000fc800078ec0ff */
[----:B------:R-:W-:Y:S02]  /*45340*/  PRMT R8, R8, 0x3340, R16 ;  /* 0x0000334008087816 */ /* 0x000fe40000000010 */
[----:B0-----:R-:W-:-:S05]  /*45350*/  PRMT R9, R10, 0x3340, R17 ;  /* 0x000033400a097816 */ /* 0x001fca0000000011 */
[----:B------:R-:W-:Y:S04]  /*45360*/  STL [R1+0xff0], R9 ;  /* 0x000ff00901007387 */ /* 0x000fe80000100800 */
[----:B------:R0:W-:Y:S04]  /*45370*/  STL [R1+0x758], R5 ;  /* 0x0007580501007387 */ /* 0x0001e80000100800 */
[----:B------:R1:W-:Y:S01]  /*45380*/  STL [R1+0xfec], R8 ;  /* 0x000fec0801007387 */ /* 0x0003e20000100800 */
[----:B0-----:R-:W-:Y:S01]  /*45390*/  VIADD R5, R5, UR4 ;  /* 0x0000000405057c36 */ /* 0x001fe20008000000 */
[----:B------:R-:W-:Y:S01]  /*453a0*/  LOP3.LUT R19, R19, 0xffff, RZ, 0xc0, !PT ;  /* 0x0000ffff13137812 */ /* 0x000fe200078ec0ff */
[----:B------:R-:W-:Y:S01]  /*453b0*/  ULDC UR4, c[0x0][0x248] ;  /* 0x0000920000047ab9 */ /* 0x000fe20000000800 */
[----:B-1----:R-:W-:-:S04]  /*453c0*/  LOP3.LUT R8, R247, 0xffff, RZ, 0xc0, !PT ;  /* 0x0000fffff7087812 */ /* 0x002fc800078ec0ff */
[----:B------:R-:W-:Y:S01]  /*453d0*/  PRMT R11, R8, 0x3340, R132 ;  /* 0x00003340080b7816 */ /* 0x000fe20000000084 */
[----:B------:R0:W-:Y:S04]  /*453e0*/  STL [R1+0x768], R5 ;  /* 0x0007680501007387 */ /* 0x0001e80000100800 */
[----:B------:R-:W-:Y:S01]  /*453f0*/  STL [R1+0x1110], R11 ;  /* 0x0011100b01007387 */ /* 0x000fe20000100800 */
[----:B----4-:R-:W-:-:S03]  /*45400*/  LOP3.LUT R9, R30, 0xffff, RZ, 0xc0, !PT ;  /* 0x0000ffff1e097812 */ /* 0x010fc600078ec0ff */
[----:B------:R-:W3:Y:S01]  /*45410*/  LDL.LU R30, [R1+0xa30] ;  /* 0x000a3000011e7983 */ /* 0x000ee20000300800 */
[----:B------:R-:W-:Y:S02]  /*45420*/  SHF.R.U32.HI R10, RZ, 0x8, R8 ;  /* 0x00000008ff0a7819 */ /* 0x000fe40000011608 */
[----:B------:R-:W-:Y:S02]  /*45430*/  SHF.R.U32.HI R132, RZ, 0x8, R132 ;  /* 0x00000008ff847819 */ /* 0x000fe40000011684 */
[----:B------:R-:W-:Y:S02]  /*45440*/  SHF.R.U32.HI R8, RZ, 0x8, R9 ;  /* 0x00000008ff087819 */ /* 0x000fe40000011609 */
[--C-:B------:R-:W-:Y:S02]  /*45450*/  PRMT R9, R9, 0x3340, R19.reuse ;  /* 0x0000334009097816 */ /* 0x100fe40000000013 */
[----:B------:R-:W-:Y:S02]  /*45460*/  SHF.R.U32.HI R19, RZ, 0x8, R19 ;  /* 0x00000008ff137819 */ /* 0x000fe40000011613 */
[----:B------:R-:W-:-:S02]  /*45470*/  LOP3.LUT R10, R10, 0xffff, RZ, 0xc0, !PT ;  /* 0x0000ffff0a0a7812 */ /* 0x000fc400078ec0ff */
[----:B------:R-:W-:Y:S01]  /*45480*/  LOP3.LUT R132, R132, 0xffff, RZ, 0xc0, !PT ;  /* 0x0000ffff84847812 */ /* 0x000fe200078ec0ff */
[----:B------:R1:W-:Y:S01]  /*45490*/  STL [R1+0x110c], R9 ;  /* 0x00110c0901007387 */ /* 0x0003e20000100800 */
[----:B------:R-:W-:Y:S02]  /*454a0*/  LOP3.LUT R8, R8, 0xffff, RZ, 0xc0, !PT ;  /* 0x0000ffff08087812 */ /* 0x000fe400078ec0ff */
[----:B------:R-:W-:Y:S01]  /*454b0*/  LOP3.LUT R19, R19, 0xffff, RZ, 0xc0, !PT ;  /* 0x0000ffff13137812 */ /* 0x000fe200078ec0ff */
[----:B0-----:R-:W-:Y:S01]  /*454c0*/  VIADD R5, R5, UR4 ;  /* 0x0000000405057c36 */ /* 0x001fe20008000000 */
[----:B------:R-:W-:Y:S01]  /*454d0*/  LOP3.LUT R18, R18, 0xffff, RZ, 0xc0, !PT ;  /* 0x0000ffff12127812 */ /* 0x000fe200078ec0ff */
[----:B------:R-:W-:Y:S01]  /*454e0*/  ULDC UR4, c[0x0][0x248] ;  /* 0x0000920000047ab9 */ /* 0x000fe20000000800 */
[----:B------:R-:W-:Y:S02]  /*454f0*/  PRMT R8, R8, 0x3340, R19 ;  /* 0x0000334008087816 */ /* 0x000fe40000000013 */
[----:B-1----:R-:W-:-:S05]  /*45500*/  PRMT R9, R10, 0x3340, R132 ;  /* 0x000033400a097816 */ /* 0x002fca0000000084 */
[----:B------:R0:W-:Y:S04]  /*45510*/  STL [R1+0xfe0], R9 ;  /* 0x000fe00901007387 */ /* 0x0001e80000100800 */
[----:B------:R1:W-:Y:S04]  /*45520*/  STL [R1+0x750], R5 ;  /* 0x0007500501007387 */ /* 0x0003e80000100800 */
[----:B------:R-:W-:Y:S01]  /*45530*/  STL [R1+0xfd4], R8 ;  /* 0x000fd40801007387 */ /* 0x000fe20000100800 */
[----:B0-----:R-:W-:Y:S01]  /*45540*/  LOP3.LUT R9, R248, 0xffff, RZ, 0xc0, !PT ;  /* 0x0000fffff8097812 */ /* 0x001fe200078ec0ff */
[----:B-1----:R-:W-:Y:S01]  /*45550*/  VIADD R5, R5, UR4 ;  /* 0x0000000405057c36 */ /* 0x002fe20008000000 */
[----:B------:R-:W-:-:S04]  /*45560*/  ULDC UR4, c[0x0][0x248] ;  /* 0x0000920000047ab9 */ /* 0x000fc80000000800 */
[----:B------:R0:W-:Y:S02]  /*45570*/  STL [R1+0x75c], R5 ;  /* 0x00075c0501007387 */ /* 0x0001e40000100800 */
[----:B0-----:R-:W-:Y:S01]  /*45580*/  VIADD R5, R5, UR4 ;  /* 0x0000000405057c36 */ /* 0x001fe20008000000 */
[----:B------:R-:W-:Y:S01]  /*45590*/  ULDC UR4, c[0x0][0x248] ;  /* 0x0000920000047ab9 */ /* 0x000fe20000000800 */
[----:B--2---:R-:W-:-:S04]  /*455a0*/  LOP3.LUT R8, R31, 0xffff, RZ, 0xc0, !PT ;  /* 0x0000ffff1f087812 */ /* 0x004fc800078ec0ff */
[----:B------:R-:W-:Y:S02]  /*455b0*/  SHF.R.U32.HI R10, RZ, 0x8, R8 ;  /* 0x00000008ff0a7819 */ /* 0x000fe40000011608 */
[--C-:B------:R-:W-:Y:S02]  /*455c0*/  PRMT R11, R8, 0x3340, R18.reuse ;  /* 0x00003340080b7816 */ /* 0x100fe40000000012 */
[----:B------:R-:W-:Y:S02]  /*455d0*/  SHF.R.U32.HI R18, RZ, 0x8, R18 ;  /* 0x00000008ff127819 */ /* 0x000fe40000011612 */
[----:B------:R-:W-:Y:S02]  /*455e0*/  SHF.R.U32.HI R8, RZ, 0x8, R9 ;  /* 0x00000008ff087819 */ /* 0x000fe40000011609 */
[--C-:B------:R-:W-:Y:S02]  /*455f0*/  PRMT R9, R9, 0x3340, R128.reuse ;  /* 0x0000334009097816 */ /* 0x100fe40000000080 */
[----:B------:R-:W-:Y:S01]  /*45600*/  SHF.R.U32.HI R128, RZ, 0x8, R128 ;  /* 0x00000008ff807819 */ /* 0x000fe20000011680 */
[----:B------:R-:W-:Y:S01]  /*45610*/  STL [R1+0x1108], R11 ;  /* 0x0011080b01007387 */ /* 0x000fe20000100800 */
[----:B------:R-:W-:-:S02]  /*45620*/  LOP3.LUT R10, R10, 0xffff, RZ, 0xc0, !PT ;  /* 0x0000ffff0a0a7812 */ /* 0x000fc400078ec0ff */
[----:B------:R-:W-:Y:S01]  /*45630*/  LOP3.LUT R18, R18, 0xffff, RZ, 0xc0, !PT ;  /* 0x0000ffff12127812 */ /* 0x000fe200078ec0ff */
[----:B------:R-:W2:Y:S01]  /*45640*/  LDL.LU R31, [R1+0xa34] ;  /* 0x000a3400011f7983 */ /* 0x000ea20000300800 */
[----:B------:R-:W-:Y:S02]  /*45650*/  LOP3.LUT R8, R8, 0xffff, RZ, 0xc0, !PT ;  /* 0x0000ffff08087812 */ /* 0x000fe400078ec0ff */
[----:B------:R-:W-:Y:S01]  /*45660*/  LOP3.LUT R128, R128, 0xffff, RZ, 0xc0, !PT ;  /* 0x0000ffff80807812 */ /* 0x000fe200078ec0ff */
[----:B------:R0:W-:Y:S03]  /*45670*/  STL [R1+0x1104], R9 ;  /* 0x0011040901007387 */ /* 0x0001e60000100800 */
        /* <DEDUP_REMOVED lines=11> */
[----:B------:R-:W-:Y:S04]  /*45730*/  STL [R1+0x1100], R11 ;  /* 0x0011000b01007387 */ /* 0x000fe80000100800 */
[----:B------:R-:W4:Y:S01]  /*45740*/  LDL.LU R33, [R1+0xa3c] ;  /* 0x000a3c0001217983 */ /* 0x000f220000300800 */
[----:B---3--:R-:W-:-:S03]  /*45750*/  LOP3.LUT R9, R30, 0xffff, RZ, 0xc0, !PT ;  /* 0x0000ffff1e097812 */ /* 0x008fc600078ec0ff */
        /* <DEDUP_REMOVED lines=17> */
[----:B------:R1:W-:Y:S01]  /*45870*/  STL [R1+0x738], R5 ;  /* 0x0007380501007387 */ /* 0x0003e20000100800 */
[----:B------:R-:W-:-:S03]  /*45880*/  LOP3.LUT R124, R124, 0xffff, RZ, 0xc0, !PT ;  /* 0x0000ffff7c7c7812 */ /* 0x000fc600078ec0ff */
[----:B------:R-:W-:Y:S01]  /*45890*/  STL [R1+0xfbc], R8 ;  /* 0x000fbc0801007387 */ /* 0x000fe20000100800 */
[----:B0-----:R-:W-:Y:S01]  /*458a0*/  LOP3.LUT R9, R251, 0xffff, RZ, 0xc0, !PT ;  /* 0x0000fffffb097812 */ /* 0x001fe200078ec0ff */
[----:B-1----:R-:W-:Y:S01]  /*458b0*/  VIADD R5, R5, UR4 ;  /* 0x0000000405057c36 */ /* 0x002fe20008000000 */
[----:B------:R-:W-:-:S04]  /*458c0*/  ULDC UR4, c[0x0][0x248] ;  /* 0x0000920000047ab9 */ /* 0x000fc80000000800 */
[----:B------:R0:W-:Y:S01]  /*458d0*/  STL [R1+0x748], R5 ;  /* 0x0007480501007387 */ /* 0x0001e20000100800 */
[----:B------:R-:W-:Y:S01]  /*458e0*/  LOP3.LUT R23, R23, 0xffff, RZ, 0xc0, !PT ;  /* 0x0000ffff17177812 */ /* 0x000fe200078ec0ff */
[----:B0-----:R-:W-:Y:S01]  /*458f0*/  VIADD R5, R5, UR4 ;  /* 0x0000000405057c36 */ /* 0x001fe20008000000 */
[----:B------:R-:W-:Y:S01]  /*45900*/  ULDC UR4, c[0x0][0x248] ;  /* 0x0000920000047ab9 */ /* 0x000fe20000000800 */
[----:B------:R-:W-:Y:S02]  /*45910*/  LOP3.LUT R22, R22, 0xffff, RZ, 0xc0, !PT ;  /* 0x0000ffff16167812 */ /* 0x000fe400078ec0ff */
        /* <DEDUP_REMOVED lines=20> */
[----:B------:R-:W-:Y:S01]  /*45a60*/  ULDC UR4, c[0x0][0x248] ;  /* 0x0000920000047ab9 */ /* 0x000fe20000000800 */
[----:B----4-:R-:W-:-:S04]  /*45a70*/  LOP3.LUT R8, R33, 0xffff, RZ, 0xc0, !PT ;  /* 0x0000ffff21087812 */ /* 0x010fc800078ec0ff */
[----:B------:R-:W-:Y:S02]  /*45a80*/  SHF.R.U32.HI R10, RZ, 0x8, R8 ;  /* 0x00000008ff0a7819 */ /* 0x000fe40000011608 */
[----:B------:R-:W-:Y:S01]  /*45a90*/  PRMT R11, R8, 0x3340, R23 ;  /* 0x00003340080b7816 */ /* 0x000fe20000000017 */
[----:B------:R0:W-:Y:S04]  /*45aa0*/  STL [R1+0x740], R5 ;  /* 0x0007400501007387 */ /* 0x0001e80000100800 */
[----:B------:R-:W-:Y:S04]  /*45ab0*/  STL [R1+0x10f0], R11 ;  /* 0x0010f00b01007387 */ /* 0x000fe80000100800 */
[----:B------:R-:W4:Y:S01]  /*45ac0*/  LDL.LU R33, [R1+0xa44] ;  /* 0x000a440001217983 */ /* 0x000f220000300800 */
[----:B---3--:R-:W-:-:S04]  /*45ad0*/  LOP3.LUT R9, R30, 0xffff, RZ, 0xc0, !PT ;  /* 0x0000ffff1e097812 */ /* 0x008fc800078ec0ff */
[----:B------:R-:W-:Y:S02]  /*45ae0*/  SHF.R.U32.HI R8, RZ, 0x8, R9 ;  /* 0x00000008ff087819 */ /* 0x000fe40000011609 */
[----:B------:R-:W-:-:S05]  /*45af0*/  PRMT R9, R9, 0x3340, R22 ;  /* 0x0000334009097816 */ /* 0x000fca0000000016 */
[----:B------:R1:W-:Y:S04]  /*45b00*/  STL [R1+0x10ec], R9 ;  /* 0x0010ec0901007387 */ /* 0x0003e80000100800 */
[----:B------:R-:W3:Y:S01]  /*45b10*/  LDL.LU R30, [R1+0xa40] ;  /* 0x000a4000011e7983 */ /* 0x000ee20000300800 */
[----:B------:R-:W-:Y:S02]  /*45b20*/  SHF.R.U32.HI R23, RZ, 0x8, R23 ;  /* 0x00000008ff177819 */ /* 0x000fe40000011617 */
[----:B------:R-:W-:Y:S02]  /*45b30*/  SHF.R.U32.HI R22, RZ, 0x8, R22 ;  /* 0x00000008ff167819 */ /* 0x000fe40000011616 */
[----:B------:R-:W-:Y:S02]  /*45b40*/  LOP3.LUT R10, R10, 0xffff, RZ, 0xc0, !PT ;  /* 0x0000ffff0a0a7812 */ /* 0x000fe400078ec0ff */
[----:B------:R-:W-:-:S02]  /*45b50*/  LOP3.LUT R23, R23, 0xffff, RZ, 0xc0, !PT ;  /* 0x0000ffff17177812 */ /* 0x000fc400078ec0ff */
[----:B------:R-:W-:Y:S02]  /*45b60*/  LOP3.LUT R8, R8, 0xffff, RZ, 0xc0, !PT ;  /* 0x0000ffff08087812 */ /* 0x000fe400078ec0ff */
[----:B------:R-:W-:Y:S01]  /*45b70*/  LOP3.LUT R22, R22, 0xffff, RZ, 0xc0, !PT ;  /* 0x0000ffff16167812 */ /* 0x000fe200078ec0ff */
[----:B0-----:R-:W-:Y:S01]  /*45b80*/  VIADD R5, R5, UR4 ;  /* 0x0000000405057c36 */ /* 0x001fe20008000000 */
[----:B-1----:R-:W-:Y:S01]  /*45b90*/  PRMT R9, R10, 0x3340, R23 ;  /* 0x000033400a097816 */ /* 0x002fe20000000017 */
[----:B------:R-:W-:Y:S01]  /*45ba0*/  ULDC UR4, c[0x0][0x248] ;  /* 0x0000920000047ab9 */ /* 0x000fe20000000800 */
[----:B------:R-:W-:Y:S02]  /*45bb0*/  PRMT R8, R8, 0x3340, R22 ;  /* 0x0000334008087816 */ /* 0x000fe40000000016 */
[----:B------:R-:W-:Y:S01]  /*45bc0*/  F2FP.SATFINITE.E5M2.F32.PACK_AB_MERGE_C R120, R121, R120, RZ ;  /* 0x000000787978723e */ /* 0x000fe200048060ff */
[----:B------:R0:W-:Y:S01]  /*45bd0*/  STL [R1+0x724], R5 ;  /* 0x0007240501007387 */ /* 0x0001e20000100800 */
[----:B------:R-:W-:-:S03]  /*45be0*/  F2FP.SATFINITE.E5M2.F32.PACK_AB_MERGE_C R122, R123, R122, RZ ;  /* 0x0000007a7b7a723e */ /* 0x000fc600048060ff */
[----:B------:R1:W-:Y:S01]  /*45bf0*/  STL [R1+0xfa0], R9 ;  /* 0x000fa00901007387 */ /* 0x0003e20000100800 */
[----:B------:R-:W-:-:S03]  /*45c00*/  LOP3.LUT R120, R120, 0xffff, RZ, 0xc0, !PT ;  /* 0x0000ffff78787812 */ /* 0x000fc600078ec0ff */
[----:B------:R-:W-:Y:S01]  /*45c10*/  STL [R1+0xf9c], R8 ;  /* 0x000f9c0801007387 */ /* 0x000fe20000100800 */
[----:B------:R-:W-:Y:S01]  /*45c20*/  LOP3.LUT R122, R122, 0xffff, RZ, 0xc0, !PT ;  /* 0x0000ffff7a7a7812 */ /* 0x000fe200078ec0ff */
[----:B0-----:R-:W-:Y:S01]  /*45c30*/  VIADD R5, R5, UR4 ;  /* 0x0000000405057c36 */ /* 0x001fe20008000000 */
[----:B------:R-:W-:Y:S01]  /*45c40*/  F2FP.SATFINITE.E5M2.F32.PACK_AB_MERGE_C R34, R35, R34, RZ ;  /* 0x000000222322723e */ /* 0x000fe200048060ff */
[----:B------:R-:W-:Y:S01]  /*45c50*/  ULDC UR4, c[0x0][0x248] ;  /* 0x0000920000047ab9 */ /* 0x000fe20000000800 */
[----:B-1----:R-:W-:Y:S02]  /*45c60*/  LOP3.LUT R9, R252, 0xffff, RZ, 0xc0, !PT ;  /* 0x0000fffffc097812 */ /* 0x002fe400078ec0ff */
[----:B------:R0:W-:Y:S01]  /*45c70*/  STL [R1+0x734], R5 ;  /* 0x0007340501007387 */ /* 0x0001e20000100800 */
[----:B------:R-:W-:Y:S01]  /*45c80*/  LOP3.LUT R153, R153, 0xffff, RZ, 0xc0, !PT ;  /* 0x0000ffff99997812 */ /* 0x000fe200078ec0ff */
[----:B0-----:R-:W-:Y:S01]  /*45c90*/  VIADD R5, R5, UR4 ;  /* 0x0000000405057c36 */ /* 0x001fe20008000000 */
[----:B------:R-:W-:Y:S01]  /*45ca0*/  ULDC UR4, c[0x0][0x248] ;  /* 0x0000920000047ab9 */ /* 0x000fe20000000800 */
[----:B------:R-:W-:-:S02]  /*45cb0*/  LOP3.LUT R152, R152, 0xffff, RZ, 0xc0, !PT ;  /* 0x0000ffff98987812 */ /* 0x000fc400078ec0ff */
[----:B--2---:R-:W-:-:S04]  /*45cc0*/  LOP3.LUT R8, R31, 0xffff, RZ, 0xc0, !PT ;  /* 0x0000ffff1f087812 */ /* 0x004fc800078ec0ff */
[----:B------:R-:W-:Y:S02]  /*45cd0*/  SHF.R.U32.HI R10, RZ, 0x8, R8 ;  /* 0x00000008ff0a7819 */ /* 0x000fe40000011608 */
[----:B------:R-:W-:Y:S02]  /*45ce0*/  PRMT R11, R8, 0x3340, R120 ;  /* 0x00003340080b7816 */ /* 0x000fe40000000078 */
[----:B------:R-:W-:Y:S02]  /*45cf0*/  SHF.R.U32.HI R8, RZ, 0x8, R9 ;  /* 0x00000008ff087819 */ /* 0x000fe40000011609 */
[----:B------:R-:W-:Y:S02]  /*45d00*/  PRMT R9, R9, 0x3340, R122 ;  /* 0x0000334009097816 */ /* 0x000fe4000000007a */
[----:B------:R-:W-:Y:S01]  /*45d10*/  SHF.R.U32.HI R120, RZ, 0x8, R120 ;  /* 0x00000008ff787819 */ /* 0x000fe20000011678 */
[----:B------:R-:W-:Y:S01]  /*45d20*/  STL [R1+0x10e4], R11 ;  /* 0x0010e40b01007387 */ /* 0x000fe20000100800 */
[----:B------:R-:W-:-:S02]  /*45d30*/  SHF.R.U32.HI R122, RZ, 0x8, R122 ;  /* 0x00000008ff7a7819 */ /* 0x000fc4000001167a */
[----:B------:R-:W-:Y:S01]  /*45d40*/  LOP3.LUT R10, R10, 0xffff, RZ, 0xc0, !PT ;  /* 0x0000ffff0a0a7812 */ /* 0x000fe200078ec0ff */
[----:B------:R-:W2:Y:S01]  /*45d50*/  LDL.LU R35, [R1+0x66c] ;  /* 0x00066c0001237983 */ /* 0x000ea20000300800 */
[----:B------:R-:W-:Y:S02]  /*45d60*/  LOP3.LUT R120, R120, 0xffff, RZ, 0xc0, !PT ;  /* 0x0000ffff78787812 */ /* 0x000fe400078ec0ff */
[----:B------:R-:W-:Y:S01]  /*45d70*/  LOP3.LUT R8, R8, 0xffff, RZ, 0xc0, !PT ;  /* 0x0000ffff08087812 */ /* 0x000fe200078ec0ff */
[----:B------:R0:W-:Y:S01]  /*45d80*/  STL [R1+0x10e8], R9 ;  /* 0x0010e80901007387 */ /* 0x0001e20000100800 */
[----:B------:R-:W-:-:S03]  /*45d90*/  LOP3.LUT R122, R122, 0xffff, RZ, 0xc0, !PT ;  /* 0x0000ffff7a7a7812 */ /* 0x000fc600078ec0ff */
[----:B------:R-:W2:Y:S01]  /*45da0*/  LDL.LU R31, [R1+0xa48] ;  /* 0x000a4800011f7983 */ /* 0x000ea20000300800 */
[----:B------:R-:W-:Y:S02]  /*45db0*/  PRMT R8, R8, 0x3340, R122 ;  /* 0x0000334008087816 */ /* 0x000fe4000000007a */
[----:B0-----:R-:W-:Y:S01]  /*45dc0*/  PRMT R9, R10, 0x3340, R120 ;  /* 0x000033400a097816 */ /* 0x001fe20000000078 */
[----:B------:R0:W-:Y:S04]  /*45dd0*/  STL [R1+0x718], R5 ;  /* 0x0007180501007387 */ /* 0x0001e80000100800 */
[----:B------:R-:W-:Y:S04]  /*45de0*/  STL [R1+0xf94], R9 ;  /* 0x000f940901007387 */ /* 0x000fe80000100800 */
        /* <DEDUP_REMOVED lines=25> */
[----:B------:R0:W-:Y:S04]  /*45f80*/  STL [R1+0x710], R5 ;  /* 0x0007100501007387 */ /* 0x0001e80000100800 */
[----:B------:R-:W-:Y:S01]  /*45f90*/  STL [R1+0xf88], R9 ;  /* 0x000f880901007387 */ /* 0x000fe20000100800 */
[----:B------:R-:W-:-:S03]  /*45fa0*/  LOP3.LUT R116, R116, 0xffff, RZ, 0xc0, !PT ;  /* 0x0000ffff74747812 */ /* 0x000fc600078ec0ff */
[----:B------:R-:W-:Y:S01]  /*45fb0*/  STL [R1+0xf84], R8 ;  /* 0x000f840801007387 */ /* 0x000fe20000100800 */
[----:B------:R-:W-:Y:S01]  /*45fc0*/  LOP3.LUT R155, R155, 0xffff, RZ, 0xc0, !PT ;  /* 0x0000ffff9b9b7812 */ /* 0x000fe200078ec0ff */
[----:B0-----:R-:W-:Y:S01]  /*45fd0*/  VIADD R5, R5, UR4 ;  /* 0x0000000405057c36 */ /* 0x001fe20008000000 */
[----:B------:R-:W-:-:S04]  /*45fe0*/  ULDC UR4, c[0x0][0x248] ;  /* 0x0000920000047ab9 */ /* 0x000fc80000000800 */
[----:B------:R0:W-:Y:S01]  /*45ff0*/  STL [R1+0x720], R5 ;  /* 0x0007200501007387 */ /* 0x0001e20000100800 */
[----:B------:R-:W-:Y:S01]  /*46000*/  F2FP.SATFINITE.E5M2.F32.PACK_AB_MERGE_C R112, R113, R112, RZ ;  /* 0x000000707170723e */ /* 0x000fe200048060ff */
[----:B0-----:R-:W-:Y:S01]  /*46010*/  VIADD R5, R5, UR4 ;  /* 0x0000000405057c36 */ /* 0x001fe20008000000 */
[----:B------:R-:W-:Y:S01]  /*46020*/  LOP3.LUT R154, R154, 0xffff, RZ, 0xc0, !PT ;  /* 0x0000ffff9a9a7812 */ /* 0x000fe200078ec0ff */
[----:B------:R-:W-:Y:S01]  /*46030*/  ULDC UR4, c[0x0][0x248] ;  /* 0x0000920000047ab9 */ /* 0x000fe20000000800 */
[----:B------:R-:W-:Y:S02]  /*46040*/  LOP3.LUT R112, R112, 0xffff, RZ, 0xc0, !PT ;  /* 0x0000ffff70707812 */ /* 0x000fe400078ec0ff */
[----:B--2---:R-:W-:-:S04]  /*46050*/  LOP3.LUT R8, R35, 0xffff, RZ, 0xc0, !PT ;  /* 0x0000ffff23087812 */ /* 0x004fc800078ec0ff */
[----:B------:R-:W-:Y:S02]  /*46060*/  SHF.R.U32.HI R10, RZ, 0x8, R8 ;  /* 0x00000008ff0a7819 */ /* 0x000fe40000011608 */
[----:B------:R-:W-:Y:S02]  /*46070*/  LOP3.LUT R9, R31, 0xffff, RZ, 0xc0, !PT ;  /* 0x0000ffff1f097812 */ /* 0x000fe400078ec0ff */
[--C-:B------:R-:W-:Y:S02]  /*46080*/  PRMT R11, R8, 0x3340, R116.reuse ;  /* 0x00003340080b7816 */ /* 0x100fe40000000074 */
[----:B------:R-:W-:Y:S02]  /*46090*/  SHF.R.U32.HI R8, RZ, 0x8, R9 ;  /* 0x00000008ff087819 */ /* 0x000fe40000011609 */
[--C-:B------:R-:W-:Y:S02]  /*460a0*/  PRMT R9, R9, 0x3340, R155.reuse ;  /* 0x0000334009097816 */ /* 0x100fe4000000009b */
        /* <DEDUP_REMOVED lines=96> */
[----:B------:R0:W-:Y:S01]  /*466b0*/  STL [R1+0x6e4], R5 ;  /* 0x0006e40501007387 */ /* 0x0001e20000100800 */
[----:B------:R-:W-:-:S03]  /*466c0*/  LOP3.LUT R159, R159, 0xffff, RZ, 0xc0, !PT ;  /* 0x0000ffff9f9f7812 */ /* 0x000fc600078ec0ff */
[----:B------:R-:W-:Y:S01]  /*466d0*/  STL [R1+0xf4c], R9 ;  /* 0x000f4c0901007387 */ /* 0x000fe20000100800 */
[----:B------:R-:W-:-:S03]  /*466e0*/  LOP3.LUT R158, R158, 0xffff, RZ, 0xc0, !PT ;  /* 0x0000ffff9e9e7812 */ /* 0x000fc600078ec0ff */
[----:B------:R-:W-:Y:S01]  /*466f0*/  STL [R1+0xf48], R8 ;  /* 0x000f480801007387 */ /* 0x000fe20000100800 */
[----:B0-----:R-:W-:Y:S01]  /*46700*/  VIADD R5, R5, UR4 ;  /* 0x0000000405057c36 */ /* 0x001fe20008000000 */
[----:B------:R-:W-:-:S04]  /*46710*/  ULDC UR4, c[0x0][0x248] ;  /* 0x0000920000047ab9 */ /* 0x000fc80000000800 */
[----:B------:R0:W-:Y:S01]  /*46720*/  STL [R1+0x6f4], R5 ;  /* 0x0006f40501007387 */ /* 0x0001e20000100800 */
[----:B------:R-:W-:Y:S02]  /*46730*/  F2FP.SATFINITE.E5M2.F32.PACK_AB_MERGE_C R104, R105, R104, RZ ;  /* 0x000000686968723e */ /* 0x000fe400048060ff */
        /* <DEDUP_REMOVED lines=8> */
[----:B------:R-:W-:Y:S02]  /*467c0*/  PRMT R11, R8, 0x3340, R159 ;  /* 0x00003340080b7816 */ /* 0x000fe4000000009f */
        /* <DEDUP_REMOVED lines=48> */
[----:B------:R-:W-:Y:S01]  /*46ad0*/  F2FP.SATFINITE.E5M2.F32.PACK_AB_MERGE_C R100, R101, R100, RZ ;  /* 0x000000646564723e */ /* 0x000fe200048060ff */
[----:B0-----:R-:W-:-:S03]  /*46ae0*/  VIADD R5, R5, UR4 ;  /* 0x0000000405057c36 */ /* 0x001fc60008000000 */
        /* <DEDUP_REMOVED lines=48> */
[----:B------:R-:W-:-:S03]  /*46df0*/  F2FP.SATFINITE.E5M2.F32.PACK_AB_MERGE_C R96, R97, R96, RZ ;  /* 0x000000606160723e */ /* 0x000fc600048060ff */
        /* <DEDUP_REMOVED lines=900> */
[----:B------:R0:W-:Y:S01]  /*4a640*/  STL [R1+0x110], R5 ;  /* 0x0001100501007387 */ /* 0x0001e20000100800 */
[----:B---3--:R-:W-:-:S04]  /*4a650*/  LOP3.LUT R9, R30, 0xffff, RZ, 0xc0, !PT ;  /* 0x0000ffff1e097812 */ /* 0x008fc800078ec0ff */
[----:B------:R-:W-:Y:S02]  /*4a660*/  SHF.R.U32.HI R8, RZ, 0x8, R9 ;  /* 0x00000008ff087819 */ /* 0x000fe40000011609 */
[----:B------:R-:W-:Y:S01]  /*4a670*/  PRMT R9, R9, 0x3340, R207 ;  /* 0x0000334009097816 */ /* 0x000fe200000000cf */
[----:B------:R-:W-:Y:S04]  /*4a680*/  STL [R1+0xdb8], R11 ;  /* 0x000db80b01007387 */ /* 0x000fe80000100800 */
[----:B------:R-:W3:Y:S04]  /*4a690*/  LDL.LU R33, [R1+0xc58] ;  /* 0x000c580001217983 */ /* 0x000ee80000300800 */
[----:B------:R1:W-:Y:S04]  /*4a6a0*/  STL [R1+0xdb4], R9 ;  /* 0x000db40901007387 */ /* 0x0003e80000100800 */
[----:B------:R-:W4:Y:S01]  /*4a6b0*/  LDL.LU R30, [R1+0xc54] ;  /* 0x000c5400011e7983 */ /* 0x000f220000300800 */
[----:B------:R-:W-:-:S02]  /*4a6c0*/  SHF.R.U32.HI R209, RZ, 0x8, R209 ;  /* 0x00000008ffd17819 */ /* 0x000fc400000116d1 */
[----:B------:R-:W-:Y:S02]  /*4a6d0*/  SHF.R.U32.HI R207, RZ, 0x8, R207 ;  /* 0x00000008ffcf7819 */ /* 0x000fe400000116cf */
[----:B------:R-:W-:Y:S02]  /*4a6e0*/  LOP3.LUT R10, R10, 0xffff, RZ, 0xc0, !PT ;  /* 0x0000ffff0a0a7812 */ /* 0x000fe400078ec0ff */
[----:B------:R-:W-:Y:S02]  /*4a6f0*/  LOP3.LUT R209, R209, 0xffff, RZ, 0xc0, !PT ;  /* 0x0000ffffd1d17812 */ /* 0x000fe400078ec0ff */
[----:B------:R-:W-:Y:S02]  /*4a700*/  LOP3.LUT R8, R8, 0xffff, RZ, 0xc0, !PT ;  /* 0x0000ffff08087812 */ /* 0x000fe400078ec0ff */
[----:B------:R-:W-:Y:S01]  /*4a710*/  LOP3.LUT R207, R207, 0xffff, RZ, 0xc0, !PT ;  /* 0x0000ffffcfcf7812 */ /* 0x000fe200078ec0ff */
[----:B0-----:R-:W-:Y:S01]  /*4a720*/  VIADD R5, R5, UR4 ;  /* 0x0000000405057c36 */ /* 0x001fe20008000000 */
[----:B-1----:R-:W-:Y:S01]  /*4a730*/  PRMT R9, R10, 0x3340, R209 ;  /* 0x000033400a097816 */ /* 0x002fe200000000d1 */
[----:B------:R-:W-:Y:S01]  /*4a740*/  ULDC UR4, c[0x0][0x248] ;  /* 0x0000920000047ab9 */ /* 0x000fe20000000800 */
[----:B------:R-:W-:-:S02]  /*4a750*/  PRMT R8, R8, 0x3340, R207 ;  /* 0x0000334008087816 */ /* 0x000fc400000000cf */
        /* <DEDUP_REMOVED lines=34> */
[----:B------:R-:W-:-:S04]  /*4a980*/  ULDC UR4, c[0x0][0x248] ;  /* 0x0000920000047ab9 */ /* 0x000fc80000000800 */
[----:B------:R0:W-:Y:S01]  /*4a990*/  STL [R1+0x108], R5 ;  /* 0x0001080501007387 */ /* 0x0001e20000100800 */
[----:B---3--:R-:W-:-:S04]  /*4a9a0*/  LOP3.LUT R8, R33, 0xffff, RZ, 0xc0, !PT ;  /* 0x0000ffff21087812 */ /* 0x008fc800078ec0ff */
[----:B------:R-:W-:Y:S02]  /*4a9b0*/  SHF.R.U32.HI R10, RZ, 0x8, R8 ;  /* 0x00000008ff0a7819 */ /* 0x000fe40000011608 */
[----:B----4-:R-:W-:Y:S02]  /*4a9c0*/  LOP3.LUT R9, R30, 0xffff, RZ, 0xc0, !PT ;  /* 0x0000ffff1e097812 */ /* 0x010fe400078ec0ff */
[----:B------:R-:W-:Y:S02]  /*4a9d0*/  PRMT R11, R8, 0x3340, R211 ;  /* 0x00003340080b7816 */ /* 0x000fe400000000d3 */
        /* <DEDUP_REMOVED lines=107> */
[----:B---3--:R-:W-:-:S04]  /*4b090*/  LOP3.LUT R8, R33, 0xffff, RZ, 0xc0, !PT ;  /* 0x0000ffff21087812 */ /* 0x008fc800078ec0ff */
[----:B------:R-:W-:Y:S02]  /*4b0a0*/  SHF.R.U32.HI R10, RZ, 0x8, R8 ;  /* 0x00000008ff0a7819 */ /* 0x000fe40000011608 */
[----:B----4-:R-:W-:Y:S02]  /*4b0b0*/  LOP3.LUT R9, R30, 0xffff, RZ, 0xc0, !PT ;  /* 0x0000ffff1e097812 */ /* 0x010fe400078ec0ff */
[----:B------:R-:W-:Y:S02]  /*4b0c0*/  PRMT R11, R8, 0x3340, R217 ;  /* 0x00003340080b7816 */ /* 0x000fe400000000d9 */
[----:B------:R-:W-:Y:S02]  /*4b0d0*/  SHF.R.U32.HI R8, RZ, 0x8, R9 ;  /* 0x00000008ff087819 */ /* 0x000fe40000011609 */
[----:B------:R-:W-:Y:S01]  /*4b0e0*/  PRMT R9, R9, 0x3340, R239 ;  /* 0x0000334009097816 */ /* 0x000fe200000000ef */
[----:B------:R0:W-:Y:S04]  /*4b0f0*/  STL [R1+0xe8], R5 ;  /* 0x0000e80501007387 */ /* 0x0001e80000100800 */
        /* <DEDUP_REMOVED lines=82> */
[----:B------:R-:W-:Y:S02]  /*4b620*/  F2FP.SATFINITE.E5M2.F32.PACK_AB_MERGE_C R38, R39, R38, RZ ;  /* 0x000000262726723e */ /* 0x000fe400048060ff */
[----:B--2---:R-:W-:-:S04]  /*4b630*/  LOP3.LUT R8, R35, 0xffff, RZ, 0xc0, !PT ;  /* 0x0000ffff23087812 */ /* 0x004fc800078ec0ff */
[----:B------:R-:W-:Y:S02]  /*4b640*/  SHF.R.U32.HI R10, RZ, 0x8, R8 ;  /* 0x00000008ff0a7819 */ /* 0x000fe40000011608 */
[----:B------:R-:W-:Y:S02]  /*4b650*/  LOP3.LUT R9, R31, 0xffff, RZ, 0xc0, !PT ;  /* 0x0000ffff1f097812 */ /* 0x000fe400078ec0ff */
[----:B------:R-:W-:Y:S02]  /*4b660*/  PRMT R11, R8, 0x3340, R223 ;  /* 0x00003340080b7816 */ /* 0x000fe400000000df */
[----:B------:R-:W-:Y:S02]  /*4b670*/  SHF.R.U32.HI R8, RZ, 0x8, R9 ;  /* 0x00000008ff087819 */ /* 0x000fe40000011609 */
[----:B------:R-:W-:Y:S02]  /*4b680*/  SHF.R.U32.HI R223, RZ, 0x8, R223 ;  /* 0x00000008ffdf7819 */ /* 0x000fe400000116df */
[----:B------:R-:W-:-:S02]  /*4b690*/  PRMT R9, R9, 0x3340, R224 ;  /* 0x0000334009097816 */ /* 0x000fc400000000e0 */
[----:B------:R-:W-:Y:S01]  /*4b6a0*/  SHF.R.U32.HI R224, RZ, 0x8, R224 ;  /* 0x00000008ffe07819 */ /* 0x000fe200000116e0 */
[----:B------:R-:W-:Y:S01]  /*4b6b0*/  STL [R1+0xc54], R11 ;  /* 0x000c540b01007387 */ /* 0x000fe20000100800 */
[----:B------:R-:W-:Y:S02]  /*4b6c0*/  LOP3.LUT R10, R10, 0xffff, RZ, 0xc0, !PT ;  /* 0x0000ffff0a0a7812 */ /* 0x000fe400078ec0ff */
[----:B------:R-:W-:Y:S01]  /*4b6d0*/  LOP3.LUT R223, R223, 0xffff, RZ, 0xc0, !PT ;  /* 0x0000ffffdfdf7812 */ /* 0x000fe200078ec0ff */
[----:B------:R0:W-:Y:S01]  /*4b6e0*/  STL [R1+0xc50], R9 ;  /* 0x000c500901007387 */ /* 0x0001e20000100800 */
[----:B------:R-:W-:Y:S02]  /*4b6f0*/  LOP3.LUT R8, R8, 0xffff, RZ, 0xc0, !PT ;  /* 0x0000ffff08087812 */ /* 0x000fe400078ec0ff */
[----:B------:R-:W-:Y:S01]  /*4b700*/  LOP3.LUT R224, R224, 0xffff, RZ, 0xc0, !PT ;  /* 0x0000ffffe0e07812 */ /* 0x000fe200078ec0ff */
[----:B------:R-:W2:Y:S03]  /*4b710*/  LDL.LU R35, [R1+0x864] ;  /* 0x0008640001237983 */ /* 0x000ea60000300800 */
[----:B------:R-:W-:Y:S01]  /*4b720*/  PRMT R8, R8, 0x3340, R224 ;  /* 0x0000334008087816 */ /* 0x000fe200000000e0 */
[----:B------:R-:W2:Y:S01]  /*4b730*/  LDL.LU R31, [R1+0x860] ;  /* 0x00086000011f7983 */ /* 0x000ea20000300800 */
[----:B0-----:R-:W-:-:S03]  /*4b740*/  PRMT R9, R10, 0x3340, R223 ;  /* 0x000033400a097816 */ /* 0x001fc600000000df */
[----:B------:R0:W-:Y:S04]  /*4b750*/  STL [R1+0xcc], R5 ;  /* 0x0000cc0501007387 */ /* 0x0001e80000100800 */
[----:B------:R-:W-:Y:S04]  /*4b760*/  STL [R1+0xad4], R9 ;  /* 0x000ad40901007387 */ /* 0x000fe80000100800 */
[----:B------:R3:W-:Y:S01]  /*4b770*/  STL [R1+0xad0], R8 ;  /* 0x000ad00801007387 */ /* 0x0007e20000100800 */
[----:B0-----:R-:W-:Y:S01]  /*4b780*/  VIADD R5, R5, UR4 ;  /* 0x0000000405057c36 */ /* 0x001fe20008000000 */
[----:B------:R-:W-:Y:S01]  /*4b790*/  ULDC UR4, c[0x0][0x248] ;  /* 0x0000920000047ab9 */ /* 0x000fe20000000800 */
[----:B---3--:R-:W-:-:S04]  /*4b7a0*/  LOP3.LUT R8, R33, 0xffff, RZ, 0xc0, !PT ;  /* 0x0000ffff21087812 */ /* 0x008fc800078ec0ff */
[----:B------:R-:W-:Y:S02]  /*4b7b0*/  PRMT R11, R8, 0x3340, R226 ;  /* 0x00003340080b7816 */ /* 0x000fe400000000e2 */
[----:B----4-:R-:W-:Y:S02]  /*4b7c0*/  LOP3.LUT R9, R30, 0xffff, RZ, 0xc0, !PT ;  /* 0x0000ffff1e097812 */ /* 0x010fe400078ec0ff */
[----:B------:R-:W-:Y:S02]  /*4b7d0*/  SHF.R.U32.HI R10, RZ, 0x8, R8 ;  /* 0x00000008ff0a7819 */ /* 0x000fe40000011608 */
[----:B------:R-:W-:Y:S02]  /*4b7e0*/  SHF.R.U32.HI R226, RZ, 0x8, R226 ;  /* 0x00000008ffe27819 */ /* 0x000fe400000116e2 */
[----:B------:R-:W-:Y:S02]  /*4b7f0*/  SHF.R.U32.HI R8, RZ, 0x8, R9 ;  /* 0x00000008ff087819 */ /* 0x000fe40000011609 */
[----:B------:R-:W-:Y:S01]  /*4b800*/  PRMT R9, R9, 0x3340, R225 ;  /* 0x0000334009097816 */ /* 0x000fe200000000e1 */
[----:B------:R0:W-:Y:S01]  /*4b810*/  STL [R1+0xc8], R5 ;  /* 0x0000c80501007387 */ /* 0x0001e20000100800 */
[----:B------:R-:W-:-:S02]  /*4b820*/  LOP3.LUT R10, R10, 0xffff, RZ, 0xc0, !PT ;  /* 0x0000ffff0a0a7812 */ /* 0x000fc400078ec0ff */
[----:B------:R-:W-:Y:S01]  /*4b830*/  LOP3.LUT R226, R226, 0xffff, RZ, 0xc0, !PT ;  /* 0x0000ffffe2e27812 */ /* 0x000fe200078ec0ff */
[----:B------:R-:W-:Y:S04]  /*4b840*/  STL [R1+0xc4c], R11 ;  /* 0x000c4c0b01007387 */ /* 0x000fe80000100800 */
[----:B------:R1:W-:Y:S01]  /*4b850*/  STL [R1+0xc48], R9 ;  /* 0x000c480901007387 */ /* 0x0003e20000100800 */
[----:B0-----:R-:W-:Y:S01]  /*4b860*/  VIADD R5, R5, UR4 ;  /* 0x0000000405057c36 */ /* 0x001fe20008000000 */
[----:B------:R-:W-:Y:S02]  /*4b870*/  SHF.R.U32.HI R225, RZ, 0x8, R225 ;  /* 0x00000008ffe17819 */ /* 0x000fe400000116e1 */
[----:B------:R-:W3:Y:S01]  /*4b880*/  LDL.LU R41, [R1+0xc84] ;  /* 0x000c840001297983 */ /* 0x000ee20000300800 */
[----:B------:R-:W-:Y:S01]  /*4b890*/  LOP3.LUT R8, R8, 0xffff, RZ, 0xc0, !PT ;  /* 0x0000ffff08087812 */ /* 0x000fe200078ec0ff */
[----:B------:R-:W-:-:S02]  /*4b8a0*/  ULDC UR4, c[0x0][0x248] ;  /* 0x0000920000047ab9 */ /* 0x000fc40000000800 */
[----:B------:R-:W4:Y:S01]  /*4b8b0*/  LDL.LU R39, [R1+0x484] ;  /* 0x0004840001277983 */ /* 0x000f220000300800 */
[----:B-1----:R-:W-:-:S05]  /*4b8c0*/  PRMT R9, R10, 0x3340, R226 ;  /* 0x000033400a097816 */ /* 0x002fca00000000e2 */
[----:B------:R-:W-:Y:S04]  /*4b8d0*/  STL [R1+0xabc], R9 ;  /* 0x000abc0901007387 */ /* 0x000fe80000100800 */
[----:B------:R0:W-:Y:S04]  /*4b8e0*/  STL [R1+0xc4], R5 ;  /* 0x0000c40501007387 */ /* 0x0001e80000100800 */
[----:B------:R-:W4:Y:S04]  /*4b8f0*/  LDL.LU R33, [R1+0xc80] ;  /* 0x000c800001217983 */ /* 0x000f280000300800 */
[----:B------:R-:W4:Y:S01]  /*4b900*/  LDL.LU R30, [R1+0x480] ;  /* 0x00048000011e7983 */ /* 0x000f220000300800 */
[----:B------:R-:W-:-:S04]  /*4b910*/  LOP3.LUT R225, R225, 0xffff, RZ, 0xc0, !PT ;  /* 0x0000ffffe1e17812 */ /* 0x000fc800078ec0ff */
[----:B------:R-:W-:Y:S02]  /*4b920*/  PRMT R8, R8, 0x3340, R225 ;  /* 0x0000334008087816 */ /* 0x000fe400000000e1 */
[----:B------:R-:W-:-:S03]  /*4b930*/  LOP3.LUT R220, R220, 0xffff, RZ, 0xc0, !PT ;  /* 0x0000ffffdcdc7812 */ /* 0x000fc600078ec0ff */
[----:B------:R-:W-:Y:S01]  /*4b940*/  STL [R1+0xab8], R8 ;  /* 0x000ab80801007387 */ /* 0x000fe20000100800 */
[----:B------:R-:W-:Y:S01]  /*4b950*/  LOP3.LUT R222, R222, 0xffff, RZ, 0xc0, !PT ;  /* 0x0000ffffdede7812 */ /* 0x000fe200078ec0ff */
[----:B0-----:R-:W-:Y:S01]  /*4b960*/  VIADD R5, R5, UR4 ;  /* 0x0000000405057c36 */ /* 0x001fe20008000000 */
[----:B------:R-:W-:-:S04]  /*4b970*/  ULDC UR4, c[0x0][0x248] ;  /* 0x0000920000047ab9 */ /* 0x000fc80000000800 */
[----:B------:R0:W-:Y:S02]  /*4b980*/  STL [R1+0xc0], R5 ;  /* 0x0000c00501007387 */ /* 0x0001e40000100800 */
[----:B0-----:R-:W-:Y:S01]  /*4b990*/  VIADD R5, R5, UR4 ;  /* 0x0000000405057c36 */ /* 0x001fe20008000000 */
[----:B------:R-:W-:Y:S01]  /*4b9a0*/  ULDC UR4, c[0x0][0x248] ;  /* 0x0000920000047ab9 */ /* 0x000fe20000000800 */
[----:B--2---:R-:W-:Y:S02]  /*4b9b0*/  LOP3.LUT R8, R35, 0xffff, RZ, 0xc0, !PT ;  /* 0x0000ffff23087812 */ /* 0x004fe400078ec0ff */
[----:B------:R-:W-:Y:S02]  /*4b9c0*/  LOP3.LUT R9, R31, 0xffff, RZ, 0xc0, !PT ;  /* 0x0000ffff1f097812 */ /* 0x000fe400078ec0ff */
[----:B------:R-:W-:Y:S02]  /*4b9d0*/  PRMT R11, R8, 0x3340, R220 ;  /* 0x00003340080b7816 */ /* 0x000fe400000000dc */
[----:B------:R-:W-:-:S02]  /*4b9e0*/  SHF.R.U32.HI R10, RZ, 0x8, R8 ;  /* 0x00000008ff0a7819 */ /* 0x000fc40000011608 */
[----:B------:R-:W-:Y:S02]  /*4b9f0*/  SHF.R.U32.HI R220, RZ, 0x8, R220 ;  /* 0x00000008ffdc7819 */ /* 0x000fe400000116dc */
[----:B------:R-:W-:Y:S02]  /*4ba00*/  SHF.R.U32.HI R8, RZ, 0x8, R9 ;  /* 0x00000008ff087819 */ /* 0x000fe40000011609 */
[--C-:B------:R-:W-:Y:S02]  /*4ba10*/  PRMT R9, R9, 0x3340, R222.reuse ;  /* 0x0000334009097816 */ /* 0x100fe400000000de */
[----:B------:R-:W-:Y:S02]  /*4ba20*/  LOP3.LUT R10, R10, 0xffff, RZ, 0xc0, !PT ;  /* 0x0000ffff0a0a7812 */ /* 0x000fe400078ec0ff */
[----:B------:R-:W-:Y:S01]  /*4ba30*/  LOP3.LUT R220, R220, 0xffff, RZ, 0xc0, !PT ;  /* 0x0000ffffdcdc7812 */ /* 0x000fe200078ec0ff */
[----:B------:R-:W-:Y:S04]  /*4ba40*/  STL [R1+0xc40], R11 ;  /* 0x000c400b01007387 */ /* 0x000fe80000100800 */
[----:B------:R0:W-:Y:S04]  /*4ba50*/  STL [R1+0xc44], R9 ;  /* 0x000c440901007387 */ /* 0x0001e80000100800 */
[----:B------:R-:W2:Y:S01]  /*4ba60*/  LDL.LU R37, [R1+0x868] ;  /* 0x0008680001257983 */ /* 0x000ea20000300800 */
[----:B------:R-:W-:-:S03]  /*4ba70*/  SHF.R.U32.HI R222, RZ, 0x8, R222 ;  /* 0x00000008ffde7819 */ /* 0x000fc600000116de */
[----:B------:R-:W2:Y:S01]  /*4ba80*/  LDL.LU R35, [R1+0xc88] ;  /* 0x000c880001237983 */ /* 0x000ea20000300800 */
[----:B0-----:R-:W-:-:S03]  /*4ba90*/  PRMT R9, R10, 0x3340, R220 ;  /* 0x000033400a097816 */ /* 0x001fc600000000dc */
[----:B------:R0:W-:Y:S01]  /*4baa0*/  STL [R1+0x4c4], R5 ;  /* 0x0004c40501007387 */ /* 0x0001e20000100800 */
[----:B------:R-:W-:-:S03]  /*4bab0*/  LOP3.LUT R8, R8, 0xffff, RZ, 0xc0, !PT ;  /* 0x0000ffff08087812 */ /* 0x000fc600078ec0ff */
[----:B------:R3:W-:Y:S01]  /*4bac0*/  STL [R1+0xaa4], R9 ;  /* 0x000aa40901007387 */ /* 0x0007e20000100800 */
[----:B------:R-:W-:-:S03]  /*4bad0*/  LOP3.LUT R222, R222, 0xffff, RZ, 0xc0, !PT ;  /* 0x0000ffffdede7812 */ /* 0x000fc600078ec0ff */
[----:B------:R-:W2:Y:S01]  /*4bae0*/  LDL.LU R31, [R1+0x488] ;  /* 0x00048800011f7983 */ /* 0x000ea20000300800 */
[----:B------:R-:W-:Y:S01]  /*4baf0*/  PRMT R8, R8, 0x3340, R222 ;  /* 0x0000334008087816 */ /* 0x000fe200000000de */
[----:B0-----:R-:W-:Y:S01]  /*4bb00*/  VIADD R5, R5, UR4 ;  /* 0x0000000405057c36 */ /* 0x001fe20008000000 */
[----:B------:R-:W-:-:S03]  /*4bb10*/  ULDC UR4, c[0x0][0x248] ;  /* 0x0000920000047ab9 */ /* 0x000fc60000000800 */
[----:B------:R-:W-:Y:S01]  /*4bb20*/  STL [R1+0xab4], R8 ;  /* 0x000ab40801007387 */ /* 0x000fe20000100800 */
[----:B---3--:R-:W-:Y:S02]  /*4bb30*/  LOP3.LUT R9, R41, 0xffff, RZ, 0xc0, !PT ;  /* 0x0000ffff29097812 */ /* 0x008fe400078ec0ff */
[----:B----4-:R-:W-:-:S04]  /*4bb40*/  LOP3.LUT R10, R39, 0xffff, RZ, 0xc0, !PT ;  /* 0x0000ffff270a7812 */ /* 0x010fc800078ec0ff */
[----:B------:R-:W-:Y:S01]  /*4bb50*/  PRMT R13, R9, 0x3340, R10 ;  /* 0x00003340090d7816 */ /* 0x000fe2000000000a */
[----:B------:R0:W-:Y:S04]  /*4bb60*/  STL [R1+0x4cc], R5 ;  /* 0x0004cc0501007387 */ /* 0x0001e80000100800 */
[----:B------:R1:W-:Y:S01]  /*4bb70*/  STL [R1+0xc3c], R13 ;  /* 0x000c3c0d01007387 */ /* 0x0003e20000100800 */
[----:B------:R-:W-:Y:S02]  /*4bb80*/  LOP3.LUT R11, R33, 0xffff, RZ, 0xc0, !PT ;  /* 0x0000ffff210b7812 */ /* 0x000fe400078ec0ff */
[----:B------:R-:W-:Y:S01]  /*4bb90*/  LOP3.LUT R12, R30, 0xffff, RZ, 0xc0, !PT ;  /* 0x0000ffff1e0c7812 */ /* 0x000fe200078ec0ff */
[----:B0-----:R-:W-:Y:S01]  /*4bba0*/  VIADD R5, R5, UR4 ;  /* 0x0000000405057c36 */ /* 0x001fe20008000000 */
[----:B------:R-:W-:Y:S01]  /*4bbb0*/  SHF.R.U32.HI R8, RZ, 0x8, R9 ;  /* 0x00000008ff087819 */ /* 0x000fe20000011609 */
[----:B------:R-:W-:Y:S01]  /*4bbc0*/  ULDC UR4, c[0x0][0x248] ;  /* 0x0000920000047ab9 */ /* 0x000fe20000000800 */
[----:B-1----:R-:W-:-:S05]  /*4bbd0*/  PRMT R13, R11, 0x3340, R12 ;  /* 0x000033400b0d7816 */ /* 0x002fca000000000c */
[----:B------:R-:W-:Y:S04]  /*4bbe0*/  STL [R1+0xc38], R13 ;  /* 0x000c380d01007387 */ /* 0x000fe80000100800 */
[----:B------:R-:W3:Y:S04]  /*4bbf0*/  LDL.LU R39, [R1+0xc8c] ;  /* 0x000c8c0001277983 */ /* 0x000ee80000300800 */
[----:B------:R-:W4:Y:S04]  /*4bc00*/  LDL.LU R33, [R1+0x48c] ;  /* 0x00048c0001217983 */ /* 0x000f280000300800 */
[----:B------:R0:W-:Y:S04]  /*4bc10*/  STL [R1+0xbc], R5 ;  /* 0x0000bc0501007387 */ /* 0x0001e80000100800 */
[----:B------:R-:W4:Y:S01]  /*4bc20*/  LDL.LU R30, [R1+0x86c] ;  /* 0x00086c00011e7983 */ /* 0x000f220000300800 */
[----:B------:R-:W-:-:S02]  /*4bc30*/  SHF.R.U32.HI R9, RZ, 0x8, R10 ;  /* 0x00000008ff097819 */ /* 0x000fc4000001160a */
[----:B------:R-:W-:Y:S02]  /*4bc40*/  LOP3.LUT R8, R8, 0xffff, RZ, 0xc0, !PT ;  /* 0x0000ffff08087812 */ /* 0x000fe400078ec0ff */
[----:B------:R-:W-:Y:S02]  /*4bc50*/  LOP3.LUT R9, R9, 0xffff, RZ, 0xc0, !PT ;  /* 0x0000ffff09097812 */ /* 0x000fe400078ec0ff */
[----:B------:R-:W-:Y:S02]  /*4bc60*/  SHF.R.U32.HI R10, RZ, 0x8, R11 ;  /* 0x00000008ff0a7819 */ /* 0x000fe4000001160b */
[----:B------:R-:W-:Y:S02]  /*4bc70*/  SHF.R.U32.HI R11, RZ, 0x8, R12 ;  /* 0x00000008ff0b7819 */ /* 0x000fe4000001160c */
[----:B------:R-:W-:Y:S02]  /*4bc80*/  PRMT R8, R8, 0x3340, R9 ;  /* 0x0000334008087816 */ /* 0x000fe40000000009 */
[----:B------:R-:W-:-:S02]  /*4bc90*/  LOP3.LUT R10, R10, 0xffff, RZ, 0xc0, !PT ;  /* 0x0000ffff0a0a7812 */ /* 0x000fc400078ec0ff */
[----:B------:R-:W-:Y:S01]  /*4bca0*/  LOP3.LUT R11, R11, 0xffff, RZ, 0xc0, !PT ;  /* 0x0000ffff0b0b7812 */ /* 0x000fe200078ec0ff */
[----:B------:R1:W-:Y:S01]  /*4bcb0*/  STL [R1+0xaa0], R8 ;  /* 0x000aa00801007387 */ /* 0x0003e20000100800 */
[----:B------:R-:W-:Y:S01]  /*4bcc0*/  LOP3.LUT R216, R216, 0xffff, RZ, 0xc0, !PT ;  /* 0x0000ffffd8d87812 */ /* 0x000fe200078ec0ff */
[----:B0-----:R-:W-:Y:S01]  /*4bcd0*/  VIADD R5, R5, UR4 ;  /* 0x0000000405057c36 */ /* 0x001fe20008000000 */
[----:B------:R-:W-:Y:S01]  /*4bce0*/  ULDC UR4, c[0x0][0x248] ;  /* 0x0000920000047ab9 */ /* 0x000fe20000000800 */
[----:B-1----:R-:W-:-:S05]  /*4bcf0*/  PRMT R8, R10, 0x3340, R11 ;  /* 0x000033400a087816 */ /* 0x002fca000000000b */
[----:B------:R-:W-:Y:S04]  /*4bd00*/  STL [R1+0xa9c], R8 ;  /* 0x000a9c0801007387 */ /* 0x000fe80000100800 */
[----:B------:R0:W-:Y:S02]  /*4bd10*/  STL [R1+0x594], R5 ;  /* 0x0005940501007387 */ /* 0x0001e40000100800 */
[----:B0-----:R-:W-:Y:S01]  /*4bd20*/  VIADD R5, R5, UR4 ;  /* 0x0000000405057c36 */ /* 0x001fe20008000000 */
[----:B------:R-:W-:Y:S01]  /*4bd30*/  ULDC UR4, c[0x0][0x248] ;  /* 0x0000920000047ab9 */ /* 0x000fe20000000800 */
[----:B------:R-:W-:Y:S02]  /*4bd40*/  LOP3.LUT R212, R212, 0xffff, RZ, 0xc0, !PT ;  /* 0x0000ffffd4d47812 */ /* 0x000fe400078ec0ff */
[----:B--2---:R-:W-:-:S04]  /*4bd50*/  LOP3.LUT R9, R37, 0xffff, RZ, 0xc0, !PT ;  /* 0x0000ffff25097812 */ /* 0x004fc800078ec0ff */
[--C-:B------:R-:W-:Y:S02]  /*4bd60*/  PRMT R13, R9, 0x3340, R216.reuse ;  /* 0x00003340090d7816 */ /* 0x100fe400000000d8 */
[----:B------:R-:W-:Y:S02]  /*4bd70*/  LOP3.LUT R11, R35, 0xffff, RZ, 0xc0, !PT ;  /* 0x0000ffff230b7812 */ /* 0x000fe400078ec0ff */
[----:B------:R-:W-:Y:S02]  /*4bd80*/  SHF.R.U32.HI R8, RZ, 0x8, R9 ;  /* 0x00000008ff087819 */ /* 0x000fe40000011609 */
[----:B------:R-:W-:Y:S01]  /*4bd90*/  SHF.R.U32.HI R9, RZ, 0x8, R216 ;  /* 0x00000008ff097819 */ /* 0x000fe200000116d8 */
[----:B------:R0:W-:Y:S01]  /*4bda0*/  STL [R1+0xc34], R13 ;  /* 0x000c340d01007387 */ /* 0x0001e20000100800 */
[----:B------:R-:W-:Y:S02]  /*4bdb0*/  LOP3.LUT R12, R31, 0xffff, RZ, 0xc0, !PT ;  /* 0x0000ffff1f0c7812 */ /* 0x000fe400078ec0ff */
[----:B------:R-:W-:-:S02]  /*4bdc0*/  LOP3.LUT R8, R8, 0xffff, RZ, 0xc0, !PT ;  /* 0x0000ffff08087812 */ /* 0x000fc400078ec0ff */
[----:B------:R-:W-:Y:S02]  /*4bdd0*/  LOP3.LUT R9, R9, 0xffff, RZ, 0xc0, !PT ;  /* 0x0000ffff09097812 */ /* 0x000fe400078ec0ff */
[--C-:B0-----:R-:W-:Y:S02]  /*4bde0*/  PRMT R13, R11, 0x3340, R12.reuse ;  /* 0x000033400b0d7816 */ /* 0x101fe4000000000c */
[----:B------:R-:W-:Y:S02]  /*4bdf0*/  SHF.R.U32.HI R10, RZ, 0x8, R11 ;  /* 0x00000008ff0a7819 */ /* 0x000fe4000001160b */
[----:B------:R-:W-:Y:S01]  /*4be00*/  SHF.R.U32.HI R11, RZ, 0x8, R12 ;  /* 0x00000008ff0b7819 */ /* 0x000fe2000001160c */
[----:B------:R-:W-:Y:S01]  /*4be10*/  STL [R1+0xc30], R13 ;  /* 0x000c300d01007387 */ /* 0x000fe20000100800 */
[----:B------:R-:W-:Y:S02]  /*4be20*/  PRMT R8, R8, 0x3340, R9 ;  /* 0x0000334008087816 */ /* 0x000fe40000000009 */
[----:B------:R-:W-:Y:S01]  /*4be30*/  LOP3.LUT R10, R10, 0xffff, RZ, 0xc0, !PT ;  /* 0x0000ffff0a0a7812 */ /* 0x000fe200078ec0ff */
[----:B------:R-:W2:Y:S01]  /*4be40*/  LDL.LU R37, [R1+0x870] ;  /* 0x0008700001257983 */ /* 0x000ea20000300800 */
[----:B------:R-:W-:-:S03]  /*4be50*/  LOP3.LUT R11, R11, 0xffff, RZ, 0xc0, !PT ;  /* 0x0000ffff0b0b7812 */ /* 0x000fc600078ec0ff */
[----:B------:R-:W2:Y:S04]  /*4be60*/  LDL.LU R35, [R1+0xc90] ;  /* 0x000c900001237983 */ /* 0x000ea80000300800 */
[----:B------:R-:W-:Y:S04]  /*4be70*/  STL [R1+0xb8], R5 ;  /* 0x0000b80501007387 */ /* 0x000fe80000100800 */
[----:B------:R0:W-:Y:S04]  /*4be80*/  STL [R1+0xa90], R8 ;  /* 0x000a900801007387 */ /* 0x0001e80000100800 */
[----:B------:R-:W2:Y:S01]  /*4be90*/  LDL.LU R31, [R1+0x490] ;  /* 0x00049000011f7983 */ /* 0x000ea20000300800 */
[----:B0-----:R-:W-:-:S05]  /*4bea0*/  PRMT R8, R10, 0x3340, R11 ;  /* 0x000033400a087816 */ /* 0x001fca000000000b */
[----:B------:R4:W-:Y:S01]  /*4beb0*/  STL [R1+0xa88], R8 ;  /* 0x000a880801007387 */ /* 0x0009e20000100800 */
[----:B------:R-:W-:Y:S01]  /*4bec0*/  VIADD R5, R5, UR4 ;  /* 0x0000000405057c36 */ /* 0x000fe20008000000 */
[----:B------:R-:W-:Y:S01]  /*4bed0*/  ULDC UR4, c[0x0][0x248] ;  /* 0x0000920000047ab9 */ /* 0x000fe20000000800 */
[----:B---3--:R-:W-:Y:S02]  /*4bee0*/  LOP3.LUT R10, R39, 0xffff, RZ, 0xc0, !PT ;  /* 0x0000ffff270a7812 */ /* 0x008fe400078ec0ff */
[----:B----4-:R-:W-:Y:S02]  /*4bef0*/  LOP3.LUT R8, R33, 0xffff, RZ, 0xc0, !PT ;  /* 0x0000ffff21087812 */ /* 0x010fe400078ec0ff */
[----:B------:R-:W-:Y:S02]  /*4bf00*/  SHF.R.U32.HI R11, RZ, 0x8, R10 ;  /* 0x00000008ff0b7819 */ /* 0x000fe4000001160a */
[----:B------:R-:W-:Y:S02]  /*4bf10*/  PRMT R12, R10, 0x3340, R8 ;  /* 0x000033400a0c7816 */ /* 0x000fe40000000008 */
[----:B------:R-:W-:-:S02]  /*4bf20*/  LOP3.LUT R9, R30, 0xffff, RZ, 0xc0, !PT ;  /* 0x0000ffff1e097812 */ /* 0x000fc400078ec0ff */
[----:B------:R-:W-:Y:S02]  /*4bf30*/  SHF.R.U32.HI R10, RZ, 0x8, R8 ;  /* 0x00000008ff0a7819 */ /* 0x000fe40000011608 */
[----:B------:R-:W-:Y:S02]  /*4bf40*/  SHF.R.U32.HI R8, RZ, 0x8, R9 ;  /* 0x00000008ff087819 */ /* 0x000fe40000011609 */
[--C-:B------:R-:W-:Y:S01]  /*4bf50*/  PRMT R9, R9, 0x3340, R212.reuse ;  /* 0x0000334009097816 */ /* 0x100fe200000000d4 */
[----:B------:R0:W-:Y:S01]  /*4bf60*/  STL [R1+0x5b4], R5 ;  /* 0x0005b40501007387 */ /* 0x0001e20000100800 */
[----:B------:R-:W-:Y:S02]  /*4bf70*/  LOP3.LUT R11, R11, 0xffff, RZ, 0xc0, !PT ;  /* 0x0000ffff0b0b7812 */ /* 0x000fe400078ec0ff */
[----:B------:R-:W-:Y:S01]  /*4bf80*/  LOP3.LUT R10, R10, 0xffff, RZ, 0xc0, !PT ;  /* 0x0000ffff0a0a7812 */ /* 0x000fe200078ec0ff */
[----:B------:R-:W-:Y:S04]  /*4bf90*/  STL [R1+0xc2c], R12 ;  /* 0x000c2c0c01007387 */ /* 0x000fe80000100800 */
[----:B------:R1:W-:Y:S01]  /*4bfa0*/  STL [R1+0xc28], R9 ;  /* 0x000c280901007387 */ /* 0x0003e20000100800 */
[----:B0-----:R-:W-:Y:S01]  /*4bfb0*/  VIADD R5, R5, UR4 ;  /* 0x0000000405057c36 */ /* 0x001fe20008000000 */
[----:B------:R-:W-:-:S02]  /*4bfc0*/  SHF.R.U32.HI R212, RZ, 0x8, R212 ;  /* 0x00000008ffd47819 */ /* 0x000fc400000116d4 */
[----:B------:R-:W3:Y:S01]  /*4bfd0*/  LDL.LU R41, [R1+0xc94] ;  /* 0x000c940001297983 */ /* 0x000ee20000300800 */
[----:B------:R-:W-:Y:S01]  /*4bfe0*/  LOP3.LUT R8, R8, 0xffff, RZ, 0xc0, !PT ;  /* 0x0000ffff08087812 */ /* 0x000fe200078ec0ff */
[----:B------:R-:W-:Y:S02]  /*4bff0*/  ULDC UR4, c[0x0][0x248] ;  /* 0x0000920000047ab9 */ /* 0x000fe40000000800 */
[----:B------:R-:W4:Y:S01]  /*4c000*/  LDL.LU R33, [R1+0x494] ;  /* 0x0004940001217983 */ /* 0x000f220000300800 */
[----:B-1----:R-:W-:-:S05]  /*4c010*/  PRMT R9, R11, 0x3340, R10 ;  /* 0x000033400b097816 */ /* 0x002fca000000000a */
[----:B------:R-:W-:Y:S04]  /*4c020*/  STL [R1+0xa80], R9 ;  /* 0x000a800901007387 */ /* 0x000fe80000100800 */
[----:B------:R0:W-:Y:S04]  /*4c030*/  STL [R1+0xb4], R5 ;  /* 0x0000b40501007387 */ /* 0x0001e80000100800 */
[----:B------:R-:W4:Y:S01]  /*4c040*/  LDL.LU R30, [R1+0x874] ;  /* 0x00087400011e7983 */ /* 0x000f220000300800 */
[----:B------:R-:W-:Y:S02]  /*4c050*/  LOP3.LUT R212, R212, 0xffff, RZ, 0xc0, !PT ;  /* 0x0000ffffd4d47812 */ /* 0x000fe400078ec0ff */
[----:B------:R-:W-:-:S02]  /*4c060*/  LOP3.LUT R214, R214, 0xffff, RZ, 0xc0, !PT ;  /* 0x0000ffffd6d67812 */ /* 0x000fc400078ec0ff */
[----:B------:R-:W-:Y:S01]  /*4c070*/  PRMT R8, R8, 0x3340, R212 ;  /* 0x0000334008087816 */ /* 0x000fe200000000d4 */
[----:B0-----:R-:W-:Y:S01]  /*4c080*/  VIADD R5, R5, UR4 ;  /* 0x0000000405057c36 */ /* 0x001fe20008000000 */
[----:B------:R-:W-:-:S03]  /*4c090*/  ULDC UR4, c[0x0][0x248] ;  /* 0x0000920000047ab9 */ /* 0x000fc60000000800 */
        /* <DEDUP_REMOVED lines=16> */
[----:B------:R-:W-:Y:S01]  /*4c1a0*/  PRMT R8, R8, 0x3340, R9 ;  /* 0x0000334008087816 */ /* 0x000fe20000000009 */
[----:B------:R-:W-:Y:S01]  /*4c1b0*/  STL [R1+0xc20], R13 ;  /* 0x000c200d01007387 */ /* 0x000fe20000100800 */
[----:B------:R-:W-:-:S03]  /*4c1c0*/  SHF.R.U32.HI R11, RZ, 0x8, R12 ;  /* 0x00000008ff0b7819 */ /* 0x000fc6000001160c */
[----:B------:R-:W2:Y:S01]  /*4c1d0*/  LDL.LU R39, [R1+0xc9c] ;  /* 0x000c9c0001277983 */ /* 0x000ea20000300800 */
[----:B------:R-:W-:-:S03]  /*4c1e0*/  LOP3.LUT R10, R10, 0xffff, RZ, 0xc0, !PT ;  /* 0x0000ffff0a0a7812 */ /* 0x000fc600078ec0ff */
[----:B------:R-:W2:Y:S01]  /*4c1f0*/  LDL.LU R37, [R1+0x49c] ;  /* 0x00049c0001257983 */ /* 0x000ea20000300800 */
[----:B------:R-:W-:-:S03]  /*4c200*/  LOP3.LUT R11, R11, 0xffff, RZ, 0xc0, !PT ;  /* 0x0000ffff0b0b7812 */ /* 0x000fc600078ec0ff */
[----:B------:R-:W-:Y:S04]  /*4c210*/  STL [R1+0xb0], R5 ;  /* 0x0000b00501007387 */ /* 0x000fe80000100800 */
[----:B------:R-:W2:Y:S04]  /*4c220*/  LDL.LU R35, [R1+0xc98] ;  /* 0x000c980001237983 */ /* 0x000ea80000300800 */
        /* <DEDUP_REMOVED lines=9> */
[----:B------:R-:W-:Y:S01]  /*4c2c0*/  PRMT R12, R10, 0x3340, R8 ;  /* 0x000033400a0c7816 */ /* 0x000fe20000000008 */
[----:B------:R0:W-:Y:S01]  /*4c2d0*/  STL [R1+0x5c4], R5 ;  /* 0x0005c40501007387 */ /* 0x0001e20000100800 */
[----:B------:R-:W-:-:S04]  /*4c2e0*/  LOP3.LUT R9, R30, 0xffff, RZ, 0xc0, !PT ;  /* 0x0000ffff1e097812 */ /* 0x000fc800078ec0ff */
[----:B------:R-:W-:Y:S02]  /*4c2f0*/  SHF.R.U32.HI R10, RZ, 0x8, R9 ;  /* 0x00000008ff0a7819 */ /* 0x000fe40000011609 */
[----:B------:R-:W-:Y:S01]  /*4c300*/  PRMT R9, R9, 0x3340, R208 ;  /* 0x0000334009097816 */ /* 0x000fe200000000d0 */
[----:B------:R-:W-:Y:S04]  /*4c310*/  STL [R1+0xc0c], R12 ;  /* 0x000c0c0c01007387 */ /* 0x000fe80000100800 */
[----:B------:R-:W-:Y:S04]  /*4c320*/  STL [R1+0xc08], R9 ;  /* 0x000c080901007387 */ /* 0x000fe80000100800 */
[----:B------:R-:W3:Y:S04]  /*4c330*/  LDL.LU R33, [R1+0x87c] ;  /* 0x00087c0001217983 */ /* 0x000ee80000300800 */
[----:B------:R-:W4:Y:S01]  /*4c340*/  LDL.LU R30, [R1+0x878] ;  /* 0x00087800011e7983 */ /* 0x000f220000300800 */
[----:B------:R-:W-:-:S02]  /*4c350*/  SHF.R.U32.HI R8, RZ, 0x8, R8 ;  /* 0x00000008ff087819 */ /* 0x000fc40000011608 */
[----:B------:R-:W-:Y:S02]  /*4c360*/  LOP3.LUT R11, R11, 0xffff, RZ, 0xc0, !PT ;  /* 0x0000ffff0b0b7812 */ /* 0x000fe400078ec0ff */
[----:B------:R-:W-:Y:S01]  /*4c370*/  LOP3.LUT R8, R8, 0xffff, RZ, 0xc0, !PT ;  /* 0x0000ffff08087812 */ /* 0x000fe200078ec0ff */
[----:B0-----:R-:W-:Y:S01]  /*4c380*/  VIADD R5, R5, UR4 ;  /* 0x0000000405057c36 */ /* 0x001fe20008000000 */
[----:B------:R-:W-:Y:S01]  /*4c390*/  SHF.R.U32.HI R208, RZ, 0x8, R208 ;  /* 0x00000008ffd07819 */ /* 0x000fe200000116d0 */
[----:B------:R-:W-:Y:S01]  /*4c3a0*/  ULDC UR4, c[0x0][0x248] ;  /* 0x0000920000047ab9 */ /* 0x000fe20000000800 */
[----:B------:R-:W-:Y:S02]  /*4c3b0*/  PRMT R8, R11, 0x3340, R8 ;  /* 0x000033400b087816 */ /* 0x000fe40000000008 */
[----:B------:R-:W-:Y:S02]  /*4c3c0*/  LOP3.LUT R10, R10, 0xffff, RZ, 0xc0, !PT ;  /* 0x0000ffff0a0a7812 */ /* 0x000fe400078ec0ff */
[----:B------:R-:W-:Y:S01]  /*4c3d0*/  LOP3.LUT R208, R208, 0xffff, RZ, 0xc0, !PT ;  /* 0x0000ffffd0d07812 */ /* 0x000fe200078ec0ff */
[----:B------:R-:W-:Y:S04]  /*4c3e0*/  STL [R1+0x5b0], R5 ;  /* 0x0005b00501007387 */ /* 0x000fe80000100800 */
[----:B------:R0:W-:Y:S02]  /*4c3f0*/  STL [R1+0xa60], R8 ;  /* 0x000a600801007387 */ /* 0x0001e40000100800 */
[----:B0-----:R-:W-:Y:S01]  /*4c400*/  PRMT R8, R10, 0x3340, R208 ;  /* 0x000033400a087816 */ /* 0x001fe200000000d0 */
[----:B------:R-:W-:Y:S01]  /*4c410*/  VIADD R5, R5, UR4 ;  /* 0x0000000405057c36 */ /* 0x000fe20008000000 */
[----:B------:R-:W-:-:S03]  /*4c420*/  ULDC UR4, c[0x0][0x248] ;  /* 0x0000920000047ab9 */ /* 0x000fc60000000800 */
[----:B------:R-:W-:Y:S04]  /*4c430*/  STL [R1+0xa5c], R8 ;  /* 0x000a5c0801007387 */ /* 0x000fe80000100800 */
[----:B------:R0:W-:Y:S02]  /*4c440*/  STL [R1+0x5c8], R5 ;  /* 0x0005c80501007387 */ /* 0x0001e40000100800 */
[----:B0-----:R-:W-:Y:S01]  /*4c450*/  VIADD R5, R5, UR4 ;  /* 0x0000000405057c36 */ /* 0x001fe20008000000 */
[----:B------:R-:W-:Y:S01]  /*4c460*/  LOP3.LUT R204, R204, 0xffff, RZ, 0xc0, !PT ;  /* 0x0000ffffcccc7812 */ /* 0x000fe200078ec0ff */
[----:B------:R-:W-:Y:S01]  /*4c470*/  ULDC UR4, c[0x0][0x248] ;  /* 0x0000920000047ab9 */ /* 0x000fe20000000800 */
[----:B------:R-:W-:Y:S02]  /*4c480*/  LOP3.LUT R206, R206, 0xffff, RZ, 0xc0, !PT ;  /* 0x0000ffffcece7812 */ /* 0x000fe400078ec0ff */
[----:B--2---:R-:W-:-:S02]  /*4c490*/  LOP3.LUT R11, R39, 0xffff, RZ, 0xc0, !PT ;  /* 0x0000ffff270b7812 */ /* 0x004fc400078ec0ff */
[----:B------:R-:W-:Y:S02]  /*4c4a0*/  LOP3.LUT R12, R37, 0xffff, RZ, 0xc0, !PT ;  /* 0x0000ffff250c7812 */ /* 0x000fe400078ec0ff */
[----:B------:R-:W-:Y:S02]  /*4c4b0*/  SHF.R.U32.HI R10, RZ, 0x8, R11 ;  /* 0x00000008ff0a7819 */ /* 0x000fe4000001160b */
[--C-:B------:R-:W-:Y:S02]  /*4c4c0*/  PRMT R13, R11, 0x3340, R12.reuse ;  /* 0x000033400b0d7816 */ /* 0x100fe4000000000c */
[----:B------:R-:W-:Y:S02]  /*4c4d0*/  LOP3.LUT R9, R35, 0xffff, RZ, 0xc0, !PT ;  /* 0x0000ffff23097812 */ /* 0x000fe400078ec0ff */
[----:B------:R-:W-:Y:S02]  /*4c4e0*/  SHF.R.U32.HI R12, RZ, 0x8, R12 ;  /* 0x00000008ff0c7819 */ /* 0x000fe4000001160c */
[----:B------:R-:W-:-:S02]  /*4c4f0*/  SHF.R.U32.HI R11, RZ, 0x8, R9 ;  /* 0x00000008ff0b7819 */ /* 0x000fc40000011609 */
[----:B------:R-:W-:Y:S02]  /*4c500*/  LOP3.LUT R8, R31, 0xffff, RZ, 0xc0, !PT ;  /* 0x0000ffff1f087812 */ /* 0x000fe400078ec0ff */
[----:B------:R-:W-:Y:S02]  /*4c510*/  LOP3.LUT R10, R10, 0xffff, RZ, 0xc0, !PT ;  /* 0x0000ffff0a0a7812 */ /* 0x000fe400078ec0ff */
[--C-:B------:R-:W-:Y:S02]  /*4c520*/  PRMT R9, R9, 0x3340, R8.reuse ;  /* 0x0000334009097816 */ /* 0x100fe40000000008 */
[----:B------:R-:W-:Y:S01]  /*4c530*/  LOP3.LUT R12, R12, 0xffff, RZ, 0xc0, !PT ;  /* 0x0000ffff0c0c7812 */ /* 0x000fe200078ec0ff */
[----:B------:R-:W-:Y:S01]  /*4c540*/  STL [R1+0xbd4], R13 ;  /* 0x000bd40d01007387 */ /* 0x000fe20000100800 */
[----:B------:R-:W-:-:S03]  /*4c550*/  SHF.R.U32.HI R8, RZ, 0x8, R8 ;  /* 0x00000008ff087819 */ /* 0x000fc60000011608 */
[----:B------:R0:W-:Y:S01]  /*4c560*/  STL [R1+0xbcc], R9 ;  /* 0x000bcc0901007387 */ /* 0x0001e20000100800 */
[----:B------:R-:W-:Y:S02]  /*4c570*/  LOP3.LUT R11, R11, 0xffff, RZ, 0xc0, !PT ;  /* 0x0000ffff0b0b7812 */ /* 0x000fe400078ec0ff */
[----:B------:R-:W-:Y:S01]  /*4c580*/  LOP3.LUT R8, R8, 0xffff, RZ, 0xc0, !PT ;  /* 0x0000ffff08087812 */ /* 0x000fe200078ec0ff */
[----:B------:R-:W2:Y:S01]  /*4c590*/  LDL.LU R41, [R1+0xca4] ;  /* 0x000ca40001297983 */ /* 0x000ea20000300800 */
[----:B0-----:R-:W-:-:S03]  /*4c5a0*/  PRMT R9, R10, 0x3340, R12 ;  /* 0x000033400a097816 */ /* 0x001fc6000000000c */
[----:B------:R-:W2:Y:S01]  /*4c5b0*/  LDL.LU R39, [R1+0x4a4] ;  /* 0x0004a40001277983 */ /* 0x000ea20000300800 */
[----:B------:R-:W-:-:S03]  /*4c5c0*/  PRMT R8, R11, 0x3340, R8 ;  /* 0x000033400b087816 */ /* 0x000fc60000000008 */
[----:B------:R-:W-:Y:S04]  /*4c5d0*/  STL [R1+0xa50], R9 ;  /* 0x000a500901007387 */ /* 0x000fe80000100800 */
[----:B------:R0:W-:Y:S04]  /*4c5e0*/  STL [R1+0x5c0], R5 ;  /* 0x0005c00501007387 */ /* 0x0001e80000100800 */
[----:B------:R-:W2:Y:S04]  /*4c5f0*/  LDL.LU R35, [R1+0xca0] ;  /* 0x000ca00001237983 */ /* 0x000ea80000300800 */
[----:B------:R-:W2:Y:S04]  /*4c600*/  LDL.LU R31, [R1+0x4a0] ;  /* 0x0004a000011f7983 */ /* 0x000ea80000300800 */
[----:B------:R3:W-:Y:S01]  /*4c610*/  STL [R1+0xa4c], R8 ;  /* 0x000a4c0801007387 */ /* 0x0007e20000100800 */
[----:B0-----:R-:W-:Y:S01]  /*4c620*/  VIADD R5, R5, UR4 ;  /* 0x0000000405057c36 */ /* 0x001fe20008000000 */
[----:B------:R-:W-:Y:S01]  /*4c630*/  ULDC UR4, c[0x0][0x248] ;  /* 0x0000920000047ab9 */ /* 0x000fe20000000800 */
[----:B---3--:R-:W-:-:S02]  /*4c640*/  LOP3.LUT R8, R33, 0xffff, RZ, 0xc0, !PT ;  /* 0x0000ffff21087812 */ /* 0x008fc400078ec0ff */
[----:B----4-:R-:W-:Y:S02]  /*4c650*/  LOP3.LUT R9, R30, 0xffff, RZ, 0xc0, !PT ;  /* 0x0000ffff1e097812 */ /* 0x010fe400078ec0ff */
[----:B------:R-:W-:Y:S02]  /*4c660*/  PRMT R11, R8, 0x3340, R204 ;  /* 0x00003340080b7816 */ /* 0x000fe400000000cc */
        /* <DEDUP_REMOVED lines=15> */
[----:B-1----:R-:W-:-:S03]  /*4c760*/  PRMT R9, R10, 0x3340, R204 ;  /* 0x000033400a097816 */ /* 0x002fc600000000cc */
[----:B------:R0:W-:Y:S04]  /*4c770*/  STL [R1+0x5bc], R5 ;  /* 0x0005bc0501007387 */ /* 0x0001e80000100800 */
[----:B------:R-:W-:Y:S04]  /*4c780*/  STL [R1+0xa44], R9 ;  /* 0x000a440901007387 */ /* 0x000fe80000100800 */
[----:B------:R-:W4:Y:S01]  /*4c790*/  LDL.LU R30, [R1+0x4a8] ;  /* 0x0004a800011e7983 */ /* 0x000f220000300800 */
[----:B------:R-:W-:-:S04]  /*4c7a0*/  LOP3.LUT R206, R206, 0xffff, RZ, 0xc0, !PT ;  /* 0x0000ffffcece7812 */ /* 0x000fc800078ec0ff */
[----:B------:R-:W-:Y:S01]  /*4c7b0*/  PRMT R8, R8, 0x3340, R206 ;  /* 0x0000334008087816 */ /* 0x000fe200000000ce */
[----:B0-----:R-:W-:Y:S01]  /*4c7c0*/  VIADD R5, R5, UR4 ;  /* 0x0000000405057c36 */ /* 0x001fe20008000000 */
[----:B------:R-:W-:-:S03]  /*4c7d0*/  ULDC UR4, c[0x0][0x248] ;  /* 0x0000920000047ab9 */ /* 0x000fc60000000800 */
[----:B------:R-:W-:Y:S04]  /*4c7e0*/  STL [R1+0xa48], R8 ;  /* 0x000a480801007387 */ /* 0x000fe80000100800 */
[----:B------:R0:W-:Y:S01]  /*4c7f0*/  STL [R1+0x5cc], R5 ;  /* 0x0005cc0501007387 */ /* 0x0001e20000100800 */
[----:B------:R-:W-:Y:S01]  /*4c800*/  LOP3.LUT R200, R200, 0xffff, RZ, 0xc0, !PT ;  /* 0x0000ffffc8c87812 */ /* 0x000fe200078ec0ff */
[----:B0-----:R-:W-:Y:S01]  /*4c810*/  VIADD R5, R5, UR4 ;  /* 0x0000000405057c36 */ /* 0x001fe20008000000 */
[----:B------:R-:W-:Y:S01]  /*4c820*/  ULDC UR4, c[0x0][0x248] ;  /* 0x0000920000047ab9 */ /* 0x000fe20000000800 */
[----:B--2---:R-:W-:Y:S02]  /*4c830*/  LOP3.LUT R11, R41, 0xffff, RZ, 0xc0, !PT ;  /* 0x0000ffff290b7812 */ /* 0x004fe400078ec0ff */
[----:B------:R-:W-:-:S02]  /*4c840*/  LOP3.LUT R12, R39, 0xffff, RZ, 0xc0, !PT ;  /* 0x0000ffff270c7812 */ /* 0x000fc400078ec0ff */
[----:B------:R-:W-:Y:S02]  /*4c850*/  SHF.R.U32.HI R10, RZ, 0x8, R11 ;  /* 0x00000008ff0a7819 */ /* 0x000fe4000001160b */
[--C-:B------:R-:W-:Y:S02]  /*4c860*/  PRMT R13, R11, 0x3340, R12.reuse ;  /* 0x000033400b0d7816 */ /* 0x100fe4000000000c */
[----:B------:R-:W-:Y:S02]  /*4c870*/  SHF.R.U32.HI R12, RZ, 0x8, R12 ;  /* 0x00000008ff0c7819 */ /* 0x000fe4000001160c */
[----:B------:R-:W-:Y:S02]  /*4c880*/  LOP3.LUT R9, R35, 0xffff, RZ, 0xc0, !PT ;  /* 0x0000ffff23097812 */ /* 0x000fe400078ec0ff */
[----:B------:R-:W-:Y:S02]  /*4c890*/  LOP3.LUT R8, R31, 0xffff, RZ, 0xc0, !PT ;  /* 0x0000ffff1f087812 */ /* 0x000fe400078ec0ff */
[----:B------:R-:W-:-:S02]  /*4c8a0*/  SHF.R.U32.HI R11, RZ, 0x8, R9 ;  /* 0x00000008ff0b7819 */ /* 0x000fc40000011609 */
[--C-:B------:R-:W-:Y:S02]  /*4c8b0*/  PRMT R9, R9, 0x3340, R8.reuse ;  /* 0x0000334009097816 */ /* 0x100fe40000000008 */
[----:B------:R-:W-:Y:S02]  /*4c8c0*/  LOP3.LUT R10, R10, 0xffff, RZ, 0xc0, !PT ;  /* 0x0000ffff0a0a7812 */ /* 0x000fe400078ec0ff */
[----:B------:R-:W-:Y:S01]  /*4c8d0*/  LOP3.LUT R12, R12, 0xffff, RZ, 0xc0, !PT ;  /* 0x0000ffff0c0c7812 */ /* 0x000fe200078ec0ff */
[----:B------:R-:W-:Y:S01]  /*4c8e0*/  STL [R1+0xba8], R13 ;  /* 0x000ba80d01007387 */ /* 0x000fe20000100800 */
[----:B------:R-:W-:-:S03]  /*4c8f0*/  SHF.R.U32.HI R8, RZ, 0x8, R8 ;  /* 0x00000008ff087819 */ /* 0x000fc60000011608 */
[----:B------:R0:W-:Y:S01]  /*4c900*/  STL [R1+0xba0], R9 ;  /* 0x000ba00901007387 */ /* 0x0001e20000100800 */
[----:B------:R-:W-:-:S03]  /*4c910*/  LOP3.LUT R11, R11, 0xffff, RZ, 0xc0, !PT ;  /* 0x0000ffff0b0b7812 */ /* 0x000fc600078ec0ff */
[----:B------:R-:W2:Y:S01]  /*4c920*/  LDL.LU R39, [R1+0xcac] ;  /* 0x000cac0001277983 */ /* 0x000ea20000300800 */
[----:B------:R-:W-:-:S03]  /*4c930*/  LOP3.LUT R8, R8, 0xffff, RZ, 0xc0, !PT ;  /* 0x0000ffff08087812 */ /* 0x000fc600078ec0ff */
[----:B------:R-:W2:Y:S01]  /*4c940*/  LDL.LU R35, [R1+0x4ac] ;  /* 0x0004ac0001237983 */ /* 0x000ea20000300800 */
[----:B0-----:R-:W-:-:S03]  /*4c950*/  PRMT R9, R10, 0x3340, R12 ;  /* 0x000033400a097816 */ /* 0x001fc6000000000c */
[----:B------:R0:W-:Y:S04]  /*4c960*/  STL [R1+0x5ac], R5 ;  /* 0x0005ac0501007387 */ /* 0x0001e80000100800 */
[----:B------:R-:W2:Y:S01]  /*4c970*/  LDL.LU R31, [R1+0x884] ;  /* 0x00088400011f7983 */ /* 0x000ea20000300800 */
[----:B------:R-:W-:-:S03]  /*4c980*/  PRMT R8, R11, 0x3340, R8 ;  /* 0x000033400b087816 */ /* 0x000fc60000000008 */
[----:B------:R3:W-:Y:S01]  /*4c990*/  STL [R1+0xa34], R9 ;  /* 0x000a340901007387 */ /* 0x0007e20000100800 */
[----:B0-----:R-:W-:Y:S01]  /*4c9a0*/  VIADD R5, R5, UR4 ;  /* 0x0000000405057c36 */ /* 0x001fe20008000000 */
[----:B------:R-:W-:Y:S02]  /*4c9b0*/  ULDC UR4, c[0x0][0x248] ;  /* 0x0000920000047ab9 */ /* 0x000fe40000000800 */
[----:B------:R0:W-:Y:S01]  /*4c9c0*/  STL [R1+0xa30], R8 ;  /* 0x000a300801007387 */ /* 0x0001e20000100800 */
[----:B---3--:R-:W-:Y:S02]  /*4c9d0*/  LOP3.LUT R9, R37, 0xffff, RZ, 0xc0, !PT ;  /* 0x0000ffff25097812 */ /* 0x008fe400078ec0ff */
[----:B----4-:R-:W-:Y:S02]  /*4c9e0*/  LOP3.LUT R11, R33, 0xffff, RZ, 0xc0, !PT ;  /* 0x0000ffff210b7812 */ /* 0x010fe400078ec0ff */
[----:B------:R-:W-:Y:S01]  /*4c9f0*/  PRMT R13, R9, 0x3340, R200 ;  /* 0x00003340090d7816 */ /* 0x000fe200000000c8 */
[----:B------:R-:W-:Y:S01]  /*4ca00*/  STL [R1+0x5a8], R5 ;  /* 0x0005a80501007387 */ /* 0x000fe20000100800 */
[----:B0-----:R-:W-:-:S02]  /*4ca10*/  SHF.R.U32.HI R8, RZ, 0x8, R9 ;  /* 0x00000008ff087819 */ /* 0x001fc40000011609 */
[----:B------:R-:W-:Y:S01]  /*4ca20*/  SHF.R.U32.HI R9, RZ, 0x8, R200 ;  /* 0x00000008ff097819 */ /* 0x000fe200000116c8 */
[----:B------:R0:W-:Y:S01]  /*4ca30*/  STL [R1+0xb94], R13 ;  /* 0x000b940d01007387 */ /* 0x0001e20000100800 */
[----:B------:R-:W-:Y:S02]  /*4ca40*/  LOP3.LUT R12, R30, 0xffff, RZ, 0xc0, !PT ;  /* 0x0000ffff1e0c7812 */ /* 0x000fe400078ec0ff */
[----:B------:R-:W-:Y:S02]  /*4ca50*/  LOP3.LUT R8, R8, 0xffff, RZ, 0xc0, !PT ;  /* 0x0000ffff08087812 */ /* 0x000fe400078ec0ff */
[----:B------:R-:W-:Y:S02]  /*4ca60*/  LOP3.LUT R9, R9, 0xffff, RZ, 0xc0, !PT ;  /* 0x0000ffff09097812 */ /* 0x000fe400078ec0ff */
[----:B0-----:R-:W-:Y:S01]  /*4ca70*/  PRMT R13, R11, 0x3340, R12 ;  /* 0x000033400b0d7816 */ /* 0x001fe2000000000c */
[----:B------:R-:W-:Y:S01]  /*4ca80*/  VIADD R5, R5, UR4 ;  /* 0x0000000405057c36 */ /* 0x000fe20008000000 */
[----:B------:R-:W-:Y:S01]  /*4ca90*/  PRMT R8, R8, 0x3340, R9 ;  /* 0x0000334008087816 */ /* 0x000fe20000000009 */
[----:B------:R-:W-:-:S02]  /*4caa0*/  ULDC UR4, c[0x0][0x248] ;  /* 0x0000920000047ab9 */ /* 0x000fc40000000800 */
[----:B------:R-:W-:Y:S04]  /*4cab0*/  STL [R1+0xb78], R13 ;  /* 0x000b780d01007387 */ /* 0x000fe80000100800 */
[----:B------:R-:W3:Y:S04]  /*4cac0*/  LDL.LU R37, [R1+0x888] ;  /* 0x0008880001257983 */ /* 0x000ee80000300800 */
[----:B------:R-:W4:Y:S04]  /*4cad0*/  LDL.LU R33, [R1+0xcb0] ;  /* 0x000cb00001217983 */ /* 0x000f280000300800 */
[----:B------:R-:W-:Y:S04]  /*4cae0*/  STL [R1+0xac], R5 ;  /* 0x0000ac0501007387 */ /* 0x000fe80000100800 */
[----:B------:R0:W-:Y:S04]  /*4caf0*/  STL [R1+0xa24], R8 ;  /* 0x000a240801007387 */ /* 0x0001e80000100800 */
[----:B------:R-:W4:Y:S01]  /*4cb00*/  LDL.LU R30, [R1+0x4b0] ;  /* 0x0004b000011e7983 */ /* 0x000f220000300800 */
[----:B------:R-:W-:-:S02]  /*4cb10*/  SHF.R.U32.HI R10, RZ, 0x8, R11 ;  /* 0x00000008ff0a7819 */ /* 0x000fc4000001160b */
[----:B------:R-:W-:Y:S02]  /*4cb20*/  SHF.R.U32.HI R11, RZ, 0x8, R12 ;  /* 0x00000008ff0b7819 */ /* 0x000fe4000001160c */
[----:B------:R-:W-:Y:S02]  /*4cb30*/  LOP3.LUT R10, R10, 0xffff, RZ, 0xc0, !PT ;  /* 0x0000ffff0a0a7812 */ /* 0x000fe400078ec0ff */
[----:B------:R-:W-:-:S04]  /*4cb40*/  LOP3.LUT R11, R11, 0xffff, RZ, 0xc0, !PT ;  /* 0x0000ffff0b0b7812 */ /* 0x000fc800078ec0ff */
[----:B0-----:R-:W-:-:S05]  /*4cb50*/  PRMT R8, R10, 0x3340, R11 ;  /* 0x000033400a087816 */ /* 0x001fca000000000b */
[----:B------:R-:W-:Y:S01]  /*4cb60*/  STL [R1+0xa14], R8 ;  /* 0x000a140801007387 */ /* 0x000fe20000100800 */
[----:B------:R-:W-:Y:S01]  /*4cb70*/  LOP3.LUT R196, R196, 0xffff, RZ, 0xc0, !PT ;  /* 0x0000ffffc4c47812 */ /* 0x000fe200078ec0ff */
[----:B------:R-:W-:Y:S01]  /*4cb80*/  VIADD R5, R5, UR4 ;  /* 0x0000000405057c36 */ /* 0x000fe20008000000 */
[----:B------:R-:W-:-:S04]  /*4cb90*/  ULDC UR4, c[0x0][0x248] ;  /* 0x0000920000047ab9 */ /* 0x000fc80000000800 */
[----:B------:R0:W-:Y:S01]  /*4cba0*/  STL [R1+0x5a4], R5 ;  /* 0x0005a40501007387 */ /* 0x0001e20000100800 */
[----:B------:R-:W-:Y:S01]  /*4cbb0*/  LOP3.LUT R198, R198, 0xffff, RZ, 0xc0, !PT ;  /* 0x0000ffffc6c67812 */ /* 0x000fe200078ec0ff */
[----:B0-----:R-:W-:Y:S01]  /*4cbc0*/  VIADD R5, R5, UR4 ;  /* 0x0000000405057c36 */ /* 0x001fe20008000000 */
[----:B------:R-:W-:Y:S01]  /*4cbd0*/  ULDC UR4, c[0x0][0x248] ;  /* 0x0000920000047ab9 */ /* 0x000fe20000000800 */
[----:B--2---:R-:W-:Y:S02]  /*4cbe0*/  LOP3.LUT R10, R39, 0xffff, RZ, 0xc0, !PT ;  /* 0x0000ffff270a7812 */ /* 0x004fe400078ec0ff */
[----:B------:R-:W-:Y:S02]  /*4cbf0*/  LOP3.LUT R8, R35, 0xffff, RZ, 0xc0, !PT ;  /* 0x0000ffff23087812 */ /* 0x000fe400078ec0ff */
[----:B------:R-:W-:Y:S02]  /*4cc00*/  SHF.R.U32.HI R11, RZ, 0x8, R10 ;  /* 0x00000008ff0b7819 */ /* 0x000fe4000001160a */
[----:B------:R-:W-:-:S02]  /*4cc10*/  PRMT R12, R10, 0x3340, R8 ;  /* 0x000033400a0c7816 */ /* 0x000fc40000000008 */
[----:B------:R-:W-:Y:S02]  /*4cc20*/  LOP3.LUT R9, R31, 0xffff, RZ, 0xc0, !PT ;  /* 0x0000ffff1f097812 */ /* 0x000fe400078ec0ff */
[----:B------:R-:W-:Y:S02]  /*4cc30*/  SHF.R.U32.HI R10, RZ, 0x8, R8 ;  /* 0x00000008ff0a7819 */ /* 0x000fe40000011608 */
[----:B------:R-:W-:Y:S02]  /*4cc40*/  SHF.R.U32.HI R8, RZ, 0x8, R9 ;  /* 0x00000008ff087819 */ /* 0x000fe40000011609 */
        /* <DEDUP_REMOVED lines=10> */
[----:B0-----:R-:W-:-:S05]  /*4ccf0*/  PRMT R9, R11, 0x3340, R10 ;  /* 0x000033400b097816 */ /* 0x001fca000000000a */
[----:B------:R3:W-:Y:S04]  /*4cd00*/  STL [R1+0xa10], R9 ;  /* 0x000a100901007387 */ /* 0x0007e80000100800 */
[----:B------:R0:W-:Y:S01]  /*4cd10*/  STL [R1+0xa8], R5 ;  /* 0x0000a80501007387 */ /* 0x0001e20000100800 */
[----:B------:R-:W-:-:S03]  /*4cd20*/  PRMT R8, R8, 0x3340, R196 ;  /* 0x0000334008087816 */ /* 0x000fc600000000c4 */
[----:B------:R-:W2:Y:S01]  /*4cd30*/  LDL.LU R31, [R1+0x88c] ;  /* 0x00088c00011f7983 */ /* 0x000ea20000300800 */
[----:B---3--:R-:W-:Y:S01]  /*4cd40*/  LOP3.LUT R9, R37, 0xffff, RZ, 0xc0, !PT ;  /* 0x0000ffff25097812 */ /* 0x008fe200078ec0ff */
[----:B0-----:R-:W-:Y:S02]  /*4cd50*/  VIADD R5, R5, UR4 ;  /* 0x0000000405057c36 */ /* 0x001fe40008000000 */
[----:B------:R0:W-:Y:S01]  /*4cd60*/  STL [R1+0xa0c], R8 ;  /* 0x000a0c0801007387 */ /* 0x0001e20000100800 */
[----:B------:R-:W-:Y:S01]  /*4cd70*/  PRMT R13, R9, 0x3340, R198 ;  /* 0x00003340090d7816 */ /* 0x000fe200000000c6 */
[----:B------:R-:W-:Y:S01]  /*4cd80*/  ULDC UR4, c[0x0][0x248] ;  /* 0x0000920000047ab9 */ /* 0x000fe20000000800 */
[----:B----4-:R-:W-:Y:S01]  /*4cd90*/  LOP3.LUT R11, R33, 0xffff, RZ, 0xc0, !PT ;  /* 0x0000ffff210b7812 */ /* 0x010fe200078ec0ff */
[----:B------:R-:W-:Y:S04]  /*4cda0*/  STL [R1+0x5a0], R5 ;  /* 0x0005a00501007387 */ /* 0x000fe80000100800 */
[----:B------:R1:W-:Y:S01]  /*4cdb0*/  STL [R1+0xb50], R13 ;  /* 0x000b500d01007387 */ /* 0x0003e20000100800 */
[----:B0-----:R-:W-:-:S02]  /*4cdc0*/  SHF.R.U32.HI R8, RZ, 0x8, R9 ;  /* 0x00000008ff087819 */ /* 0x001fc40000011609 */
[----:B------:R-:W-:Y:S02]  /*4cdd0*/  LOP3.LUT R12, R30, 0xffff, RZ, 0xc0, !PT ;  /* 0x0000ffff1e0c7812 */ /* 0x000fe400078ec0ff */
[----:B------:R-:W-:Y:S02]  /*4cde0*/  SHF.R.U32.HI R9, RZ, 0x8, R198 ;  /* 0x00000008ff097819 */ /* 0x000fe400000116c6 */
[----:B-1----:R-:W-:Y:S02]  /*4cdf0*/  PRMT R13, R11, 0x3340, R12 ;  /* 0x000033400b0d7816 */ /* 0x002fe4000000000c */
[----:B------:R-:W-:Y:S02]  /*4ce00*/  LOP3.LUT R8, R8, 0xffff, RZ, 0xc0, !PT ;  /* 0x0000ffff08087812 */ /* 0x000fe400078ec0ff */
[----:B------:R-:W-:Y:S01]  /*4ce10*/  LOP3.LUT R9, R9, 0xffff, RZ, 0xc0, !PT ;  /* 0x0000ffff09097812 */ /* 0x000fe200078ec0ff */
[----:B------:R-:W-:Y:S01]  /*4ce20*/  STL [R1+0xb48], R13 ;  /* 0x000b480d01007387 */ /* 0x000fe20000100800 */
[----:B------:R-:W-:Y:S01]  /*4ce30*/  VIADD R5, R5, UR4 ;  /* 0x0000000405057c36 */ /* 0x000fe20008000000 */
[----:B------:R-:W-:Y:S01]  /*4ce40*/  SHF.R.U32.HI R10, RZ, 0x8, R11 ;  /* 0x00000008ff0a7819 */ /* 0x000fe2000001160b */
[----:B------:R-:W-:Y:S01]  /*4ce50*/  ULDC UR4, c[0x0][0x248] ;  /* 0x0000920000047ab9 */ /* 0x000fe20000000800 */
[----:B------:R-:W3:Y:S01]  /*4ce60*/  LDL.LU R39, [R1+0xcbc] ;  /* 0x000cbc0001277983 */ /* 0x000ee20000300800 */
[----:B------:R-:W-:-:S03]  /*4ce70*/  PRMT R8, R8, 0x3340, R9 ;  /* 0x0000334008087816 */ /* 0x000fc60000000009 */
[----:B------:R-:W4:Y:S04]  /*4ce80*/  LDL.LU R37, [R1+0x4bc] ;  /* 0x0004bc0001257983 */ /* 0x000f280000300800 */
[----:B------:R-:W-:Y:S04]  /*4ce90*/  STL [R1+0xa4], R5 ;  /* 0x0000a40501007387 */ /* 0x000fe80000100800 */
[----:B------:R-:W4:Y:S04]  /*4cea0*/  LDL.LU R33, [R1+0xcb8] ;  /* 0x000cb80001217983 */ /* 0x000f280000300800 */
[----:B------:R0:W-:Y:S04]  /*4ceb0*/  STL [R1+0xa08], R8 ;  /* 0x000a080801007387 */ /* 0x0001e80000100800 */
[----:B------:R-:W4:Y:S01]  /*4cec0*/  LDL.LU R30, [R1+0x4b8] ;  /* 0x0004b800011e7983 */ /* 0x000f220000300800 */
[----:B------:R-:W-:-:S02]  /*4ced0*/  SHF.R.U32.HI R11, RZ, 0x8, R12 ;  /* 0x00000008ff0b7819 */ /* 0x000fc4000001160c */
[----:B------:R-:W-:Y:S02]  /*4cee0*/  LOP3.LUT R10, R10, 0xffff, RZ, 0xc0, !PT ;  /* 0x0000ffff0a0a7812 */ /* 0x000fe400078ec0ff */
[----:B------:R-:W-:-:S04]  /*4cef0*/  LOP3.LUT R11, R11, 0xffff, RZ, 0xc0, !PT ;  /* 0x0000ffff0b0b7812 */ /* 0x000fc800078ec0ff */
[----:B0-----:R-:W-:-:S05]  /*4cf00*/  PRMT R8, R10, 0x3340, R11 ;  /* 0x000033400a087816 */ /* 0x001fca000000000b */
[----:B------:R-:W-:Y:S01]  /*4cf10*/  STL [R1+0xa00], R8 ;  /* 0x000a000801007387 */ /* 0x000fe20000100800 */
[----:B------:R-:W-:Y:S01]  /*4cf20*/  LOP3.LUT R192, R192, 0xffff, RZ, 0xc0, !PT ;  /* 0x0000ffffc0c07812 */ /* 0x000fe200078ec0ff */
[----:B------:R-:W-:Y:S01]  /*4cf30*/  VIADD R5, R5, UR4 ;  /* 0x0000000405057c36 */ /* 0x000fe20008000000 */
[----:B------:R-:W-:-:S04]  /*4cf40*/  ULDC UR4, c[0x0][0x248] ;  /* 0x0000920000047ab9 */ /* 0x000fc80000000800 */
[----:B------:R0:W-:Y:S02]  /*4cf50*/  STL [R1+0x59c], R5 ;  /* 0x00059c0501007387 */ /* 0x0001e40000100800 */
[----:B0-----:R-:W-:Y:S01]  /*4cf60*/  VIADD R5, R5, UR4 ;  /* 0x0000000405057c36 */ /* 0x001fe20008000000 */
[----:B------:R-:W-:Y:S01]  /*4cf70*/  ULDC UR4, c[0x0][0x248] ;  /* 0x0000920000047ab9 */ /* 0x000fe20000000800 */
[----:B--2---:R-:W-:Y:S02]  /*4cf80*/  LOP3.LUT R10, R41, 0xffff, RZ, 0xc0, !PT ;  /* 0x0000ffff290a7812 */ /* 0x004fe400078ec0ff */
[----:B------:R-:W-:Y:S02]  /*4cf90*/  LOP3.LUT R8, R35, 0xffff, RZ, 0xc0, !PT ;  /* 0x0000ffff23087812 */ /* 0x000fe400078ec0ff */
[----:B------:R-:W-:Y:S02]  /*4cfa0*/  SHF.R.U32.HI R11, RZ, 0x8, R10 ;  /* 0x00000008ff0b7819 */ /* 0x000fe4000001160a */
[----:B------:R-:W-:-:S02]  /*4cfb0*/  PRMT R12, R10, 0x3340, R8 ;  /* 0x000033400a0c7816 */ /* 0x000fc40000000008 */
[----:B------:R-:W-:Y:S02]  /*4cfc0*/  SHF.R.U32.HI R10, RZ, 0x8, R8 ;  /* 0x00000008ff0a7819 */ /* 0x000fe40000011608 */
[----:B------:R-:W-:-:S04]  /*4cfd0*/  LOP3.LUT R9, R31, 0xffff, RZ, 0xc0, !PT ;  /* 0x0000ffff1f097812 */ /* 0x000fc800078ec0ff */
[----:B------:R-:W-:Y:S02]  /*4cfe0*/  SHF.R.U32.HI R8, RZ, 0x8, R9 ;  /* 0x00000008ff087819 */ /* 0x000fe40000011609 */
[--C-:B------:R-:W-:Y:S01]  /*4cff0*/  PRMT R9, R9, 0x3340, R192.reuse ;  /* 0x0000334009097816 */ /* 0x100fe200000000c0 */
[----:B------:R-:W-:Y:S01]  /*4d000*/  STL [R1+0xb40], R12 ;  /* 0x000b400c01007387 */ /* 0x000fe20000100800 */
[----:B------:R-:W-:Y:S02]  /*4d010*/  LOP3.LUT R11, R11, 0xffff, RZ, 0xc0, !PT ;  /* 0x0000ffff0b0b7812 */ /* 0x000fe400078ec0ff */
[----:B------:R-:W-:Y:S01]  /*4d020*/  LOP3.LUT R10, R10, 0xffff, RZ, 0xc0, !PT ;  /* 0x0000ffff0a0a7812 */ /* 0x000fe200078ec0ff */
[----:B------:R0:W-:Y:S01]  /*4d030*/  STL [R1+0xb3c], R9 ;  /* 0x000b3c0901007387 */ /* 0x0001e20000100800 */
[----:B------:R-:W-:-:S03]  /*4d040*/  SHF.R.U32.HI R192, RZ, 0x8, R192 ;  /* 0x00000008ffc07819 */ /* 0x000fc600000116c0 */
[----:B------:R-:W2:Y:S01]  /*4d050*/  LDL.LU R35, [R1+0x894] ;  /* 0x0008940001237983 */ /* 0x000ea20000300800 */
[----:B------:R-:W-:Y:S02]  /*4d060*/  LOP3.LUT R8, R8, 0xffff, RZ, 0xc0, !PT ;  /* 0x0000ffff08087812 */ /* 0x000fe400078ec0ff */
[----:B------:R-:W-:Y:S01]  /*4d070*/  LOP3.LUT R192, R192, 0xffff, RZ, 0xc0, !PT ;  /* 0x0000ffffc0c07812 */ /* 0x000fe200078ec0ff */
[----:B------:R-:W2:Y:S01]  /*4d080*/  LDL.LU R31, [R1+0x890] ;  /* 0x00089000011f7983 */ /* 0x000ea20000300800 */
[----:B0-----:R-:W-:-:S03]  /*4d090*/  PRMT R9, R11, 0x3340, R10 ;  /* 0x000033400b097816 */ /* 0x001fc6000000000a */
[----:B------:R0:W-:Y:S01]  /*4d0a0*/  STL [R1+0xa0], R5 ;  /* 0x0000a00501007387 */ /* 0x0001e20000100800 */
[----:B------:R-:W-:-:S03]  /*4d0b0*/  PRMT R8, R8, 0x3340, R192 ;  /* 0x0000334008087816 */ /* 0x000fc600000000c0 */
[----:B------:R3:W-:Y:S04]  /*4d0c0*/  STL [R1+0x9f4], R9 ;  /* 0x0009f40901007387 */ /* 0x0007e80000100800 */
[----:B------:R1:W-:Y:S01]  /*4d0d0*/  STL [R1+0x9f0], R8 ;  /* 0x0009f00801007387 */ /* 0x0003e20000100800 */
[----:B0-----:R-:W-:Y:S01]  /*4d0e0*/  VIADD R5, R5, UR4 ;  /* 0x0000000405057c36 */ /* 0x001fe20008000000 */
[----:B------:R-:W-:Y:S01]  /*4d0f0*/  ULDC UR4, c[0x0][0x248] ;  /* 0x0000920000047ab9 */ /* 0x000fe20000000800 */
[----:B---3--:R-:W-:Y:S02]  /*4d100*/  LOP3.LUT R9, R39, 0xffff, RZ, 0xc0, !PT ;  /* 0x0000ffff27097812 */ /* 0x008fe400078ec0ff */
[----:B----4-:R-:W-:Y:S02]  /*4d110*/  LOP3.LUT R10, R37, 0xffff, RZ, 0xc0, !PT ;  /* 0x0000ffff250a7812 */ /* 0x010fe400078ec0ff */
[----:B-1----:R-:W-:-:S02]  /*4d120*/  SHF.R.U32.HI R8, RZ, 0x8, R9 ;  /* 0x00000008ff087819 */ /* 0x002fc40000011609 */
[--C-:B------:R-:W-:Y:S01]  /*4d130*/  PRMT R13, R9, 0x3340, R10.reuse ;  /* 0x00003340090d7816 */ /* 0x100fe2000000000a */
[----:B------:R-:W-:Y:S01]  /*4d140*/  STL [R1+0x598], R5 ;  /* 0x0005980501007387 */ /* 0x000fe20000100800 */
[----:B------:R-:W-:Y:S02]  /*4d150*/  SHF.R.U32.HI R9, RZ, 0x8, R10 ;  /* 0x00000008ff097819 */ /* 0x000fe4000001160a */
[----:B------:R-:W-:Y:S01]  /*4d160*/  LOP3.LUT R11, R33, 0xffff, RZ, 0xc0, !PT ;  /* 0x0000ffff210b7812 */ /* 0x000fe200078ec0ff */
[----:B------:R0:W-:Y:S01]  /*4d170*/  STL [R1+0xb10], R13 ;  /* 0x000b100d01007387 */ /* 0x0001e20000100800 */
[----:B------:R-:W-:Y:S02]  /*4d180*/  LOP3.LUT R8, R8, 0xffff, RZ, 0xc0, !PT ;  /* 0x0000ffff08087812 */ /* 0x000fe400078ec0ff */
[----:B------:R-:W-:Y:S02]  /*4d190*/  LOP3.LUT R12, R30, 0xffff, RZ, 0xc0, !PT ;  /* 0x0000ffff1e0c7812 */ /* 0x000fe400078ec0ff */
[----:B------:R-:W-:-:S02]  /*4d1a0*/  LOP3.LUT R9, R9, 0xffff, RZ, 0xc0, !PT ;  /* 0x0000ffff09097812 */ /* 0x000fc400078ec0ff */
[----:B0-----:R-:W-:Y:S01]  /*4d1b0*/  PRMT R13, R11, 0x3340, R12 ;  /* 0x000033400b0d7816 */ /* 0x001fe2000000000c */
[----:B------:R-:W-:Y:S01]  /*4d1c0*/  VIADD R5, R5, UR4 ;  /* 0x0000000405057c36 */ /* 0x000fe20008000000 */
[----:B------:R-:W-:Y:S01]  /*4d1d0*/  PRMT R8, R8, 0x3340, R9 ;  /* 0x0000334008087816 */ /* 0x000fe20000000009 */
[----:B------:R-:W-:Y:S02]  /*4d1e0*/  ULDC UR4, c[0x0][0x248] ;  /* 0x0000920000047ab9 */ /* 0x000fe40000000800 */
[----:B------:R-:W-:Y:S04]  /*4d1f0*/  STL [R1+0xb0c], R13 ;  /* 0x000b0c0d01007387 */ /* 0x000fe80000100800 */
[----:B------:R-:W3:Y:S04]  /*4d200*/  LDL.LU R39, [R1+0xcc8] ;  /* 0x000cc80001277983 */ /* 0x000ee80000300800 */
[----:B------:R-:W4:Y:S04]  /*4d210*/  LDL.LU R37, [R1+0x4d0] ;  /* 0x0004d00001257983 */ /* 0x000f280000300800 */
[----:B------:R0:W-:Y:S04]  /*4d220*/  STL [R1+0x9d8], R8 ;  /* 0x0009d80801007387 */ /* 0x0001e80000100800 */
[----:B------:R1:W-:Y:S04]  /*4d230*/  STL [R1+0x9c], R5 ;  /* 0x00009c0501007387 */ /* 0x0003e80000100800 */
[----:B------:R-:W4:Y:S04]  /*4d240*/  LDL.LU R33, [R1+0xcc4] ;  /* 0x000cc40001217983 */ /* 0x000f280000300800 */
[----:B------:R-:W4:Y:S01]  /*4d250*/  LDL.LU R30, [R1+0x4c8] ;  /* 0x0004c800011e7983 */ /* 0x000f220000300800 */
[----:B------:R-:W-:-:S02]  /*4d260*/  SHF.R.U32.HI R10, RZ, 0x8, R11 ;  /* 0x00000008ff0a7819 */ /* 0x000fc4000001160b */
[----:B------:R-:W-:Y:S02]  /*4d270*/  SHF.R.U32.HI R11, RZ, 0x8, R12 ;  /* 0x00000008ff0b7819 */ /* 0x000fe4000001160c */
[----:B------:R-:W-:Y:S02]  /*4d280*/  LOP3.LUT R10, R10, 0xffff, RZ, 0xc0, !PT ;  /* 0x0000ffff0a0a7812 */ /* 0x000fe400078ec0ff */
[----:B------:R-:W-:-:S04]  /*4d290*/  LOP3.LUT R11, R11, 0xffff, RZ, 0xc0, !PT ;  /* 0x0000ffff0b0b7812 */ /* 0x000fc800078ec0ff */
[----:B0-----:R-:W-:Y:S02]  /*4d2a0*/  PRMT R8, R10, 0x3340, R11 ;  /* 0x000033400a087816 */ /* 0x001fe4000000000b */
[----:B------:R-:W-:-:S03]  /*4d2b0*/  LOP3.LUT R187, R187, 0xffff, RZ, 0xc0, !PT ;  /* 0x0000ffffbbbb7812 */ /* 0x000fc600078ec0ff */
[----:B------:R-:W-:Y:S01]  /*4d2c0*/  STL [R1+0x9d4], R8 ;  /* 0x0009d40801007387 */ /* 0x000fe20000100800 */
[----:B------:R-:W-:Y:S01]  /*4d2d0*/  LOP3.LUT R190, R190, 0xffff, RZ, 0xc0, !PT ;  /* 0x0000ffffbebe7812 */ /* 0x000fe200078ec0ff */
[----:B-1----:R-:W-:Y:S01]  /*4d2e0*/  VIADD R5, R5, UR4 ;  /* 0x0000000405057c36 */ /* 0x002fe20008000000 */
        /* <DEDUP_REMOVED lines=14> */
[----:B------:R0:W-:Y:S01]  /*4d3d0*/  STL [R1+0xb00], R9 ;  /* 0x000b000901007387 */ /* 0x0001e20000100800 */
[----:B------:R-:W-:-:S03]  /*4d3e0*/  SHF.R.U32.HI R190, RZ, 0x8, R190 ;  /* 0x00000008ffbe7819 */ /* 0x000fc600000116be */
[----:B------:R-:W2:Y:S01]  /*4d3f0*/  LDL.LU R41, [R1+0x898] ;  /* 0x0008980001297983 */ /* 0x000ea20000300800 */
[----:B0-----:R-:W-:-:S05]  /*4d400*/  PRMT R9, R10, 0x3340, R187 ;  /* 0x000033400a097816 */ /* 0x001fca00000000bb */
[----:B------:R3:W-:Y:S01]  /*4d410*/  STL [R1+0x9c4], R9 ;  /* 0x0009c40901007387 */ /* 0x0007e20000100800 */
[----:B------:R-:W-:-:S03]  /*4d420*/  LOP3.LUT R8, R8, 0xffff, RZ, 0xc0, !PT ;  /* 0x0000ffff08087812 */ /* 0x000fc600078ec0ff */
[----:B------:R0:W-:Y:S01]  /*4d430*/  STL [R1+0x58c], R5 ;  /* 0x00058c0501007387 */ /* 0x0001e20000100800 */
[----:B------:R-:W-:-:S03]  /*4d440*/  LOP3.LUT R190, R190, 0xffff, RZ, 0xc0, !PT ;  /* 0x0000ffffbebe7812 */ /* 0x000fc600078ec0ff */
[----:B------:R-:W2:Y:S04]  /*4d450*/  LDL.LU R35, [R1+0xccc] ;  /* 0x000ccc0001237983 */ /* 0x000ea80000300800 */
[----:B------:R-:W2:Y:S01]  /*4d460*/  LDL.LU R31, [R1+0x4d4] ;  /* 0x0004d400011f7983 */ /* 0x000ea20000300800 */
[----:B---3--:R-:W-:Y:S01]  /*4d470*/  LOP3.LUT R9, R39, 0xffff, RZ, 0xc0, !PT ;  /* 0x0000ffff27097812 */ /* 0x008fe200078ec0ff */
[----:B0-----:R-:W-:Y:S01]  /*4d480*/  VIADD R5, R5, UR4 ;  /* 0x0000000405057c36 */ /* 0x001fe20008000000 */
[----:B------:R-:W-:Y:S01]  /*4d490*/  PRMT R8, R8, 0x3340, R190 ;  /* 0x0000334008087816 */ /* 0x000fe200000000be */
[----:B------:R-:W-:Y:S01]  /*4d4a0*/  ULDC UR4, c[0x0][0x248] ;  /* 0x0000920000047ab9 */ /* 0x000fe20000000800 */
[----:B----4-:R-:W-:-:S04]  /*4d4b0*/  LOP3.LUT R10, R37, 0xffff, RZ, 0xc0, !PT ;  /* 0x0000ffff250a7812 */ /* 0x010fc800078ec0ff */
[----:B------:R-:W-:Y:S01]  /*4d4c0*/  PRMT R13, R9, 0x3340, R10 ;  /* 0x00003340090d7816 */ /* 0x000fe2000000000a */
[----:B------:R0:W-:Y:S04]  /*4d4d0*/  STL [R1+0x9c8], R8 ;  /* 0x0009c80801007387 */ /* 0x0001e80000100800 */
[----:B------:R-:W-:Y:S01]  /*4d4e0*/  STL [R1+0x590], R5 ;  /* 0x0005900501007387 */ /* 0x000fe20000100800 */
[----:B------:R-:W-:-:S03]  /*4d4f0*/  LOP3.LUT R11, R33, 0xffff, RZ, 0xc0, !PT ;  /* 0x0000ffff210b7812 */ /* 0x000fc600078ec0ff */
[----:B------:R1:W-:Y:S01]  /*4d500*/  STL [R1+0xaec], R13 ;  /* 0x000aec0d01007387 */ /* 0x0003e20000100800 */
[----:B------:R-:W-:Y:S02]  /*4d510*/  LOP3.LUT R12, R30, 0xffff, RZ, 0xc0, !PT ;  /* 0x0000ffff1e0c7812 */ /* 0x000fe400078ec0ff */
[----:B0-----:R-:W-:Y:S02]  /*4d520*/  SHF.R.U32.HI R8, RZ, 0x8, R9 ;  /* 0x00000008ff087819 */ /* 0x001fe40000011609 */
        /* <DEDUP_REMOVED lines=18> */
[----:B0-----:R-:W-:Y:S02]  /*4d650*/  PRMT R8, R10, 0x3340, R11 ;  /* 0x000033400a087816 */ /* 0x001fe4000000000b */
[----:B------:R-:W-:Y:S01]  /*4d660*/  LOP3.LUT R10, R7, 0xffff, RZ, 0xc0, !PT ;  /* 0x0000ffff070a7812 */ /* 0x000fe200078ec0ff */
[----:B------:R-:W-:Y:S01]  /*4d670*/  VIADD R5, R5, UR4 ;  /* 0x0000000405057c36 */ /* 0x000fe20008000000 */
[----:B------:R-:W-:Y:S01]  /*4d680*/  ULDC UR4, c[0x0][0x248] ;  /* 0x0000920000047ab9 */ /* 0x000fe20000000800 */
[----:B------:R-:W-:Y:S04]  /*4d690*/  STL [R1+0x9b8], R8 ;  /* 0x0009b80801007387 */ /* 0x000fe80000100800 */
[----:B------:R-:W4:Y:S04]  /*4d6a0*/  LDL.LU R7, [R1+0x1ba4] ;  /* 0x001ba40001077983 */ /* 0x000f280000300800 */
[----:B------:R0:W-:Y:S02]  /*4d6b0*/  STL [R1+0x588], R5 ;  /* 0x0005880501007387 */ /* 0x0001e40000100800 */
[----:B0-----:R-:W-:Y:S01]  /*4d6c0*/  VIADD R5, R5, UR4 ;  /* 0x0000000405057c36 */ /* 0x001fe20008000000 */
[----:B------:R-:W-:Y:S01]  /*4d6d0*/  ULDC UR4, c[0x0][0x248] ;  /* 0x0000920000047ab9 */ /* 0x000fe20000000800 */
[----:B--2---:R-:W-:-:S04]  /*4d6e0*/  LOP3.LUT R9, R41, 0xffff, RZ, 0xc0, !PT ;  /* 0x0000ffff29097812 */ /* 0x004fc800078ec0ff */
[----:B------:R-:W-:Y:S02]  /*4d6f0*/  PRMT R13, R9, 0x3340, R10 ;  /* 0x00003340090d7816 */ /* 0x000fe4000000000a */
[----:B------:R-:W-:-:S03]  /*4d700*/  SHF.R.U32.HI R8, RZ, 0x8, R9 ;  /* 0x00000008ff087819 */ /* 0x000fc60000011609 */
[----:B------:R0:W-:Y:S01]  /*4d710*/  STL [R1+0xadc], R13 ;  /* 0x000adc0d01007387 */ /* 0x0001e20000100800 */
[----:B------:R-:W-:Y:S02]  /*4d720*/  SHF.R.U32.HI R9, RZ, 0x8, R10 ;  /* 0x00000008ff097819 */ /* 0x000fe4000001160a */
[----:B------:R-:W-:Y:S02]  /*4d730*/  LOP3.LUT R11, R35, 0xffff, RZ, 0xc0, !PT ;  /* 0x0000ffff230b7812 */ /* 0x000fe400078ec0ff */
[----:B------:R-:W-:-:S04]  /*4d740*/  LOP3.LUT R12, R31, 0xffff, RZ, 0xc0, !PT ;  /* 0x0000ffff1f0c7812 */ /* 0x000fc800078ec0ff */
[--C-:B0-----:R-:W-:Y:S02]  /*4d750*/  PRMT R13, R11, 0x3340, R12.reuse ;  /* 0x000033400b0d7816 */ /* 0x101fe4000000000c */
[----:B------:R-:W-:Y:S02]  /*4d760*/  LOP3.LUT R8, R8, 0xffff, RZ, 0xc0, !PT ;  /* 0x0000ffff08087812 */ /* 0x000fe400078ec0ff */
[----:B------:R-:W-:Y:S01]  /*4d770*/  LOP3.LUT R9, R9, 0xffff, RZ, 0xc0, !PT ;  /* 0x0000ffff09097812 */ /* 0x000fe200078ec0ff */
[----:B------:R-:W-:Y:S01]  /*4d780*/  STL [R1+0xac8], R13 ;  /* 0x000ac80d01007387 */ /* 0x000fe20000100800 */
[----:B------:R-:W-:Y:S02]  /*4d790*/  SHF.R.U32.HI R10, RZ, 0x8, R11 ;  /* 0x00000008ff0a7819 */ /* 0x000fe4000001160b */
[----:B------:R-:W-:Y:S01]  /*4d7a0*/  SHF.R.U32.HI R11, RZ, 0x8, R12 ;  /* 0x00000008ff0b7819 */ /* 0x000fe2000001160c */
[----:B------:R-:W2:Y:S01]  /*4d7b0*/  LDL.LU R35, [R1+0x8a0] ;  /* 0x0008a00001237983 */ /* 0x000ea20000300800 */
[----:B------:R-:W-:-:S02]  /*4d7c0*/  PRMT R8, R8, 0x3340, R9 ;  /* 0x0000334008087816 */ /* 0x000fc40000000009 */
[----:B------:R-:W-:Y:S01]  /*4d7d0*/  LOP3.LUT R10, R10, 0xffff, RZ, 0xc0, !PT ;  /* 0x0000ffff0a0a7812 */ /* 0x000fe200078ec0ff */
[----:B------:R-:W2:Y:S01]  /*4d7e0*/  LDL.LU R31, [R1+0x89c] ;  /* 0x00089c00011f7983 */ /* 0x000ea20000300800 */
[----:B------:R-:W-:-:S03]  /*4d7f0*/  LOP3.LUT R11, R11, 0xffff, RZ, 0xc0, !PT ;  /* 0x0000ffff0b0b7812 */ /* 0x000fc600078ec0ff */
[----:B------:R0:W-:Y:S04]  /*4d800*/  STL [R1+0x57c], R5 ;  /* 0x00057c0501007387 */ /* 0x0001e80000100800 */
[----:B------:R1:W-:Y:S01]  /*4d810*/  STL [R1+0x9a8], R8 ;  /* 0x0009a80801007387 */ /* 0x0003e20000100800 */
[----:B0-----:R-:W-:Y:S01]  /*4d820*/  VIADD R5, R5, UR4 ;  /* 0x0000000405057c36 */ /* 0x001fe20008000000 */
[----:B------:R-:W-:Y:S01]  /*4d830*/  ULDC UR4, c[0x0][0x248] ;  /* 0x0000920000047ab9 */ /* 0x000fe20000000800 */
[----:B-1----:R-:W-:Y:S02]  /*4d840*/  PRMT R8, R10, 0x3340, R11 ;  /* 0x000033400a087816 */ /* 0x002fe4000000000b */
[----:B---3--:R-:W-:Y:S02]  /*4d850*/  LOP3.LUT R9, R39, 0xffff, RZ, 0xc0, !PT ;  /* 0x0000ffff27097812 */ /* 0x008fe400078ec0ff */
[----:B----4-:R-:W-:Y:S01]  /*4d860*/  LOP3.LUT R10, R37, 0xffff, RZ, 0xc0, !PT ;  /* 0x0000ffff250a7812 */ /* 0x010fe200078ec0ff */
[----:B------:R0:W-:Y:S03]  /*4d870*/  STL [R1+0x98c], R8 ;  /* 0x00098c0801007387 */ /* 0x0001e60000100800 */
[----:B------:R-:W-:Y:S01]  /*4d880*/  PRMT R13, R9, 0x3340, R10 ;  /* 0x00003340090d7816 */ /* 0x000fe2000000000a */
[----:B------:R1:W-:Y:S01]  /*4d890*/  STL [R1+0x580], R5 ;  /* 0x0005800501007387 */ /* 0x0003e20000100800 */
[----:B------:R-:W-:-:S02]  /*4d8a0*/  LOP3.LUT R11, R33, 0xffff, RZ, 0xc0, !PT ;  /* 0x0000ffff210b7812 */ /* 0x000fc400078ec0ff */
[----:B0-----:R-:W-:Y:S02]  /*4d8b0*/  SHF.R.U32.HI R8, RZ, 0x8, R9 ;  /* 0x00000008ff087819 */ /* 0x001fe40000011609 */
[----:B------:R-:W-:Y:S02]  /*4d8c0*/  SHF.R.U32.HI R9, RZ, 0x8, R10 ;  /* 0x00000008ff097819 */ /* 0x000fe4000001160a */
[----:B------:R-:W-:Y:S01]  /*4d8d0*/  LOP3.LUT R12, R30, 0xffff, RZ, 0xc0, !PT ;  /* 0x0000ffff1e0c7812 */ /* 0x000fe200078ec0ff */
[----:B------:R0:W-:Y:S01]  /*4d8e0*/  STL [R1+0xac0], R13 ;  /* 0x000ac00d01007387 */ /* 0x0001e20000100800 */
[----:B------:R-:W-:Y:S02]  /*4d8f0*/  LOP3.LUT R8, R8, 0xffff, RZ, 0xc0, !PT ;  /* 0x0000ffff08087812 */ /* 0x000fe400078ec0ff */
[----:B------:R-:W-:Y:S01]  /*4d900*/  LOP3.LUT R9, R9, 0xffff, RZ, 0xc0, !PT ;  /* 0x0000ffff09097812 */ /* 0x000fe200078ec0ff */
[----:B-1----:R-:W-:Y:S01]  /*4d910*/  VIADD R5, R5, UR4 ;  /* 0x0000000405057c36 */ /* 0x002fe20008000000 */
[----:B------:R-:W-:Y:S01]  /*4d920*/  SHF.R.U32.HI R10, RZ, 0x8, R11 ;  /* 0x00000008ff0a7819 */ /* 0x000fe2000001160b */
[----:B------:R-:W-:Y:S01]  /*4d930*/  ULDC UR4, c[0x0][0x248] ;  /* 0x0000920000047ab9 */ /* 0x000fe20000000800 */
[----:B0-----:R-:W-:-:S02]  /*4d940*/  PRMT R13, R11, 0x3340, R12 ;  /* 0x000033400b0d7816 */ /* 0x001fc4000000000c */
[----:B------:R-:W-:-:S03]  /*4d950*/  PRMT R8, R8, 0x3340, R9 ;  /* 0x0000334008087816 */ /* 0x000fc60000000009 */
[----:B------:R-:W-:Y:S04]  /*4d960*/  STL [R1+0xb28], R13 ;  /* 0x000b280d01007387 */ /* 0x000fe80000100800 */
[----:B------:R-:W3:Y:S04]  /*4d970*/  LDL.LU R41, [R1+0xcd8] ;  /* 0x000cd80001297983 */ /* 0x000ee80000300800 */
[----:B------:R-:W4:Y:S04]  /*4d980*/  LDL.LU R39, [R1+0x4e0] ;  /* 0x0004e00001277983 */ /* 0x000f280000300800 */
[----:B------:R-:W-:Y:S04]  /*4d990*/  STL [R1+0x818], R8 ;  /* 0x0008180801007387 */ /* 0x000fe80000100800 */
[----:B------:R0:W-:Y:S04]  /*4d9a0*/  STL [R1+0x574], R5 ;  /* 0x0005740501007387 */ /* 0x0001e80000100800 */
[----:B------:R-:W4:Y:S04]  /*4d9b0*/  LDL.LU R33, [R1+0xcd4] ;  /* 0x000cd40001217983 */ /* 0x000f280000300800 */
[----:B------:R-:W4:Y:S01]  /*4d9c0*/  LDL.LU R30, [R1+0x4dc] ;  /* 0x0004dc00011e7983 */ /* 0x000f220000300800 */
[----:B------:R-:W-:-:S02]  /*4d9d0*/  SHF.R.U32.HI R11, RZ, 0x8, R12 ;  /* 0x00000008ff0b7819 */ /* 0x000fc4000001160c */
[----:B------:R-:W-:Y:S02]  /*4d9e0*/  LOP3.LUT R10, R10, 0xffff, RZ, 0xc0, !PT ;  /* 0x0000ffff0a0a7812 */ /* 0x000fe400078ec0ff */
[----:B------:R-:W-:Y:S01]  /*4d9f0*/  LOP3.LUT R11, R11, 0xffff, RZ, 0xc0, !PT ;  /* 0x0000ffff0b0b7812 */ /* 0x000fe200078ec0ff */
[----:B0-----:R-:W-:Y:S01]  /*4da00*/  VIADD R5, R5, UR4 ;  /* 0x0000000405057c36 */ /* 0x001fe20008000000 */
[----:B------:R-:W-:Y:S01]  /*4da10*/  LOP3.LUT R12, R232, 0xffff, RZ, 0xc0, !PT ;  /* 0x0000ffffe80c7812 */ /* 0x000fe200078ec0ff */
[----:B------:R-:W-:Y:S01]  /*4da20*/  ULDC UR4, c[0x0][0x248] ;  /* 0x0000920000047ab9 */ /* 0x000fe20000000800 */
[----:B------:R-:W-:Y:S02]  /*4da30*/  PRMT R8, R10, 0x3340, R11 ;  /* 0x000033400a087816 */ /* 0x000fe4000000000b */
[----:B------:R-:W-:-:S03]  /*4da40*/  LOP3.LUT R10, R6, 0xffff, RZ, 0xc0, !PT ;  /* 0x0000ffff060a7812 */ /* 0x000fc600078ec0ff */
[----:B------:R-:W-:Y:S04]  /*4da50*/  STL [R1+0x9ec], R8 ;  /* 0x0009ec0801007387 */ /* 0x000fe80000100800 */
[----:B------:R-:W4:Y:S04]  /*4da60*/  LDL.LU R6, [R1+0x1ba0] ;  /* 0x001ba00001067983 */ /* 0x000f280000300800 */
[----:B------:R0:W-:Y:S04]  /*4da70*/  STL [R1+0x578], R5 ;  /* 0x0005780501007387 */ /* 0x0001e80000100800 */
[----:B------:R-:W4:Y:S01]  /*4da80*/  LDL.LU R232, [R1+0x1b9c] ;  /* 0x001b9c0001e87983 */ /* 0x000f220000300800 */
[----:B0-----:R-:W-:Y:S01]  /*4da90*/  VIADD R5, R5, UR4 ;  /* 0x0000000405057c36 */ /* 0x001fe20008000000 */
[----:B------:R-:W-:Y:S01]  /*4daa0*/  ULDC UR4, c[0x0][0x248] ;  /* 0x0000920000047ab9 */ /* 0x000fe20000000800 */
[----:B--2---:R-:W-:-:S04]  /*4dab0*/  LOP3.LUT R9, R35, 0xffff, RZ, 0xc0, !PT ;  /* 0x0000ffff23097812 */ /* 0x004fc800078ec0ff */
[--C-:B------:R-:W-:Y:S02]  /*4dac0*/  PRMT R13, R9, 0x3340, R10.reuse ;  /* 0x00003340090d7816 */ /* 0x100fe4000000000a */
[----:B------:R-:W-:Y:S02]  /*4dad0*/  LOP3.LUT R11, R31, 0xffff, RZ, 0xc0, !PT ;  /* 0x0000ffff1f0b7812 */ /* 0x000fe400078ec0ff */
[----:B------:R-:W-:Y:S01]  /*4dae0*/  SHF.R.U32.HI R8, RZ, 0x8, R9 ;  /* 0x00000008ff087819 */ /* 0x000fe20000011609 */
[----:B------:R0:W-:Y:S01]  /*4daf0*/  STL [R1+0xaa8], R13 ;  /* 0x000aa80d01007387 */ /* 0x0001e20000100800 */
[----:B------:R-:W-:Y:S02]  /*4db00*/  SHF.R.U32.HI R9, RZ, 0x8, R10 ;  /* 0x00000008ff097819 */ /* 0x000fe4000001160a */
[----:B------:R-:W-:Y:S02]  /*4db10*/  LOP3.LUT R8, R8, 0xffff, RZ, 0xc0, !PT ;  /* 0x0000ffff08087812 */ /* 0x000fe400078ec0ff */
[----:B------:R-:W-:-:S02]  /*4db20*/  LOP3.LUT R9, R9, 0xffff, RZ, 0xc0, !PT ;  /* 0x0000ffff09097812 */ /* 0x000fc400078ec0ff */
[----:B0-----:R-:W-:Y:S02]  /*4db30*/  PRMT R13, R11, 0x3340, R12 ;  /* 0x000033400b0d7816 */ /* 0x001fe4000000000c */
[----:B------:R-:W-:-:S03]  /*4db40*/  PRMT R8, R8, 0x3340, R9 ;  /* 0x0000334008087816 */ /* 0x000fc60000000009 */
[----:B------:R-:W-:Y:S01]  /*4db50*/  STL [R1+0xab0], R13 ;  /* 0x000ab00d01007387 */ /* 0x000fe20000100800 */
[----:B------:R-:W-:-:S03]  /*4db60*/  SHF.R.U32.HI R10, RZ, 0x8, R11 ;  /* 0x00000008ff0a7819 */ /* 0x000fc6000001160b */
[----:B------:R-:W2:Y:S01]  /*4db70*/  LDL.LU R37, [R1+0x8a4] ;  /* 0x0008a40001257983 */ /* 0x000ea20000300800 */
[----:B------:R-:W-:-:S03]  /*4db80*/  SHF.R.U32.HI R11, RZ, 0x8, R12 ;  /* 0x00000008ff0b7819 */ /* 0x000fc6000001160c */
[----:B------:R-:W2:Y:S01]  /*4db90*/  LDL.LU R35, [R1+0xcdc] ;  /* 0x000cdc0001237983 */ /* 0x000ea20000300800 */
[----:B------:R-:W-:-:S03]  /*4dba0*/  LOP3.LUT R10, R10, 0xffff, RZ, 0xc0, !PT ;  /* 0x0000ffff0a0a7812 */ /* 0x000fc600078ec0ff */
[----:B------:R0:W-:Y:S01]  /*4dbb0*/  STL [R1+0x56c], R5 ;  /* 0x00056c0501007387 */ /* 0x0001e20000100800 */
[----:B------:R-:W-:-:S03]  /*4dbc0*/  LOP3.LUT R11, R11, 0xffff, RZ, 0xc0, !PT ;  /* 0x0000ffff0b0b7812 */ /* 0x000fc600078ec0ff */
[----:B------:R1:W-:Y:S04]  /*4dbd0*/  STL [R1+0x808], R8 ;  /* 0x0008080801007387 */ /* 0x0003e80000100800 */
[----:B------:R-:W2:Y:S01]  /*4dbe0*/  LDL.LU R31, [R1+0x4e4] ;  /* 0x0004e400011f7983 */ /* 0x000ea20000300800 */
[----:B0-----:R-:W-:Y:S01]  /*4dbf0*/  VIADD R5, R5, UR4 ;  /* 0x0000000405057c36 */ /* 0x001fe20008000000 */
[----:B------:R-:W-:Y:S01]  /*4dc00*/  ULDC UR4, c[0x0][0x248] ;  /* 0x0000920000047ab9 */ /* 0x000fe20000000800 */
[----:B-1----:R-:W-:-:S05]  /*4dc10*/  PRMT R8, R10, 0x3340, R11 ;  /* 0x000033400a087816 */ /* 0x002fca000000000b */
[----:B------:R-:W-:Y:S01]  /*4dc20*/  STL [R1+0x80c], R8 ;  /* 0x00080c0801007387 */ /* 0x000fe20000100800 */
[----:B---3--:R-:W-:Y:S02]  /*4dc30*/  LOP3.LUT R9, R41, 0xffff, RZ, 0xc0, !PT ;  /* 0x0000ffff29097812 */ /* 0x008fe400078ec0ff */
[----:B----4-:R-:W-:-:S04]  /*4dc40*/  LOP3.LUT R10, R39, 0xffff, RZ, 0xc0, !PT ;  /* 0x0000ffff270a7812 */ /* 0x010fc800078ec0ff */
[----:B------:R-:W-:Y:S01]  /*4dc50*/  PRMT R13, R9, 0x3340, R10 ;  /* 0x00003340090d7816 */ /* 0x000fe2000000000a */
[----:B------:R-:W-:Y:S04]  /*4dc60*/  STL [R1+0x570], R5 ;  /* 0x0005700501007387 */ /* 0x000fe80000100800 */
[----:B------:R0:W-:Y:S01]  /*4dc70*/  STL [R1+0xa98], R13 ;  /* 0x000a980d01007387 */ /* 0x0001e20000100800 */
[----:B------:R-:W-:Y:S02]  /*4dc80*/  LOP3.LUT R11, R33, 0xffff, RZ, 0xc0, !PT ;  /* 0x0000ffff210b7812 */ /* 0x000fe400078ec0ff */
[----:B------:R-:W-:-:S04]  /*4dc90*/  LOP3.LUT R12, R30, 0xffff, RZ, 0xc0, !PT ;  /* 0x0000ffff1e0c7812 */ /* 0x000fc800078ec0ff */
[----:B0-----:R-:W-:Y:S01]  /*4dca0*/  PRMT R13, R11, 0x3340, R12 ;  /* 0x000033400b0d7816 */ /* 0x001fe2000000000c */
[----:B------:R-:W-:Y:S01]  /*4dcb0*/  VIADD R5, R5, UR4 ;  /* 0x0000000405057c36 */ /* 0x000fe20008000000 */
[----:B------:R-:W-:Y:S01]  /*4dcc0*/  SHF.R.U32.HI R8, RZ, 0x8, R9 ;  /* 0x00000008ff087819 */ /* 0x000fe20000011609 */
[----:B------:R-:W-:Y:S02]  /*4dcd0*/  ULDC UR4, c[0x0][0x248] ;  /* 0x0000920000047ab9 */ /* 0x000fe40000000800 */
        /* <DEDUP_REMOVED lines=14> */
[----:B0-----:R-:W-:Y:S01]  /*4ddc0*/  VIADD R5, R5, UR4 ;  /* 0x0000000405057c36 */ /* 0x001fe20008000000 */
[----:B------:R-:W-:Y:S01]  /*4ddd0*/  ULDC UR4, c[0x0][0x248] ;  /* 0x0000920000047ab9 */ /* 0x000fe20000000800 */
[----:B-1----:R-:W-:Y:S02]  /*4dde0*/  PRMT R8, R10, 0x3340, R11 ;  /* 0x000033400a087816 */ /* 0x002fe4000000000b */
[----:B------:R-:W-:-:S03]  /*4ddf0*/  LOP3.LUT R10, R231, 0xffff, RZ, 0xc0, !PT ;  /* 0x0000ffffe70a7812 */ /* 0x000fc600078ec0ff */
[----:B------:R-:W-:Y:S04]  /*4de00*/  STL [R1+0x7f8], R8 ;  /* 0x0007f80801007387 */ /* 0x000fe80000100800 */
[----:B------:R-:W4:Y:S04]  /*4de10*/  LDL.LU R231, [R1+0x1b98] ;  /* 0x001b980001e77983 */ /* 0x000f280000300800 */
[----:B------:R0:W-:Y:S02]  /*4de20*/  STL [R1+0x568], R5 ;  /* 0x0005680501007387 */ /* 0x0001e40000100800 */
        /* <DEDUP_REMOVED lines=11> */
[----:B------:R-:W-:-:S03]  /*4dee0*/  LOP3.LUT R9, R9, 0xffff, RZ, 0xc0, !PT ;  /* 0x0000ffff09097812 */ /* 0x000fc600078ec0ff */
[----:B------:R-:W-:Y:S01]  /*4def0*/  STL [R1+0xa84], R13 ;  /* 0x000a840d01007387 */ /* 0x000fe20000100800 */
[----:B------:R-:W-:-:S03]  /*4df00*/  PRMT R8, R8, 0x3340, R9 ;  /* 0x0000334008087816 */ /* 0x000fc60000000009 */
[----:B------:R-:W2:Y:S01]  /*4df10*/  LDL.LU R37, [R1+0x8b0] ;  /* 0x0008b00001257983 */ /* 0x000ea20000300800 */
[----:B------:R-:W-:Y:S02]  /*4df20*/  SHF.R.U32.HI R10, RZ, 0x8, R11 ;  /* 0x00000008ff0a7819 */ /* 0x000fe4000001160b */
[----:B------:R-:W-:Y:S01]  /*4df30*/  SHF.R.U32.HI R11, RZ, 0x8, R12 ;  /* 0x00000008ff0b7819 */ /* 0x000fe2000001160c */
[----:B------:R-:W2:Y:S01]  /*4df40*/  LDL.LU R35, [R1+0xe48] ;  /* 0x000e480001237983 */ /* 0x000ea20000300800 */
[----:B------:R-:W-:-:S03]  /*4df50*/  LOP3.LUT R10, R10, 0xffff, RZ, 0xc0, !PT ;  /* 0x0000ffff0a0a7812 */ /* 0x000fc600078ec0ff */
[----:B------:R0:W-:Y:S01]  /*4df60*/  STL [R1+0x55c], R5 ;  /* 0x00055c0501007387 */ /* 0x0001e20000100800 */
[----:B------:R-:W-:-:S03]  /*4df70*/  LOP3.LUT R11, R11, 0xffff, RZ, 0xc0, !PT ;  /* 0x0000ffff0b0b7812 */ /* 0x000fc600078ec0ff */
[----:B------:R1:W-:Y:S04]  /*4df80*/  STL [R1+0x7f0], R8 ;  /* 0x0007f00801007387 */ /* 0x0003e80000100800 */
[----:B------:R-:W2:Y:S01]  /*4df90*/  LDL.LU R31, [R1+0x7a4] ;  /* 0x0007a400011f7983 */ /* 0x000ea20000300800 */
[----:B0-----:R-:W-:Y:S01]  /*4dfa0*/  VIADD R5, R5, UR4 ;  /* 0x0000000405057c36 */ /* 0x001fe20008000000 */
[----:B------:R-:W-:Y:S01]  /*4dfb0*/  LOP3.LUT R12, R4, 0xffff, RZ, 0xc0, !PT ;  /* 0x0000ffff040c7812 */ /* 0x000fe200078ec0ff */
[----:B------:R-:W-:Y:S01]  /*4dfc0*/  ULDC UR4, c[0x0][0x248] ;  /* 0x0000920000047ab9 */ /* 0x000fe20000000800 */
[----:B-1----:R-:W-:-:S05]  /*4dfd0*/  PRMT R8, R10, 0x3340, R11 ;  /* 0x000033400a087816 */ /* 0x002fca000000000b */
[----:B------:R0:W-:Y:S04]  /*4dfe0*/  STL [R1+0x7d4], R8 ;  /* 0x0007d40801007387 */ /* 0x0001e80000100800 */
[----:B------:R-:W-:Y:S04]  /*4dff0*/  STL [R1+0x560], R5 ;  /* 0x0005600501007387 */ /* 0x000fe80000100800 */
[----:B------:R-:W2:Y:S01]  /*4e000*/  LDL.LU R4, [R1+0x1b94] ;  /* 0x001b940001047983 */ /* 0x000ea20000300800 */
[----:B---3--:R-:W-:Y:S02]  /*4e010*/  LOP3.LUT R9, R39, 0xffff, RZ, 0xc0, !PT ;  /* 0x0000ffff27097812 */ /* 0x008fe400078ec0ff */
[----:B----4-:R-:W-:-:S04]  /*4e020*/  LOP3.LUT R10, R33, 0xffff, RZ, 0xc0, !PT ;  /* 0x0000ffff210a7812 */ /* 0x010fc800078ec0ff */
[--C-:B------:R-:W-:Y:S02]  /*4e030*/  PRMT R13, R9, 0x3340, R10.reuse ;  /* 0x00003340090d7816 */ /* 0x100fe4000000000a */
[----:B0-----:R-:W-:Y:S02]  /*4e040*/  SHF.R.U32.HI R8, RZ, 0x8, R9 ;  /* 0x00000008ff087819 */ /* 0x001fe40000011609 */
[----:B------:R-:W-:Y:S01]  /*4e050*/  LOP3.LUT R11, R30, 0xffff, RZ, 0xc0, !PT ;  /* 0x0000ffff1e0b7812 */ /* 0x000fe200078ec0ff */
[----:B------:R0:W-:Y:S01]  /*4e060*/  STL [R1+0xa74], R13 ;  /* 0x000a740d01007387 */ /* 0x0001e20000100800 */
[----:B------:R-:W-:Y:S02]  /*4e070*/  SHF.R.U32.HI R9, RZ, 0x8, R10 ;  /* 0x00000008ff097819 */ /* 0x000fe4000001160a */
        /* <DEDUP_REMOVED lines=11> */
[----:B------:R-:W4:Y:S01]  /*4e130*/  LDL.LU R30, [R1+0x8b8] ;  /* 0x0008b800011e7983 */ /* 0x000f220000300800 */
[----:B------:R-:W-:-:S02]  /*4e140*/  SHF.R.U32.HI R10, RZ, 0x8, R11 ;  /* 0x00000008ff0a7819 */ /* 0x000fc4000001160b */
[----:B------:R-:W-:Y:S02]  /*4e150*/  SHF.R.U32.HI R11, RZ, 0x8, R12 ;  /* 0x00000008ff0b7819 */ /* 0x000fe4000001160c */
[----:B------:R-:W-:Y:S02]  /*4e160*/  LOP3.LUT R10, R10, 0xffff, RZ, 0xc0, !PT ;  /* 0x0000ffff0a0a7812 */ /* 0x000fe400078ec0ff */
[----:B------:R-:W-:-:S04]  /*4e170*/  LOP3.LUT R11, R11, 0xffff, RZ, 0xc0, !PT ;  /* 0x0000ffff0b0b7812 */ /* 0x000fc800078ec0ff */
[----:B0-----:R-:W-:Y:S02]  /*4e180*/  PRMT R8, R10, 0x3340, R11 ;  /* 0x000033400a087816 */ /* 0x001fe4000000000b */
[----:B------:R-:W-:Y:S01]  /*4e190*/  LOP3.LUT R10, R188, 0xffff, RZ, 0xc0, !PT ;  /* 0x0000ffffbc0a7812 */ /* 0x000fe200078ec0ff */
[----:B-1----:R-:W-:Y:S01]  /*4e1a0*/  VIADD R5, R5, UR4 ;  /* 0x0000000405057c36 */ /* 0x002fe20008000000 */
[----:B------:R-:W-:Y:S01]  /*4e1b0*/  ULDC UR4, c[0x0][0x248] ;  /* 0x0000920000047ab9 */ /* 0x000fe20000000800 */
        /* <DEDUP_REMOVED lines=11> */
[----:B------:R-:W-:-:S04]  /*4e270*/  LOP3.LUT R12, R31, 0xffff, RZ, 0xc0, !PT ;  /* 0x0000ffff1f0c7812 */ /* 0x000fc800078ec0ff */
[--C-:B0-----:R-:W-:Y:S02]  /*4e280*/  PRMT R13, R11, 0x3340, R12.reuse ;  /* 0x000033400b0d7816 */ /* 0x101fe4000000000c */
[----:B------:R-:W-:Y:S02]  /*4e290*/  LOP3.LUT R8, R8, 0xffff, RZ, 0xc0, !PT ;  /* 0x0000ffff08087812 */ /* 0x000fe400078ec0ff */
[----:B------:R-:W-:Y:S01]  /*4e2a0*/  LOP3.LUT R9, R9, 0xffff, RZ, 0xc0, !PT ;  /* 0x0000ffff09097812 */ /* 0x000fe200078ec0ff */
[----:B------:R-:W-:Y:S01]  /*4e2b0*/  STL [R1+0xa64], R13 ;  /* 0x000a640d01007387 */ /* 0x000fe20000100800 */
[----:B------:R-:W-:Y:S02]  /*4e2c0*/  SHF.R.U32.HI R10, RZ, 0x8, R11 ;  /* 0x00000008ff0a7819 */ /* 0x000fe4000001160b */
[----:B------:R-:W-:Y:S01]  /*4e2d0*/  PRMT R8, R8, 0x3340, R9 ;  /* 0x0000334008087816 */ /* 0x000fe20000000009 */
[----:B------:R-:W2:Y:S01]  /*4e2e0*/  LDL.LU R39, [R1+0xe54] ;  /* 0x000e540001277983 */ /* 0x000ea20000300800 */
[----:B------:R-:W-:-:S03]  /*4e2f0*/  SHF.R.U32.HI R11, RZ, 0x8, R12 ;  /* 0x00000008ff0b7819 */ /* 0x000fc6000001160c */
[----:B------:R-:W2:Y:S04]  /*4e300*/  LDL.LU R37, [R1+0x7c0] ;  /* 0x0007c00001257983 */ /* 0x000ea80000300800 */
[----:B------:R0:W-:Y:S01]  /*4e310*/  STL [R1+0x54c], R5 ;  /* 0x00054c0501007387 */ /* 0x0001e20000100800 */
[----:B------:R-:W-:-:S03]  /*4e320*/  LOP3.LUT R10, R10, 0xffff, RZ, 0xc0, !PT ;  /* 0x0000ffff0a0a7812 */ /* 0x000fc600078ec0ff */
[----:B------:R-:W2:Y:S01]  /*4e330*/  LDL.LU R35, [R1+0xe50] ;  /* 0x000e500001237983 */ /* 0x000ea20000300800 */
[----:B------:R-:W-:-:S03]  /*4e340*/  LOP3.LUT R11, R11, 0xffff, RZ, 0xc0, !PT ;  /* 0x0000ffff0b0b7812 */ /* 0x000fc600078ec0ff */
[----:B------:R1:W-:Y:S04]  /*4e350*/  STL [R1+0x7bc], R8 ;  /* 0x0007bc0801007387 */ /* 0x0003e80000100800 */
[----:B------:R-:W2:Y:S01]  /*4e360*/  LDL.LU R31, [R1+0x7b8] ;  /* 0x0007b800011f7983 */ /* 0x000ea20000300800 */
[----:B0-----:R-:W-:Y:S01]  /*4e370*/  VIADD R5, R5, UR4 ;  /* 0x0000000405057c36 */ /* 0x001fe20008000000 */
[----:B------:R-:W-:Y:S01]  /*4e380*/  LOP3.LUT R12, R7, 0xffff, RZ, 0xc0, !PT ;  /* 0x0000ffff070c7812 */ /* 0x000fe200078ec0ff */
[----:B------:R-:W-:Y:S01]  /*4e390*/  ULDC UR4, c[0x0][0x248] ;  /* 0x0000920000047ab9 */ /* 0x000fe20000000800 */
[----:B-1----:R-:W-:-:S05]  /*4e3a0*/  PRMT R8, R10, 0x3340, R11 ;  /* 0x000033400a087816 */ /* 0x002fca000000000b */
[----:B------:R-:W-:Y:S04]  /*4e3b0*/  STL [R1+0x7b4], R8 ;  /* 0x0007b40801007387 */ /* 0x000fe80000100800 */
[----:B------:R-:W-:Y:S04]  /*4e3c0*/  STL [R1+0x550], R5 ;  /* 0x0005500501007387 */ /* 0x000fe80000100800 */
[----:B------:R-:W2:Y:S01]  /*4e3d0*/  LDL.LU R7, [R1+0x1b8c] ;  /* 0x001b8c0001077983 */ /* 0x000ea20000300800 */
[----:B---3--:R-:W-:Y:S02]  /*4e3e0*/  LOP3.LUT R9, R41, 0xffff, RZ, 0xc0, !PT ;  /* 0x0000ffff29097812 */ /* 0x008fe400078ec0ff */
[----:B----4-:R-:W-:-:S04]  /*4e3f0*/  LOP3.LUT R10, R33, 0xffff, RZ, 0xc0, !PT ;  /* 0x0000ffff210a7812 */ /* 0x010fc800078ec0ff */
[----:B------:R-:W-:-:S05]  /*4e400*/  PRMT R13, R9, 0x3340, R10 ;  /* 0x00003340090d7816 */ /* 0x000fca000000000a */
[----:B------:R0:W-:Y:S01]  /*4e410*/  STL [R1+0xa58], R13 ;  /* 0x000a580d01007387 */ /* 0x0001e20000100800 */
[----:B------:R-:W-:-:S04]  /*4e420*/  LOP3.LUT R11, R30, 0xffff, RZ, 0xc0, !PT ;  /* 0x0000ffff1e0b7812 */ /* 0x000fc800078ec0ff */
[----:B0-----:R-:W-:-:S05]  /*4e430*/  PRMT R13, R11, 0x3340, R12 ;  /* 0x000033400b0d7816 */ /* 0x001fca000000000c */
[----:B------:R-:W-:Y:S04]  /*4e440*/  STL [R1+0xa54], R13 ;  /* 0x000a540d01007387 */ /* 0x000fe80000100800 */
[----:B------:R-:W3:Y:S04]  /*4e450*/  LDL.LU R33, [R1+0xaac] ;  /* 0x000aac0001217983 */ /* 0x000ee80000300800 */
[----:B------:R-:W4:Y:S01]  /*4e460*/  LDL.LU R30, [R1+0x8c4] ;  /* 0x0008c400011e7983 */ /* 0x000f220000300800 */
[----:B------:R-:W-:Y:S02]  /*4e470*/  SHF.R.U32.HI R8, RZ, 0x8, R9 ;  /* 0x00000008ff087819 */ /* 0x000fe40000011609 */
[----:B------:R-:W-:-:S02]  /*4e480*/  SHF.R.U32.HI R9, RZ, 0x8, R10 ;  /* 0x00000008ff097819 */ /* 0x000fc4000001160a */
[----:B------:R-:W-:Y:S02]  /*4e490*/  LOP3.LUT R8, R8, 0xffff, RZ, 0xc0, !PT ;  /* 0x0000ffff08087812 */ /* 0x000fe400078ec0ff */
[----:B------:R-:W-:Y:S02]  /*4e4a0*/  LOP3.LUT R9, R9, 0xffff, RZ, 0xc0, !PT ;  /* 0x0000ffff09097812 */ /* 0x000fe400078ec0ff */
[----:B------:R-:W-:Y:S01]  /*4e4b0*/  SHF.R.U32.HI R10, RZ, 0x8, R11 ;  /* 0x00000008ff0a7819 */ /* 0x000fe2000001160b */
[----:B------:R-:W-:Y:S01]  /*4e4c0*/  VIADD R5, R5, UR4 ;  /* 0x0000000405057c36 */ /* 0x000fe20008000000 */
[----:B------:R-:W-:Y:S01]  /*4e4d0*/  SHF.R.U32.HI R11, RZ, 0x8, R12 ;  /* 0x00000008ff0b7819 */ /* 0x000fe2000001160c */
[----:B------:R-:W-:Y:S01]  /*4e4e0*/  ULDC UR4, c[0x0][0x248] ;  /* 0x0000920000047ab9 */ /* 0x000fe20000000800 */
[----:B------:R-:W-:Y:S02]  /*4e4f0*/  PRMT R8, R8, 0x3340, R9 ;  /* 0x0000334008087816 */ /* 0x000fe40000000009 */
[----:B------:R-:W-:-:S02]  /*4e500*/  LOP3.LUT R10, R10, 0xffff, RZ, 0xc0, !PT ;  /* 0x0000ffff0a0a7812 */ /* 0x000fc400078ec0ff */
[----:B------:R-:W-:Y:S01]  /*4e510*/  LOP3.LUT R11, R11, 0xffff, RZ, 0xc0, !PT ;  /* 0x0000ffff0b0b7812 */ /* 0x000fe200078ec0ff */
[----:B------:R0:W-:Y:S04]  /*4e520*/  STL [R1+0x544], R5 ;  /* 0x0005440501007387 */ /* 0x0001e80000100800 */
[----:B------:R1:W-:Y:S01]  /*4e530*/  STL [R1+0x7b0], R8 ;  /* 0x0007b00801007387 */ /* 0x0003e20000100800 */
[----:B0-----:R-:W-:Y:S01]  /*4e540*/  VIADD R5, R5, UR4 ;  /* 0x0000000405057c36 */ /* 0x001fe20008000000 */
[----:B------:R-:W-:Y:S01]  /*4e550*/  ULDC UR4, c[0x0][0x248] ;  /* 0x0000920000047ab9 */ /* 0x000fe20000000800 */
[----:B-1----:R-:W-:-:S05]  /*4e560*/  PRMT R8, R10, 0x3340, R11 ;  /* 0x000033400a087816 */ /* 0x002fca000000000b */
[----:B------:R-:W-:Y:S04]  /*4e570*/  STL [R1+0x7ac], R8 ;  /* 0x0007ac0801007387 */ /* 0x000fe80000100800 */
[----:B------:R0:W-:Y:S02]  /*4e580*/  STL [R1+0x548], R5 ;  /* 0x0005480501007387 */ /* 0x0001e40000100800 */
[----:B0-----:R-:W-:Y:S01]  /*4e590*/  VIADD R5, R5, UR4 ;  /* 0x0000000405057c36 */ /* 0x001fe20008000000 */
[----:B------:R-:W-:Y:S01]  /*4e5a0*/  ULDC UR4, c[0x0][0x248] ;  /* 0x0000920000047ab9 */ /* 0x000fe20000000800 */
[----:B--2---:R-:W-:Y:S02]  /*4e5b0*/  LOP3.LUT R9, R39, 0xffff, RZ, 0xc0, !PT ;  /* 0x0000ffff27097812 */ /* 0x004fe400078ec0ff */
[----:B------:R-:W-:-:S02]  /*4e5c0*/  LOP3.LUT R10, R37, 0xffff, RZ, 0xc0, !PT ;  /* 0x0000ffff250a7812 */ /* 0x000fc400078ec0ff */
[----:B------:R-:W-:Y:S02]  /*4e5d0*/  SHF.R.U32.HI R8, RZ, 0x8, R9 ;  /* 0x00000008ff087819 */ /* 0x000fe40000011609 */
[--C-:B------:R-:W-:Y:S02]  /*4e5e0*/  PRMT R13, R9, 0x3340, R10.reuse ;  /* 0x00003340090d7816 */ /* 0x100fe4000000000a */
[----:B------:R-:W-:Y:S02]  /*4e5f0*/  SHF.R.U32.HI R9, RZ, 0x8, R10 ;  /* 0x00000008ff097819 */ /* 0x000fe4000001160a */
[----:B------:R-:W-:Y:S01]  /*4e600*/  LOP3.LUT R11, R35, 0xffff, RZ, 0xc0, !PT ;  /* 0x0000ffff230b7812 */ /* 0x000fe200078ec0ff */
[----:B------:R0:W-:Y:S01]  /*4e610*/  STL [R1+0xa3c], R13 ;  /* 0x000a3c0d01007387 */ /* 0x0001e20000100800 */
[----:B------:R-:W-:Y:S02]  /*4e620*/  LOP3.LUT R8, R8, 0xffff, RZ, 0xc0, !PT ;  /* 0x0000ffff08087812 */ /* 0x000fe400078ec0ff */
[----:B------:R-:W-:-:S02]  /*4e630*/  LOP3.LUT R12, R31, 0xffff, RZ, 0xc0, !PT ;  /* 0x0000ffff1f0c7812 */ /* 0x000fc400078ec0ff */
[----:B------:R-:W-:Y:S02]  /*4e640*/  LOP3.LUT R9, R9, 0xffff, RZ, 0xc0, !PT ;  /* 0x0000ffff09097812 */ /* 0x000fe400078ec0ff */
        /* <DEDUP_REMOVED lines=11> */
[----:B------:R-:W2:Y:S04]  /*4e700*/  LDL.LU R35, [R1+0xe58] ;  /* 0x000e580001237983 */ /* 0x000ea80000300800 */
[----:B------:R-:W2:Y:S01]  /*4e710*/  LDL.LU R31, [R1+0x7cc] ;  /* 0x0007cc00011f7983 */ /* 0x000ea20000300800 */
[----:B0-----:R-:W-:Y:S02]  /*4e720*/  PRMT R8, R10, 0x3340, R11 ;  /* 0x000033400a087816 */ /* 0x001fe4000000000b */
[----:B------:R-:W-:Y:S01]  /*4e730*/  LOP3.LUT R10, R232, 0xffff, RZ, 0xc0, !PT ;  /* 0x0000ffffe80a7812 */ /* 0x000fe200078ec0ff */
[----:B-1----:R-:W-:Y:S01]  /*4e740*/  VIADD R5, R5, UR4 ;  /* 0x0000000405057c36 */ /* 0x002fe20008000000 */
[----:B------:R-:W-:Y:S01]  /*4e750*/  LOP3.LUT R12, R6, 0xffff, RZ, 0xc0, !PT ;  /* 0x0000ffff060c7812 */ /* 0x000fe200078ec0ff */
[----:B------:R0:W-:Y:S01]  /*4e760*/  STL [R1+0x6a0], R8 ;  /* 0x0006a00801007387 */ /* 0x0001e20000100800 */
[----:B------:R-:W-:-:S03]  /*4e770*/  ULDC UR4, c[0x0][0x248] ;  /* 0x0000920000047ab9 */ /* 0x000fc60000000800 */
[----:B------:R-:W2:Y:S04]  /*4e780*/  LDL.LU R232, [R1+0x1b88] ;  /* 0x001b880001e87983 */ /* 0x000ea80000300800 */
[----:B------:R1:W-:Y:S04]  /*4e790*/  STL [R1+0x540], R5 ;  /* 0x0005400501007387 */ /* 0x0003e80000100800 */
[----:B------:R-:W2:Y:S01]  /*4e7a0*/  LDL.LU R6, [R1+0x1b84] ;  /* 0x001b840001067983 */ /* 0x000ea20000300800 */
[----:B---3--:R-:W-:-:S04]  /*4e7b0*/  LOP3.LUT R9, R33, 0xffff, RZ, 0xc0, !PT ;  /* 0x0000ffff21097812 */ /* 0x008fc800078ec0ff */
[--C-:B------:R-:W-:Y:S02]  /*4e7c0*/  PRMT R13, R9, 0x3340, R10.reuse ;  /* 0x00003340090d7816 */ /* 0x100fe4000000000a */
[----:B----4-:R-:W-:Y:S02]  /*4e7d0*/  LOP3.LUT R11, R30, 0xffff, RZ, 0xc0, !PT ;  /* 0x0000ffff1e0b7812 */ /* 0x010fe400078ec0ff */
[----:B0-----:R-:W-:Y:S02]  /*4e7e0*/  SHF.R.U32.HI R8, RZ, 0x8, R9 ;  /* 0x00000008ff087819 */ /* 0x001fe40000011609 */
[----:B------:R-:W-:Y:S01]  /*4e7f0*/  SHF.R.U32.HI R9, RZ, 0x8, R10 ;  /* 0x00000008ff097819 */ /* 0x000fe2000001160a */
        /* <DEDUP_REMOVED lines=13> */
[----:B------:R-:W4:Y:S01]  /*4e8d0*/  LDL.LU R30, [R1+0x7d8] ;  /* 0x0007d800011e7983 */ /* 0x000f220000300800 */
[----:B------:R-:W-:-:S02]  /*4e8e0*/  SHF.R.U32.HI R11, RZ, 0x8, R12 ;  /* 0x00000008ff0b7819 */ /* 0x000fc4000001160c */
[----:B------:R-:W-:Y:S02]  /*4e8f0*/  LOP3.LUT R10, R10, 0xffff, RZ, 0xc0, !PT ;  /* 0x0000ffff0a0a7812 */ /* 0x000fe400078ec0ff */
[----:B------:R-:W-:-:S04]  /*4e900*/  LOP3.LUT R11, R11, 0xffff, RZ, 0xc0, !PT ;  /* 0x0000ffff0b0b7812 */ /* 0x000fc800078ec0ff */
[----:B0-----:R-:W-:Y:S01]  /*4e910*/  PRMT R8, R10, 0x3340, R11 ;  /* 0x000033400a087816 */ /* 0x001fe2000000000b */
[----:B------:R-:W-:Y:S01]  /*4e920*/  VIADD R5, R5, UR4 ;  /* 0x0000000405057c36 */ /* 0x000fe20008000000 */
[----:B------:R-:W-:-:S03]  /*4e930*/  ULDC UR4, c[0x0][0x248] ;  /* 0x0000920000047ab9 */ /* 0x000fc60000000800 */
[----:B------:R-:W-:Y:S04]  /*4e940*/  STL [R1+0x69c], R8 ;  /* 0x00069c0801007387 */ /* 0x000fe80000100800 */
[----:B------:R0:W-:Y:S02]  /*4e950*/  STL [R1+0x538], R5 ;  /* 0x0005380501007387 */ /* 0x0001e40000100800 */
[----:B0-----:R-:W-:Y:S01]  /*4e960*/  VIADD R5, R5, UR4 ;  /* 0x0000000405057c36 */ /* 0x001fe20008000000 */
[----:B------:R-:W-:Y:S01]  /*4e970*/  ULDC UR4, c[0x0][0x248] ;  /* 0x0000920000047ab9 */ /* 0x000fe20000000800 */
[----:B--2---:R-:W-:Y:S02]  /*4e980*/  LOP3.LUT R8, R41, 0xffff, RZ, 0xc0, !PT ;  /* 0x0000ffff29087812 */ /* 0x004fe400078ec0ff */
[----:B------:R-:W-:-:S04]  /*4e990*/  LOP3.LUT R11, R39, 0xffff, RZ, 0xc0, !PT ;  /* 0x0000ffff270b7812 */ /* 0x000fc800078ec0ff */
[----:B------:R-:W-:Y:S02]  /*4e9a0*/  PRMT R13, R8, 0x3340, R11 ;  /* 0x00003340080d7816 */ /* 0x000fe4000000000b */
[----:B------:R-:W-:-:S03]  /*4e9b0*/  SHF.R.U32.HI R10, RZ, 0x8, R8 ;  /* 0x00000008ff0a7819 */ /* 0x000fc60000011608 */
[----:B------:R0:W-:Y:S01]  /*4e9c0*/  STL [R1+0xa20], R13 ;  /* 0x000a200d01007387 */ /* 0x0001e20000100800 */
[----:B------:R-:W-:Y:S02]  /*4e9d0*/  LOP3.LUT R9, R35, 0xffff, RZ, 0xc0, !PT ;  /* 0x0000ffff23097812 */ /* 0x000fe400078ec0ff */
[----:B------:R-:W-:Y:S02]  /*4e9e0*/  LOP3.LUT R12, R31, 0xffff, RZ, 0xc0, !PT ;  /* 0x0000ffff1f0c7812 */ /* 0x000fe400078ec0ff */
[----:B------:R-:W-:Y:S02]  /*4e9f0*/  SHF.R.U32.HI R11, RZ, 0x8, R11 ;  /* 0x00000008ff0b7819 */ /* 0x000fe4000001160b */
[--C-:B0-----:R-:W-:Y:S02]  /*4ea00*/  PRMT R13, R9, 0x3340, R12.reuse ;  /* 0x00003340090d7816 */ /* 0x101fe4000000000c */
[----:B------:R-:W-:Y:S02]  /*4ea10*/  SHF.R.U32.HI R8, RZ, 0x8, R9 ;  /* 0x00000008ff087819 */ /* 0x000fe40000011609 */
[----:B------:R-:W-:Y:S01]  /*4ea20*/  SHF.R.U32.HI R9, RZ, 0x8, R12 ;  /* 0x00000008ff097819 */ /* 0x000fe2000001160c */
[----:B------:R-:W-:Y:S01]  /*4ea30*/  STL [R1+0xa1c], R13 ;  /* 0x000a1c0d01007387 */ /* 0x000fe20000100800 */
[----:B------:R-:W-:-:S02]  /*4ea40*/  LOP3.LUT R10, R10, 0xffff, RZ, 0xc0, !PT ;  /* 0x0000ffff0a0a7812 */ /* 0x000fc400078ec0ff */
[----:B------:R-:W-:Y:S01]  /*4ea50*/  LOP3.LUT R11, R11, 0xffff, RZ, 0xc0, !PT ;  /* 0x0000ffff0b0b7812 */ /* 0x000fe200078ec0ff */
[----:B------:R-:W2:Y:S01]  /*4ea60*/  LDL.LU R39, [R1+0xe64] ;  /* 0x000e640001277983 */ /* 0x000ea20000300800 */
[----:B------:R-:W-:Y:S02]  /*4ea70*/  LOP3.LUT R8, R8, 0xffff, RZ, 0xc0, !PT ;  /* 0x0000ffff08087812 */ /* 0x000fe400078ec0ff */
[----:B------:R-:W-:Y:S01]  /*4ea80*/  LOP3.LUT R9, R9, 0xffff, RZ, 0xc0, !PT ;  /* 0x0000ffff09097812 */ /* 0x000fe200078ec0ff */
[----:B------:R-:W2:Y:S01]  /*4ea90*/  LDL.LU R35, [R1+0x7dc] ;  /* 0x0007dc0001237983 */ /* 0x000ea20000300800 */
[----:B------:R-:W-:Y:S02]  /*4eaa0*/  PRMT R10, R10, 0x3340, R11 ;  /* 0x000033400a0a7816 */ /* 0x000fe4000000000b */
[----:B------:R-:W-:Y:S01]  /*4eab0*/  PRMT R8, R8, 0x3340, R9 ;  /* 0x0000334008087816 */ /* 0x000fe20000000009 */
[----:B------:R0:W-:Y:S04]  /*4eac0*/  STL [R1+0x52c], R5 ;  /* 0x00052c0501007387 */ /* 0x0001e80000100800 */
[----:B------:R-:W2:Y:S01]  /*4ead0*/  LDL.LU R31, [R1+0xacc] ;  /* 0x000acc00011f7983 */ /* 0x000ea20000300800 */
[----:B------:R-:W-:-:S03]  /*4eae0*/  LOP3.LUT R9, R4, 0xffff, RZ, 0xc0, !PT ;  /* 0x0000ffff04097812 */ /* 0x000fc600078ec0ff */
[----:B------:R-:W-:Y:S04]  /*4eaf0*/  STL [R1+0x4f8], R10 ;  /* 0x0004f80a01007387 */ /* 0x000fe80000100800 */
[----:B------:R3:W-:Y:S01]  /*4eb00*/  STL [R1+0x4fc], R8 ;  /* 0x0004fc0801007387 */ /* 0x0007e20000100800 */
[----:B0-----:R-:W-:Y:S01]  /*4eb10*/  VIADD R5, R5, UR4 ;  /* 0x0000000405057c36 */ /* 0x001fe20008000000 */
[----:B------:R-:W-:Y:S02]  /*4eb20*/  ULDC UR4, c[0x0][0x248] ;  /* 0x0000920000047ab9 */ /* 0x000fe40000000800 */
[----:B------:R-:W2:Y:S04]  /*4eb30*/  LDL.LU R4, [R1+0x1b80] ;  /* 0x001b800001047983 */ /* 0x000ea80000300800 */
[----:B------:R0:W-:Y:S01]  /*4eb40*/  STL [R1+0x530], R5 ;  /* 0x0005300501007387 */ /* 0x0001e20000100800 */
[----:B---3--:R-:W-:-:S02]  /*4eb50*/  LOP3.LUT R8, R37, 0xffff, RZ, 0xc0, !PT ;  /* 0x0000ffff25087812 */ /* 0x008fc400078ec0ff */
[----:B----4-:R-:W-:Y:S02]  /*4eb60*/  LOP3.LUT R11, R33, 0xffff, RZ, 0xc0, !PT ;  /* 0x0000ffff210b7812 */ /* 0x010fe400078ec0ff */
[--C-:B------:R-:W-:Y:S02]  /*4eb70*/  PRMT R13, R8, 0x3340, R9.reuse ;  /* 0x00003340080d7816 */ /* 0x100fe40000000009 */
[----:B------:R-:W-:Y:S02]  /*4eb80*/  SHF.R.U32.HI R10, RZ, 0x8, R8 ;  /* 0x00000008ff0a7819 */ /* 0x000fe40000011608 */
[----:B------:R-:W-:Y:S02]  /*4eb90*/  SHF.R.U32.HI R9, RZ, 0x8, R9 ;  /* 0x00000008ff097819 */ /* 0x000fe40000011609 */
[----:B------:R-:W-:Y:S02]  /*4eba0*/  SHF.R.U32.HI R8, RZ, 0x8, R11 ;  /* 0x00000008ff087819 */ /* 0x000fe4000001160b */
[----:B------:R-:W-:-:S02]  /*4ebb0*/  LOP3.LUT R12, R30, 0xffff, RZ, 0xc0, !PT ;  /* 0x0000ffff1e0c7812 */ /* 0x000fc400078ec0ff */
[----:B------:R-:W-:Y:S02]  /*4ebc0*/  LOP3.LUT R10, R10, 0xffff, RZ, 0xc0, !PT ;  /* 0x0000ffff0a0a7812 */ /* 0x000fe400078ec0ff */
[--C-:B------:R-:W-:Y:S02]  /*4ebd0*/  PRMT R11, R11, 0x3340, R12.reuse ;  /* 0x000033400b0b7816 */ /* 0x100fe4000000000c */
[----:B------:R-:W-:Y:S01]  /*4ebe0*/  LOP3.LUT R9, R9, 0xffff, RZ, 0xc0, !PT ;  /* 0x0000ffff09097812 */ /* 0x000fe200078ec0ff */
[----:B0-----:R-:W-:Y:S01]  /*4ebf0*/  VIADD R5, R5, UR4 ;  /* 0x0000000405057c36 */ /* 0x001fe20008000000 */
[----:B------:R-:W-:Y:S01]  /*4ec00*/  STL [R1+0xa18], R13 ;  /* 0x000a180d01007387 */ /* 0x000fe20000100800 */
[----:B------:R-:W-:Y:S01]  /*4ec10*/  SHF.R.U32.HI R12, RZ, 0x8, R12 ;  /* 0x00000008ff0c7819 */ /* 0x000fe2000001160c */
[----:B------:R-:W-:Y:S01]  /*4ec20*/  ULDC UR4, c[0x0][0x248] ;  /* 0x0000920000047ab9 */ /* 0x000fe20000000800 */
[----:B------:R-:W-:Y:S01]  /*4ec30*/  PRMT R9, R10, 0x3340, R9 ;  /* 0x000033400a097816 */ /* 0x000fe20000000009 */
[----:B------:R-:W-:Y:S04]  /*4ec40*/  STL [R1+0xa04], R11 ;  /* 0x000a040b01007387 */ /* 0x000fe80000100800 */
[----:B------:R-:W3:Y:S04]  /*4ec50*/  LDL.LU R37, [R1+0xad8] ;  /* 0x000ad80001257983 */ /* 0x000ee80000300800 */
[----:B------:R-:W4:Y:S04]  /*4ec60*/  LDL.LU R33, [R1+0xe68] ;  /* 0x000e680001217983 */ /* 0x000f280000300800 */
[----:B------:R0:W-:Y:S04]  /*4ec70*/  STL [R1+0x528], R5 ;  /* 0x0005280501007387 */ /* 0x0001e80000100800 */
[----:B------:R-:W-:Y:S04]  /*4ec80*/  STL [R1+0x4e4], R9 ;  /* 0x0004e40901007387 */ /* 0x000fe80000100800 */
[----:B------:R-:W4:Y:S01]  /*4ec90*/  LDL.LU R30, [R1+0x7e0] ;  /* 0x0007e000011e7983 */ /* 0x000f220000300800 */
[----:B------:R-:W-:-:S02]  /*4eca0*/  LOP3.LUT R8, R8, 0xffff, RZ, 0xc0, !PT ;  /* 0x0000ffff08087812 */ /* 0x000fc400078ec0ff */
[----:B------:R-:W-:-:S04]  /*4ecb0*/  LOP3.LUT R12, R12, 0xffff, RZ, 0xc0, !PT ;  /* 0x0000ffff0c0c7812 */ /* 0x000fc800078ec0ff */
[----:B------:R-:W-:-:S05]  /*4ecc0*/  PRMT R8, R8, 0x3340, R12 ;  /* 0x0000334008087816 */ /* 0x000fca000000000c */
[----:B------:R-:W-:Y:S01]  /*4ecd0*/  STL [R1+0x34], R8 ;  /* 0x0000340801007387 */ /* 0x000fe20000100800 */
[----:B------:R-:W-:Y:S01]  /*4ece0*/  LOP3.LUT R12, R7, 0xffff, RZ, 0xc0, !PT ;  /* 0x0000ffff070c7812 */ /* 0x000fe200078ec0ff */
[----:B0-----:R-:W-:Y:S01]  /*4ecf0*/  VIADD R5, R5, UR4 ;  /* 0x0000000405057c36 */ /* 0x001fe20008000000 */
[----:B------:R-:W-:-:S04]  /*4ed00*/  ULDC UR4, c[0x0][0x248] ;  /* 0x0000920000047ab9 */ /* 0x000fc80000000800 */
[----:B------:R0:W-:Y:S04]  /*4ed10*/  STL [R1+0x524], R5 ;  /* 0x0005240501007387 */ /* 0x0001e80000100800 */
[----:B------:R-:W4:Y:S01]  /*4ed20*/  LDL.LU R7, [R1+0x1b7c] ;  /* 0x001b7c0001077983 */ /* 0x000f220000300800 */
[----:B0-----:R-:W-:Y:S01]  /*4ed30*/  VIADD R5, R5, UR4 ;  /* 0x0000000405057c36 */ /* 0x001fe20008000000 */
[----:B------:R-:W-:Y:S01]  /*4ed40*/  ULDC UR4, c[0x0][0x248] ;  /* 0x0000920000047ab9 */ /* 0x000fe20000000800 */
[----:B--2---:R-:W-:Y:S02]  /*4ed50*/  LOP3.LUT R8, R39, 0xffff, RZ, 0xc0, !PT ;  /* 0x0000ffff27087812 */ /* 0x004fe400078ec0ff */
[----:B------:R-:W-:Y:S02]  /*4ed60*/  LOP3.LUT R9, R35, 0xffff, RZ, 0xc0, !PT ;  /* 0x0000ffff23097812 */ /* 0x000fe400078ec0ff */
[----:B------:R-:W-:-:S02]  /*4ed70*/  SHF.R.U32.HI R10, RZ, 0x8, R8 ;  /* 0x00000008ff0a7819 */ /* 0x000fc40000011608 */
[--C-:B------:R-:W-:Y:S02]  /*4ed80*/  PRMT R13, R8, 0x3340, R9.reuse ;  /* 0x00003340080d7816 */ /* 0x100fe40000000009 */
[----:B------:R-:W-:Y:S02]  /*4ed90*/  SHF.R.U32.HI R9, RZ, 0x8, R9 ;  /* 0x00000008ff097819 */ /* 0x000fe40000011609 */
[----:B------:R-:W-:Y:S02]  /*4eda0*/  LOP3.LUT R11, R31, 0xffff, RZ, 0xc0, !PT ;  /* 0x0000ffff1f0b7812 */ /* 0x000fe400078ec0ff */
[----:B------:R-:W-:Y:S02]  /*4edb0*/  LOP3.LUT R10, R10, 0xffff, RZ, 0xc0, !PT ;  /* 0x0000ffff0a0a7812 */ /* 0x000fe400078ec0ff */
[----:B------:R-:W-:Y:S02]  /*4edc0*/  SHF.R.U32.HI R8, RZ, 0x8, R11 ;  /* 0x00000008ff087819 */ /* 0x000fe4000001160b */
[----:B------:R-:W-:-:S02]  /*4edd0*/  LOP3.LUT R9, R9, 0xffff, RZ, 0xc0, !PT ;  /* 0x0000ffff09097812 */ /* 0x000fc400078ec0ff */
[--C-:B------:R-:W-:Y:S01]  /*4ede0*/  PRMT R11, R11, 0x3340, R12.reuse ;  /* 0x000033400b0b7816 */ /* 0x100fe2000000000c */
[----:B------:R-:W-:Y:S01]  /*4edf0*/  STL [R1+0x9fc], R13 ;  /* 0x0009fc0d01007387 */ /* 0x000fe20000100800 */
[----:B------:R-:W-:Y:S02]  /*4ee00*/  SHF.R.U32.HI R12, RZ, 0x8, R12 ;  /* 0x00000008ff0c7819 */ /* 0x000fe4000001160c */
[----:B------:R-:W-:Y:S01]  /*4ee10*/  PRMT R9, R10, 0x3340, R9 ;  /* 0x000033400a097816 */ /* 0x000fe20000000009 */
[----:B------:R-:W-:Y:S01]  /*4ee20*/  STL [R1+0x9f8], R11 ;  /* 0x0009f80b01007387 */ /* 0x000fe20000100800 */
[----:B------:R-:W-:Y:S02]  /*4ee30*/  LOP3.LUT R8, R8, 0xffff, RZ, 0xc0, !PT ;  /* 0x0000ffff08087812 */ /* 0x000fe400078ec0ff */
[----:B------:R-:W-:Y:S01]  /*4ee40*/  LOP3.LUT R12, R12, 0xffff, RZ, 0xc0, !PT ;  /* 0x0000ffff0c0c7812 */ /* 0x000fe200078ec0ff */
[----:B------:R-:W2:Y:S04]  /*4ee50*/  LDL.LU R41, [R1+0xe6c] ;  /* 0x000e6c0001297983 */ /* 0x000ea80000300800 */
[----:B------:R-:W2:Y:S01]  /*4ee60*/  LDL.LU R35, [R1+0x7e4] ;  /* 0x0007e40001237983 */ /* 0x000ea20000300800 */
[----:B------:R-:W-:-:S03]  /*4ee70*/  PRMT R8, R8, 0x3340, R12 ;  /* 0x0000334008087816 */ /* 0x000fc6000000000c */
[----:B------:R0:W-:Y:S04]  /*4ee80*/  STL [R1+0x30], R9 ;  /* 0x0000300901007387 */ /* 0x0001e80000100800 */
[----:B------:R1:W-:Y:S04]  /*4ee90*/  STL [R1+0x520], R5 ;  /* 0x0005200501007387 */ /* 0x0003e80000100800 */
[----:B------:R-:W2:Y:S01]  /*4eea0*/  LDL.LU R31, [R1+0xaf0] ;  /* 0x000af000011f7983 */ /* 0x000ea20000300800 */
[----:B0-----:R-:W-:-:S03]  /*4eeb0*/  LOP3.LUT R9, R188, 0xffff, RZ, 0xc0, !PT ;  /* 0x0000ffffbc097812 */ /* 0x001fc600078ec0ff */
[----:B------:R3:W-:Y:S01]  /*4eec0*/  STL [R1+0x4ac], R8 ;  /* 0x0004ac0801007387 */ /* 0x0007e20000100800 */
[----:B-1----:R-:W-:Y:S01]  /*4eed0*/  VIADD R5, R5, UR4 ;  /* 0x0000000405057c36 */ /* 0x002fe20008000000 */
[----:B------:R-:W-:Y:S02]  /*4eee0*/  ULDC UR4, c[0x0][0x248] ;  /* 0x0000920000047ab9 */ /* 0x000fe40000000800 */
[----:B------:R-:W2:Y:S04]  /*4eef0*/  LDL.LU R188, [R1+0x1b78] ;  /* 0x001b780001bc7983 */ /* 0x000ea80000300800 */
[----:B------:R0:W-:Y:S01]  /*4ef00*/  STL [R1+0x51c], R5 ;  /* 0x00051c0501007387 */ /* 0x0001e20000100800 */
[----:B---3--:R-:W-:Y:S02]  /*4ef10*/  LOP3.LUT R8, R37, 0xffff, RZ, 0xc0, !PT ;  /* 0x0000ffff25087812 */ /* 0x008fe400078ec0ff */
[----:B----4-:R-:W-:-:S02]  /*4ef20*/  LOP3.LUT R11, R33, 0xffff, RZ, 0xc0, !PT ;  /* 0x0000ffff210b7812 */ /* 0x010fc400078ec0ff */
[----:B------:R-:W-:Y:S02]  /*4ef30*/  SHF.R.U32.HI R10, RZ, 0x8, R8 ;  /* 0x00000008ff0a7819 */ /* 0x000fe40000011608 */
[--C-:B------:R-:W-:Y:S02]  /*4ef40*/  PRMT R13, R8, 0x3340, R9.reuse ;  /* 0x00003340080d7816 */ /* 0x100fe40000000009 */
[----:B------:R-:W-:Y:S02]  /*4ef50*/  SHF.R.U32.HI R9, RZ, 0x8, R9 ;  /* 0x00000008ff097819 */ /* 0x000fe40000011609 */
[----:B------:R-:W-:Y:S02]  /*4ef60*/  SHF.R.U32.HI R8, RZ, 0x8, R11 ;  /* 0x00000008ff087819 */ /* 0x000fe4000001160b */
[----:B------:R-:W-:-:S04]  /*4ef70*/  LOP3.LUT R12, R30, 0xffff, RZ, 0xc0, !PT ;  /* 0x0000ffff1e0c7812 */ /* 0x000fc800078ec0ff */
[--C-:B------:R-:W-:Y:S01]  /*4ef80*/  PRMT R11, R11, 0x3340, R12.reuse ;  /* 0x000033400b0b7816 */ /* 0x100fe2000000000c */
[----:B------:R-:W-:Y:S01]  /*4ef90*/  STL [R1+0x9e8], R13 ;  /* 0x0009e80d01007387 */ /* 0x000fe20000100800 */
[----:B------:R-:W-:Y:S02]  /*4efa0*/  LOP3.LUT R10, R10, 0xffff, RZ, 0xc0, !PT ;  /* 0x0000ffff0a0a7812 */ /* 0x000fe400078ec0ff */
[----:B------:R-:W-:Y:S01]  /*4efb0*/  LOP3.LUT R9, R9, 0xffff, RZ, 0xc0, !PT ;  /* 0x0000ffff09097812 */ /* 0x000fe200078ec0ff */
[----:B------:R-:W-:Y:S01]  /*4efc0*/  STL [R1+0x9e4], R11 ;  /* 0x0009e40b01007387 */ /* 0x000fe20000100800 */
[----:B0-----:R-:W-:Y:S01]  /*4efd0*/  VIADD R5, R5, UR4 ;  /* 0x0000000405057c36 */ /* 0x001fe20008000000 */
[----:B------:R-:W-:Y:S01]  /*4efe0*/  SHF.R.U32.HI R12, RZ, 0x8, R12 ;  /* 0x00000008ff0c7819 */ /* 0x000fe2000001160c */
[----:B------:R-:W-:Y:S01]  /*4eff0*/  ULDC UR4, c[0x0][0x248] ;  /* 0x0000920000047ab9 */ /* 0x000fe20000000800 */
[----:B------:R-:W3:Y:S01]  /*4f000*/  LDL.LU R39, [R1+0xe74] ;  /* 0x000e740001277983 */ /* 0x000ee20000300800 */
[----:B------:R-:W-:-:S03]  /*4f010*/  PRMT R9, R10, 0x3340, R9 ;  /* 0x000033400a097816 */ /* 0x000fc60000000009 */
[----:B------:R-:W4:Y:S04]  /*4f020*/  LDL.LU R37, [R1+0x7ec] ;  /* 0x0007ec0001257983 */ /* 0x000f280000300800 */
[----:B------:R0:W-:Y:S04]  /*4f030*/  STL [R1+0x518], R5 ;  /* 0x0005180501007387 */ /* 0x0001e80000100800 */
[----:B------:R-:W4:Y:S04]  /*4f040*/  LDL.LU R33, [R1+0xe70] ;  /* 0x000e700001217983 */ /* 0x000f280000300800 */
[----:B------:R-:W-:Y:S04]  /*4f050*/  STL [R1+0x494], R9 ;  /* 0x0004940901007387 */ /* 0x000fe80000100800 */
[----:B------:R-:W4:Y:S01]  /*4f060*/  LDL.LU R30, [R1+0x7e8] ;  /* 0x0007e800011e7983 */ /* 0x000f220000300800 */
[----:B------:R-:W-:-:S02]  /*4f070*/  LOP3.LUT R8, R8, 0xffff, RZ, 0xc0, !PT ;  /* 0x0000ffff08087812 */ /* 0x000fc400078ec0ff */
[----:B------:R-:W-:-:S04]  /*4f080*/  LOP3.LUT R12, R12, 0xffff, RZ, 0xc0, !PT ;  /* 0x0000ffff0c0c7812 */ /* 0x000fc800078ec0ff */
[----:B------:R-:W-:Y:S01]  /*4f090*/  PRMT R8, R8, 0x3340, R12 ;  /* 0x0000334008087816 */ /* 0x000fe2000000000c */
[----:B0-----:R-:W-:Y:S01]  /*4f0a0*/  VIADD R5, R5, UR4 ;  /* 0x0000000405057c36 */ /* 0x001fe20008000000 */
[----:B------:R-:W-:Y:S01]  /*4f0b0*/  LOP3.LUT R12, R6, 0xffff, RZ, 0xc0, !PT ;  /* 0x0000ffff060c7812 */ /* 0x000fe200078ec0ff */
[----:B------:R-:W-:Y:S02]  /*4f0c0*/  ULDC UR4, c[0x0][0x248] ;  /* 0x0000920000047ab9 */ /* 0x000fe40000000800 */
[----:B------:R-:W-:Y:S04]  /*4f0d0*/  STL [R1+0x3fc], R8 ;  /* 0x0003fc0801007387 */ /* 0x000fe80000100800 */
[----:B------:R0:W-:Y:S04]  /*4f0e0*/  STL [R1+0x514], R5 ;  /* 0x0005140501007387 */ /* 0x0001e80000100800 */
[----:B------:R-:W4:Y:S01]  /*4f0f0*/  LDL.LU R6, [R1+0x1b74] ;  /* 0x001b740001067983 */ /* 0x000f220000300800 */
[----:B0-----:R-:W-:Y:S01]  /*4f100*/  VIADD R5, R5, UR4 ;  /* 0x0000000405057c36 */ /* 0x001fe20008000000 */
[----:B------:R-:W-:Y:S01]  /*4f110*/  ULDC UR4, c[0x0][0x248] ;  /* 0x0000920000047ab9 */ /* 0x000fe20000000800 */
[----:B--2---:R-:W-:-:S02]  /*4f120*/  LOP3.LUT R8, R41, 0xffff, RZ, 0xc0, !PT ;  /* 0x0000ffff29087812 */ /* 0x004fc400078ec0ff */
[----:B------:R-:W-:Y:S02]  /*4f130*/  LOP3.LUT R9, R35, 0xffff, RZ, 0xc0, !PT ;  /* 0x0000ffff23097812 */ /* 0x000fe400078ec0ff */
[----:B------:R-:W-:Y:S02]  /*4f140*/  SHF.R.U32.HI R10, RZ, 0x8, R8 ;  /* 0x00000008ff0a7819 */ /* 0x000fe40000011608 */
[--C-:B------:R-:W-:Y:S02]  /*4f150*/  PRMT R13, R8, 0x3340, R9.reuse ;  /* 0x00003340080d7816 */ /* 0x100fe40000000009 */
[----:B------:R-:W-:Y:S02]  /*4f160*/  SHF.R.U32.HI R9, RZ, 0x8, R9 ;  /* 0x00000008ff097819 */ /* 0x000fe40000011609 */
[----:B------:R-:W-:-:S04]  /*4f170*/  LOP3.LUT R11, R31, 0xffff, RZ, 0xc0, !PT ;  /* 0x0000ffff1f0b7812 */ /* 0x000fc800078ec0ff */
[----:B------:R-:W-:Y:S02]  /*4f180*/  SHF.R.U32.HI R8, RZ, 0x8, R11 ;  /* 0x00000008ff087819 */ /* 0x000fe4000001160b */
[--C-:B------:R-:W-:Y:S02]  /*4f190*/  PRMT R11, R11, 0x3340, R12.reuse ;  /* 0x000033400b0b7816 */ /* 0x100fe4000000000c */
[----:B------:R-:W-:Y:S01]  /*4f1a0*/  SHF.R.U32.HI R12, RZ, 0x8, R12 ;  /* 0x00000008ff0c7819 */ /* 0x000fe2000001160c */
[----:B------:R-:W-:Y:S01]  /*4f1b0*/  STL [R1+0x9e0], R13 ;  /* 0x0009e00d01007387 */ /* 0x000fe20000100800 */
[----:B------:R-:W-:Y:S02]  /*4f1c0*/  LOP3.LUT R10, R10, 0xffff, RZ, 0xc0, !PT ;  /* 0x0000ffff0a0a7812 */ /* 0x000fe400078ec0ff */
[----:B------:R-:W-:Y:S01]  /*4f1d0*/  LOP3.LUT R9, R9, 0xffff, RZ, 0xc0, !PT ;  /* 0x0000ffff09097812 */ /* 0x000fe200078ec0ff */
[----:B------:R-:W-:Y:S01]  /*4f1e0*/  STL [R1+0x9dc], R11 ;  /* 0x0009dc0b01007387 */ /* 0x000fe20000100800 */
[----:B------:R-:W-:-:S02]  /*4f1f0*/  LOP3.LUT R8, R8, 0xffff, RZ, 0xc0, !PT ;  /* 0x0000ffff08087812 */ /* 0x000fc400078ec0ff */
[----:B------:R-:W-:Y:S01]  /*4f200*/  LOP3.LUT R12, R12, 0xffff, RZ, 0xc0, !PT ;  /* 0x0000ffff0c0c7812 */ /* 0x000fe200078ec0ff */
[----:B------:R-:W2:Y:S01]  /*4f210*/  LDL.LU R35, [R1+0xb08] ;  /* 0x000b080001237983 */ /* 0x000ea20000300800 */
[----:B------:R-:W-:Y:S02]  /*4f220*/  PRMT R9, R10, 0x3340, R9 ;  /* 0x000033400a097816 */ /* 0x000fe40000000009 */
[----:B------:R-:W-:Y:S01]  /*4f230*/  PRMT R8, R8, 0x3340, R12 ;  /* 0x0000334008087816 */ /* 0x000fe2000000000c */
[----:B------:R-:W2:Y:S04]  /*4f240*/  LDL.LU R31, [R1+0xb04] ;  /* 0x000b0400011f7983 */ /* 0x000ea80000300800 */
[----:B------:R0:W-:Y:S04]  /*4f250*/  STL [R1+0x510], R5 ;  /* 0x0005100501007387 */ /* 0x0001e80000100800 */
[----:B------:R-:W-:Y:S04]  /*4f260*/  STL [R1+0x3cc], R9 ;  /* 0x0003cc0901007387 */ /* 0x000fe80000100800 */
[----:B------:R3:W-:Y:S01]  /*4f270*/  STL [R1+0x3d8], R8 ;  /* 0x0003d80801007387 */ /* 0x0007e20000100800 */
[----:B0-----:R-:W-:Y:S01]  /*4f280*/  VIADD R5, R5, UR4 ;  /* 0x0000000405057c36 */ /* 0x001fe20008000000 */
[----:B------:R-:W-:-:S04]  /*4f290*/  ULDC UR4, c[0x0][0x248] ;  /* 0x0000920000047ab9 */ /* 0x000fc80000000800 */
[----:B------:R0:W-:Y:S01]  /*4f2a0*/  STL [R1+0x50c], R5 ;  /* 0x00050c0501007387 */ /* 0x0001e20000100800 */
[----:B---3--:R-:W-:Y:S02]  /*4f2b0*/  LOP3.LUT R8, R39, 0xffff, RZ, 0xc0, !PT ;  /* 0x0000ffff27087812 */ /* 0x008fe400078ec0ff */
[----:B----4-:R-:W-:Y:S02]  /*4f2c0*/  LOP3.LUT R9, R37, 0xffff, RZ, 0xc0, !PT ;  /* 0x0000ffff25097812 */ /* 0x010fe400078ec0ff */
[----:B------:R-:W-:Y:S02]  /*4f2d0*/  SHF.R.U32.HI R10, RZ, 0x8, R8 ;  /* 0x00000008ff0a7819 */ /* 0x000fe40000011608 */
[--C-:B------:R-:W-:Y:S02]  /*4f2e0*/  PRMT R13, R8, 0x3340, R9.reuse ;  /* 0x00003340080d7816 */ /* 0x100fe40000000009 */
[----:B------:R-:W-:Y:S02]  /*4f2f0*/  SHF.R.U32.HI R9, RZ, 0x8, R9 ;  /* 0x00000008ff097819 */ /* 0x000fe40000011609 */
[----:B------:R-:W-:-:S02]  /*4f300*/  LOP3.LUT R11, R33, 0xffff, RZ, 0xc0, !PT ;  /* 0x0000ffff210b7812 */ /* 0x000fc400078ec0ff */
[----:B------:R-:W-:Y:S02]  /*4f310*/  LOP3.LUT R10, R10, 0xffff, RZ, 0xc0, !PT ;  /* 0x0000ffff0a0a7812 */ /* 0x000fe400078ec0ff */
[----:B------:R-:W-:Y:S02]  /*4f320*/  SHF.R.U32.HI R8, RZ, 0x8, R11 ;  /* 0x00000008ff087819 */ /* 0x000fe4000001160b */
[----:B------:R-:W-:Y:S02]  /*4f330*/  LOP3.LUT R12, R30, 0xffff, RZ, 0xc0, !PT ;  /* 0x0000ffff1e0c7812 */ /* 0x000fe400078ec0ff */
[----:B------:R-:W-:Y:S02]  /*4f340*/  LOP3.LUT R9, R9, 0xffff, RZ, 0xc0, !PT ;  /* 0x0000ffff09097812 */ /* 0x000fe400078ec0ff */
[--C-:B------:R-:W-:Y:S01]  /*4f350*/  PRMT R11, R11, 0x3340, R12.reuse ;  /* 0x000033400b0b7816 */ /* 0x100fe2000000000c */
[----:B------:R-:W-:Y:S01]  /*4f360*/  STL [R1+0x9b0], R13 ;  /* 0x0009b00d01007387 */ /* 0x000fe20000100800 */
[----:B------:R-:W-:Y:S01]  /*4f370*/  PRMT R9, R10, 0x3340, R9 ;  /* 0x000033400a097816 */ /* 0x000fe20000000009 */
[----:B0-----:R-:W-:Y:S01]  /*4f380*/  VIADD R5, R5, UR4 ;  /* 0x0000000405057c36 */ /* 0x001fe20008000000 */
[----:B------:R-:W-:Y:S01]  /*4f390*/  SHF.R.U32.HI R12, RZ, 0x8, R12 ;  /* 0x00000008ff0c7819 */ /* 0x000fe2000001160c */
[----:B------:R-:W-:Y:S01]  /*4f3a0*/  STL [R1+0x9ac], R11 ;  /* 0x0009ac0b01007387 */ /* 0x000fe20000100800 */
[----:B------:R-:W-:Y:S01]  /*4f3b0*/  LOP3.LUT R8, R8, 0xffff, RZ, 0xc0, !PT ;  /* 0x0000ffff08087812 */ /* 0x000fe200078ec0ff */
[----:B------:R-:W-:-:S02]  /*4f3c0*/  ULDC UR4, c[0x0][0x248] ;  /* 0x0000920000047ab9 */ /* 0x000fc40000000800 */
[----:B------:R-:W3:Y:S04]  /*4f3d0*/  LDL.LU R41, [R1+0xe7c] ;  /* 0x000e7c0001297983 */ /* 0x000ee80000300800 */
[----:B------:R-:W4:Y:S04]  /*4f3e0*/  LDL.LU R39, [R1+0x7fc] ;  /* 0x0007fc0001277983 */ /* 0x000f280000300800 */
[----:B------:R0:W-:Y:S04]  /*4f3f0*/  STL [R1+0x28], R9 ;  /* 0x0000280901007387 */ /* 0x0001e80000100800 */
[----:B------:R1:W-:Y:S04]  /*4f400*/  STL [R1+0x508], R5 ;  /* 0x0005080501007387 */ /* 0x0003e80000100800 */
[----:B------:R-:W4:Y:S04]  /*4f410*/  LDL.LU R33, [R1+0xe78] ;  /* 0x000e780001217983 */ /* 0x000f280000300800 */
[----:B------:R-:W4:Y:S01]  /*4f420*/  LDL.LU R30, [R1+0x7f4] ;  /* 0x0007f400011e7983 */ /* 0x000f220000300800 */
[----:B------:R-:W-:-:S04]  /*4f430*/  LOP3.LUT R12, R12, 0xffff, RZ, 0xc0, !PT ;  /* 0x0000ffff0c0c7812 */ /* 0x000fc800078ec0ff */
[----:B------:R-:W-:Y:S02]  /*4f440*/  PRMT R8, R8, 0x3340, R12 ;  /* 0x0000334008087816 */ /* 0x000fe4000000000c */
[----:B0-----:R-:W-:-:S03]  /*4f450*/  LOP3.LUT R9, R7, 0xffff, RZ, 0xc0, !PT ;  /* 0x0000ffff07097812 */ /* 0x001fc600078ec0ff */
[----:B------:R-:W-:Y:S01]  /*4f460*/  STL [R1+0x24], R8 ;  /* 0x0000240801007387 */ /* 0x000fe20000100800 */
[----:B------:R-:W-:Y:S01]  /*4f470*/  LOP3.LUT R12, R4, 0xffff, RZ, 0xc0, !PT ;  /* 0x0000ffff040c7812 */ /* 0x000fe200078ec0ff */
[----:B-1----:R-:W-:Y:S01]  /*4f480*/  VIADD R5, R5, UR4 ;  /* 0x0000000405057c36 */ /* 0x002fe20008000000 */
[----:B------:R-:W-:Y:S01]  /*4f490*/  ULDC UR4, c[0x0][0x248] ;  /* 0x0000920000047ab9 */ /* 0x000fe20000000800 */
[----:B------:R-:W4:Y:S04]  /*4f4a0*/  LDL.LU R7, [R1+0x1b70] ;  /* 0x001b700001077983 */ /* 0x000f280000300800 */
[----:B------:R0:W-:Y:S04]  /*4f4b0*/  STL [R1+0x504], R5 ;  /* 0x0005040501007387 */ /* 0x0001e80000100800 */
[----:B------:R-:W4:Y:S01]  /*4f4c0*/  LDL.LU R4, [R1+0x1b6c] ;  /* 0x001b6c0001047983 */ /* 0x000f220000300800 */
[----:B0-----:R-:W-:Y:S01]  /*4f4d0*/  VIADD R5, R5, UR4 ;  /* 0x0000000405057c36 */ /* 0x001fe20008000000 */
[----:B------:R-:W-:Y:S01]  /*4f4e0*/  ULDC UR4, c[0x0][0x248] ;  /* 0x0000920000047ab9 */ /* 0x000fe20000000800 */
[----:B--2---:R-:W-:-:S02]  /*4f4f0*/  LOP3.LUT R8, R35, 0xffff, RZ, 0xc0, !PT ;  /* 0x0000ffff23087812 */ /* 0x004fc400078ec0ff */
[----:B------:R-:W-:Y:S02]  /*4f500*/  LOP3.LUT R11, R31, 0xffff, RZ, 0xc0, !PT ;  /* 0x0000ffff1f0b7812 */ /* 0x000fe400078ec0ff */
[--C-:B------:R-:W-:Y:S02]  /*4f510*/  PRMT R13, R8, 0x3340, R9.reuse ;  /* 0x00003340080d7816 */ /* 0x100fe40000000009 */
[----:B------:R-:W-:Y:S02]  /*4f520*/  SHF.R.U32.HI R10, RZ, 0x8, R8 ;  /* 0x00000008ff0a7819 */ /* 0x000fe40000011608 */
[----:B------:R-:W-:Y:S02]  /*4f530*/  SHF.R.U32.HI R9, RZ, 0x8, R9 ;  /* 0x00000008ff097819 */ /* 0x000fe40000011609 */
[----:B------:R-:W-:Y:S02]  /*4f540*/  SHF.R.U32.HI R8, RZ, 0x8, R11 ;  /* 0x00000008ff087819 */ /* 0x000fe4000001160b */
[----:B------:R-:W-:-:S02]  /*4f550*/  PRMT R11, R11, 0x3340, R12 ;  /* 0x000033400b0b7816 */ /* 0x000fc4000000000c */
[----:B------:R-:W-:Y:S02]  /*4f560*/  LOP3.LUT R10, R10, 0xffff, RZ, 0xc0, !PT ;  /* 0x0000ffff0a0a7812 */ /* 0x000fe400078ec0ff */
[----:B------:R-:W-:Y:S01]  /*4f570*/  LOP3.LUT R9, R9, 0xffff, RZ, 0xc0, !PT ;  /* 0x0000ffff09097812 */ /* 0x000fe200078ec0ff */
[----:B------:R-:W-:Y:S01]  /*4f580*/  STL [R1+0x9a0], R13 ;  /* 0x0009a00d01007387 */ /* 0x000fe20000100800 */
[----:B------:R-:W-:Y:S02]  /*4f590*/  SHF.R.U32.HI R12, RZ, 0x8, R12 ;  /* 0x00000008ff0c7819 */ /* 0x000fe4000001160c */
[----:B------:R-:W-:Y:S01]  /*4f5a0*/  PRMT R9, R10, 0x3340, R9 ;  /* 0x000033400a097816 */ /* 0x000fe20000000009 */
[----:B------:R-:W-:Y:S04]  /*4f5b0*/  STL [R1+0x9a4], R11 ;  /* 0x0009a40b01007387 */ /* 0x000fe80000100800 */
[----:B------:R-:W2:Y:S01]  /*4f5c0*/  LDL.LU R37, [R1+0xb24] ;  /* 0x000b240001257983 */ /* 0x000ea20000300800 */
[----:B------:R-:W-:-:S03]  /*4f5d0*/  LOP3.LUT R8, R8, 0xffff, RZ, 0xc0, !PT ;  /* 0x0000ffff08087812 */ /* 0x000fc600078ec0ff */
[----:B------:R-:W2:Y:S01]  /*4f5e0*/  LDL.LU R35, [R1+0xe80] ;  /* 0x000e800001237983 */ /* 0x000ea20000300800 */
[----:B------:R-:W-:-:S03]  /*4f5f0*/  LOP3.LUT R12, R12, 0xffff, RZ, 0xc0, !PT ;  /* 0x0000ffff0c0c7812 */ /* 0x000fc600078ec0ff */
[----:B------:R0:W-:Y:S04]  /*4f600*/  STL [R1+0x4f4], R5 ;  /* 0x0004f40501007387 */ /* 0x0001e80000100800 */
[----:B------:R-:W-:Y:S01]  /*4f610*/  STL [R1+0x20], R9 ;  /* 0x0000200901007387 */ /* 0x000fe20000100800 */
[----:B------:R-:W-:-:S03]  /*4f620*/  PRMT R8, R8, 0x3340, R12 ;  /* 0x0000334008087816 */ /* 0x000fc6000000000c */
[----:B------:R-:W2:Y:S04]  /*4f630*/  LDL.LU R31, [R1+0x8ac] ;  /* 0x0008ac00011f7983 */ /* 0x000ea80000300800 */
[----:B------:R3:W-:Y:S01]  /*4f640*/  STL [R1+0x1c], R8 ;  /* 0x00001c0801007387 */ /* 0x0007e20000100800 */
[----:B0-----:R-:W-:Y:S01]  /*4f650*/  VIADD R5, R5, UR4 ;  /* 0x0000000405057c36 */ /* 0x001fe20008000000 */
[----:B------:R-:W-:-:S04]  /*4f660*/  ULDC UR4, c[0x0][0x248] ;  /* 0x0000920000047ab9 */ /* 0x000fc80000000800 */
[----:B------:R0:W-:Y:S01]  /*4f670*/  STL [R1+0x500], R5 ;  /* 0x0005000501007387 */ /* 0x0001e20000100800 */
[----:B---3--:R-:W-:Y:S02]  /*4f680*/  LOP3.LUT R8, R41, 0xffff, RZ, 0xc0, !PT ;  /* 0x0000ffff29087812 */ /* 0x008fe400078ec0ff */
[----:B----4-:R-:W-:Y:S02]  /*4f690*/  LOP3.LUT R9, R39, 0xffff, RZ, 0xc0, !PT ;  /* 0x0000ffff27097812 */ /* 0x010fe400078ec0ff */
[----:B------:R-:W-:Y:S02]  /*4f6a0*/  SHF.R.U32.HI R10, RZ, 0x8, R8 ;  /* 0x00000008ff0a7819 */ /* 0x000fe40000011608 */
[----:B------:R-:W-:Y:S02]  /*4f6b0*/  PRMT R13, R8, 0x3340, R9 ;  /* 0x00003340080d7816 */ /* 0x000fe40000000009 */
[----:B------:R-:W-:Y:S02]  /*4f6c0*/  LOP3.LUT R11, R33, 0xffff, RZ, 0xc0, !PT ;  /* 0x0000ffff210b7812 */ /* 0x000fe400078ec0ff */
[----:B------:R-:W-:-:S02]  /*4f6d0*/  LOP3.LUT R12, R30, 0xffff, RZ, 0xc0, !PT ;  /* 0x0000ffff1e0c7812 */ /* 0x000fc400078ec0ff */
[----:B------:R-:W-:Y:S02]  /*4f6e0*/  SHF.R.U32.HI R8, RZ, 0x8, R11 ;  /* 0x00000008ff087819 */ /* 0x000fe4000001160b */
[--C-:B------:R-:W-:Y:S01]  /*4f6f0*/  PRMT R11, R11, 0x3340, R12.reuse ;  /* 0x000033400b0b7816 */ /* 0x100fe2000000000c */
[----:B------:R-:W-:Y:S01]  /*4f700*/  STL [R1+0x994], R13 ;  /* 0x0009940d01007387 */ /* 0x000fe20000100800 */
[----:B0-----:R-:W-:Y:S01]  /*4f710*/  VIADD R5, R5, UR4 ;  /* 0x0000000405057c36 */ /* 0x001fe20008000000 */
[----:B------:R-:W-:Y:S01]  /*4f720*/  SHF.R.U32.HI R9, RZ, 0x8, R9 ;  /* 0x00000008ff097819 */ /* 0x000fe20000011609 */
[----:B------:R-:W-:Y:S01]  /*4f730*/  ULDC UR4, c[0x0][0x248] ;  /* 0x0000920000047ab9 */ /* 0x000fe20000000800 */
[----:B------:R-:W-:Y:S04]  /*4f740*/  STL [R1+0x990], R11 ;  /* 0x0009900b01007387 */ /* 0x000fe80000100800 */
[----:B------:R-:W3:Y:S04]  /*4f750*/  LDL.LU R39, [R1+0xe84] ;  /* 0x000e840001277983 */ /* 0x000ee80000300800 */
[----:B------:R-:W4:Y:S04]  /*4f760*/  LDL.LU R33, [R1+0x8b4] ;  /* 0x0008b40001217983 */ /* 0x000f280000300800 */
[----:B------:R-:W-:Y:S04]  /*4f770*/  STL [R1+0x4ec], R5 ;  /* 0x0004ec0501007387 */ /* 0x000fe80000100800 */
[----:B------:R-:W4:Y:S01]  /*4f780*/  LDL.LU R30, [R1+0xb34] ;  /* 0x000b3400011e7983 */ /* 0x000f220000300800 */
[----:B------:R-:W-:-:S02]  /*4f790*/  SHF.R.U32.HI R12, RZ, 0x8, R12 ;  /* 0x00000008ff0c7819 */ /* 0x000fc4000001160c */
[----:B------:R-:W-:Y:S02]  /*4f7a0*/  LOP3.LUT R10, R10, 0xffff, RZ, 0xc0, !PT ;  /* 0x0000ffff0a0a7812 */ /* 0x000fe400078ec0ff */
[----:B------:R-:W-:Y:S02]  /*4f7b0*/  LOP3.LUT R9, R9, 0xffff, RZ, 0xc0, !PT ;  /* 0x0000ffff09097812 */ /* 0x000fe400078ec0ff */
[----:B------:R-:W-:Y:S02]  /*4f7c0*/  LOP3.LUT R8, R8, 0xffff, RZ, 0xc0, !PT ;  /* 0x0000ffff08087812 */ /* 0x000fe400078ec0ff */
[----:B------:R-:W-:Y:S02]  /*4f7d0*/  LOP3.LUT R12, R12, 0xffff, RZ, 0xc0, !PT ;  /* 0x0000ffff0c0c7812 */ /* 0x000fe400078ec0ff */
[----:B------:R-:W-:Y:S02]  /*4f7e0*/  PRMT R9, R10, 0x3340, R9 ;  /* 0x000033400a097816 */ /* 0x000fe40000000009 */
[----:B------:R-:W-:-:S03]  /*4f7f0*/  PRMT R8, R8, 0x3340, R12 ;  /* 0x0000334008087816 */ /* 0x000fc6000000000c */
[----:B------:R0:W-:Y:S04]  /*4f800*/  STL [R1+0x18], R9 ;  /* 0x0000180901007387 */ /* 0x0001e80000100800 */
[----:B------:R-:W-:Y:S01]  /*4f810*/  STL [R1+0x14], R8 ;  /* 0x0000140801007387 */ /* 0x000fe20000100800 */
[----:B0-----:R-:W-:Y:S01]  /*4f820*/  LOP3.LUT R9, R6, 0xffff, RZ, 0xc0, !PT ;  /* 0x0000ffff06097812 */ /* 0x001fe200078ec0ff */
[----:B------:R-:W-:Y:S01]  /*4f830*/  VIADD R5, R5, UR4 ;  /* 0x0000000405057c36 */ /* 0x000fe20008000000 */
[----:B------:R-:W-:Y:S01]  /*4f840*/  ULDC UR4, c[0x0][0x248] ;  /* 0x0000920000047ab9 */ /* 0x000fe20000000800 */
[----:B------:R-:W4:Y:S04]  /*4f850*/  LDL.LU R6, [R1+0x1b68] ;  /* 0x001b680001067983 */ /* 0x000f280000300800 */
[----:B------:R0:W-:Y:S02]  /*4f860*/  STL [R1+0x4f0], R5 ;  /* 0x0004f00501007387 */ /* 0x0001e40000100800 */
        /* <DEDUP_REMOVED lines=12> */
[----:B------:R-:W-:Y:S01]  /*4f930*/  STL [R1+0x81c], R13 ;  /* 0x00081c0d01007387 */ /* 0x000fe20000100800 */
[----:B------:R-:W-:Y:S02]  /*4f940*/  SHF.R.U32.HI R12, RZ, 0x8, R12 ;  /* 0x00000008ff0c7819 */ /* 0x000fe4000001160c */
[----:B------:R-:W-:Y:S01]  /*4f950*/  PRMT R9, R10, 0x3340, R9 ;  /* 0x000033400a097816 */ /* 0x000fe20000000009 */
[----:B------:R-:W-:Y:S01]  /*4f960*/  STL [R1+0x7fc], R11 ;  /* 0x0007fc0b01007387 */ /* 0x000fe20000100800 */
[----:B------:R-:W-:-:S03]  /*4f970*/  LOP3.LUT R8, R8, 0xffff, RZ, 0xc0, !PT ;  /* 0x0000ffff08087812 */ /* 0x000fc600078ec0ff */
[----:B------:R-:W2:Y:S01]  /*4f980*/  LDL.LU R37, [R1+0xb44] ;  /* 0x000b440001257983 */ /* 0x000ea20000300800 */
[----:B------:R-:W-:-:S03]  /*4f990*/  LOP3.LUT R12, R12, 0xffff, RZ, 0xc0, !PT ;  /* 0x0000ffff0c0c7812 */ /* 0x000fc600078ec0ff */
[----:B------:R-:W2:Y:S04]  /*4f9a0*/  LDL.LU R35, [R1+0xe88] ;  /* 0x000e880001237983 */ /* 0x000ea80000300800 */
[----:B------:R0:W-:Y:S01]  /*4f9b0*/  STL [R1+0x4e0], R5 ;  /* 0x0004e00501007387 */ /* 0x0001e20000100800 */
[----:B------:R-:W-:-:S03]  /*4f9c0*/  PRMT R8, R8, 0x3340, R12 ;  /* 0x0000334008087816 */ /* 0x000fc6000000000c */
[----:B------:R-:W-:Y:S04]  /*4f9d0*/  STL [R1+0x10], R9 ;  /* 0x0000100901007387 */ /* 0x000fe80000100800 */
[----:B------:R-:W2:Y:S04]  /*4f9e0*/  LDL.LU R31, [R1+0x8bc] ;  /* 0x0008bc00011f7983 */ /* 0x000ea80000300800 */
[----:B------:R3:W-:Y:S01]  /*4f9f0*/  STL [R1+0x8], R8 ;  /* 0x0000080801007387 */ /* 0x0007e20000100800 */
[----:B------:R-:W-:Y:S01]  /*4fa00*/  LOP3.LUT R12, R4, 0xffff, RZ, 0xc0, !PT ;  /* 0x0000ffff040c7812 */ /* 0x000fe200078ec0ff */
[----:B0-----:R-:W-:Y:S01]  /*4fa10*/  VIADD R5, R5, UR4 ;  /* 0x0000000405057c36 */ /* 0x001fe20008000000 */
[----:B------:R-:W-:-:S04]  /*4fa20*/  ULDC UR4, c[0x0][0x248] ;  /* 0x0000920000047ab9 */ /* 0x000fc80000000800 */
[----:B------:R0:W-:Y:S04]  /*4fa30*/  STL [R1+0x4e8], R5 ;  /* 0x0004e80501007387 */ /* 0x0001e80000100800 */
[----:B------:R-:W2:Y:S01]  /*4fa40*/  LDL.LU R4, [R1+0x1b64] ;  /* 0x001b640001047983 */ /* 0x000ea20000300800 */
[----:B---3--:R-:W-:Y:S02]  /*4fa50*/  LOP3.LUT R8, R39, 0xffff, RZ, 0xc0, !PT ;  /* 0x0000ffff27087812 */ /* 0x008fe400078ec0ff */
[----:B----4-:R-:W-:Y:S02]  /*4fa60*/  LOP3.LUT R9, R33, 0xffff, RZ, 0xc0, !PT ;  /* 0x0000ffff21097812 */ /* 0x010fe400078ec0ff */
[----:B------:R-:W-:Y:S02]  /*4fa70*/  SHF.R.U32.HI R10, RZ, 0x8, R8 ;  /* 0x00000008ff0a7819 */ /* 0x000fe40000011608 */
[----:B------:R-:W-:-:S02]  /*4fa80*/  PRMT R13, R8, 0x3340, R9 ;  /* 0x00003340080d7816 */ /* 0x000fc40000000009 */
[----:B------:R-:W-:Y:S02]  /*4fa90*/  SHF.R.U32.HI R9, RZ, 0x8, R9 ;  /* 0x00000008ff097819 */ /* 0x000fe40000011609 */
[----:B------:R-:W-:Y:S02]  /*4faa0*/  LOP3.LUT R11, R30, 0xffff, RZ, 0xc0, !PT ;  /* 0x0000ffff1e0b7812 */ /* 0x000fe400078ec0ff */
[----:B------:R-:W-:Y:S02]  /*4fab0*/  LOP3.LUT R10, R10, 0xffff, RZ, 0xc0, !PT ;  /* 0x0000ffff0a0a7812 */ /* 0x000fe400078ec0ff */
[----:B------:R-:W-:Y:S02]  /*4fac0*/  SHF.R.U32.HI R8, RZ, 0x8, R11 ;  /* 0x00000008ff087819 */ /* 0x000fe4000001160b */
        /* <DEDUP_REMOVED lines=13> */
[----:B------:R-:W4:Y:S01]  /*4fba0*/  LDL.LU R30, [R1+0xb54] ;  /* 0x000b5400011e7983 */ /* 0x000f220000300800 */
[----:B------:R-:W-:-:S04]  /*4fbb0*/  LOP3.LUT R12, R12, 0xffff, RZ, 0xc0, !PT ;  /* 0x0000ffff0c0c7812 */ /* 0x000fc800078ec0ff */
[----:B------:R-:W-:Y:S02]  /*4fbc0*/  PRMT R8, R8, 0x3340, R12 ;  /* 0x0000334008087816 */ /* 0x000fe4000000000c */
[----:B0-----:R-:W-:-:S03]  /*4fbd0*/  LOP3.LUT R9, R7, 0xffff, RZ, 0xc0, !PT ;  /* 0x0000ffff07097812 */ /* 0x001fc600078ec0ff */
[----:B------:R-:W-:Y:S01]  /*4fbe0*/  STL [R1], R8 ;  /* 0x0000000801007387 */ /* 0x000fe20000100800 */
[----:B-1----:R-:W-:Y:S01]  /*4fbf0*/  VIADD R5, R5, UR4 ;  /* 0x0000000405057c36 */ /* 0x002fe20008000000 */
[----:B------:R-:W-:Y:S02]  /*4fc00*/  ULDC UR4, c[0x0][0x248] ;  /* 0x0000920000047ab9 */ /* 0x000fe40000000800 */
[----:B------:R-:W4:Y:S04]  /*4fc10*/  LDL.LU R7, [R1+0x1b60] ;  /* 0x001b600001077983 */ /* 0x000f280000300800 */
[----:B------:R0:W-:Y:S02]  /*4fc20*/  STL [R1+0x4dc], R5 ;  /* 0x0004dc0501007387 */ /* 0x0001e40000100800 */
[----:B0-----:R-:W-:Y:S01]  /*4fc30*/  VIADD R5, R5, UR4 ;  /* 0x0000000405057c36 */ /* 0x001fe20008000000 */
[----:B------:R-:W-:Y:S01]  /*4fc40*/  ULDC UR4, c[0x0][0x248] ;  /* 0x0000920000047ab9 */ /* 0x000fe20000000800 */
[----:B--2---:R-:W-:-:S02]  /*4fc50*/  LOP3.LUT R8, R37, 0xffff, RZ, 0xc0, !PT ;  /* 0x0000ffff25087812 */ /* 0x004fc400078ec0ff */
[----:B------:R-:W-:Y:S02]  /*4fc60*/  LOP3.LUT R11, R35, 0xffff, RZ, 0xc0, !PT ;  /* 0x0000ffff230b7812 */ /* 0x000fe400078ec0ff */
[----:B------:R-:W-:Y:S02]  /*4fc70*/  SHF.R.U32.HI R10, RZ, 0x8, R8 ;  /* 0x00000008ff0a7819 */ /* 0x000fe40000011608 */
[----:B------:R-:W-:Y:S02]  /*4fc80*/  PRMT R13, R8, 0x3340, R9 ;  /* 0x00003340080d7816 */ /* 0x000fe40000000009 */
[----:B------:R-:W-:Y:S02]  /*4fc90*/  SHF.R.U32.HI R8, RZ, 0x8, R11 ;  /* 0x00000008ff087819 */ /* 0x000fe4000001160b */
[----:B------:R-:W-:-:S04]  /*4fca0*/  LOP3.LUT R12, R31, 0xffff, RZ, 0xc0, !PT ;  /* 0x0000ffff1f0c7812 */ /* 0x000fc800078ec0ff */
[----:B------:R-:W-:Y:S01]  /*4fcb0*/  PRMT R11, R11, 0x3340, R12 ;  /* 0x000033400b0b7816 */ /* 0x000fe2000000000c */
[----:B------:R-:W-:Y:S04]  /*4fcc0*/  STL [R1+0x7e4], R13 ;  /* 0x0007e40d01007387 */ /* 0x000fe80000100800 */
[----:B------:R-:W-:Y:S04]  /*4fcd0*/  STL [R1+0x7dc], R11 ;  /* 0x0007dc0b01007387 */ /* 0x000fe80000100800 */
[----:B------:R-:W2:Y:S04]  /*4fce0*/  LDL.LU R39, [R1+0xe98] ;  /* 0x000e980001277983 */ /* 0x000ea80000300800 */
[----:B------:R-:W2:Y:S04]  /*4fcf0*/  LDL.LU R37, [R1+0x8cc] ;  /* 0x0008cc0001257983 */ /* 0x000ea80000300800 */
[----:B------:R-:W2:Y:S04]  /*4fd00*/  LDL.LU R35, [R1+0xe94] ;  /* 0x000e940001237983 */ /* 0x000ea80000300800 */
[----:B------:R0:W-:Y:S04]  /*4fd10*/  STL [R1+0x4d0], R5 ;  /* 0x0004d00501007387 */ /* 0x0001e80000100800 */
[----:B------:R-:W2:Y:S01]  /*4fd20*/  LDL.LU R31, [R1+0x8c8] ;  /* 0x0008c800011f7983 */ /* 0x000ea20000300800 */
[----:B------:R-:W-:-:S02]  /*4fd30*/  SHF.R.U32.HI R9, RZ, 0x8, R9 ;  /* 0x00000008ff097819 */ /* 0x000fc40000011609 */
[----:B------:R-:W-:Y:S02]  /*4fd40*/  SHF.R.U32.HI R12, RZ, 0x8, R12 ;  /* 0x00000008ff0c7819 */ /* 0x000fe4000001160c */
[----:B------:R-:W-:Y:S02]  /*4fd50*/  LOP3.LUT R10, R10, 0xffff, RZ, 0xc0, !PT ;  /* 0x0000ffff0a0a7812 */ /* 0x000fe400078ec0ff */
[----:B------:R-:W-:Y:S02]  /*4fd60*/  LOP3.LUT R9, R9, 0xffff, RZ, 0xc0, !PT ;  /* 0x0000ffff09097812 */ /* 0x000fe400078ec0ff */
[----:B------:R-:W-:Y:S02]  /*4fd70*/  LOP3.LUT R8, R8, 0xffff, RZ, 0xc0, !PT ;  /* 0x0000ffff08087812 */ /* 0x000fe400078ec0ff */
[----:B------:R-:W-:Y:S02]  /*4fd80*/  LOP3.LUT R12, R12, 0xffff, RZ, 0xc0, !PT ;  /* 0x0000ffff0c0c7812 */ /* 0x000fe400078ec0ff */
[----:B------:R-:W-:-:S02]  /*4fd90*/  PRMT R28, R10, 0x3340, R9 ;  /* 0x000033400a1c7816 */ /* 0x000fc40000000009 */
[----:B------:R-:W-:Y:S01]  /*4fda0*/  PRMT R27, R8, 0x3340, R12 ;  /* 0x00003340081b7816 */ /* 0x000fe2000000000c */
[----:B0-----:R-:W-:Y:S01]  /*4fdb0*/  VIADD R5, R5, UR4 ;  /* 0x0000000405057c36 */ /* 0x001fe20008000000 */
[----:B------:R-:W-:Y:S01]  /*4fdc0*/  LOP3.LUT R12, R4, 0xffff, RZ, 0xc0, !PT ;  /* 0x0000ffff040c7812 */ /* 0x000fe200078ec0ff */
[----:B------:R-:W-:-:S03]  /*4fdd0*/  ULDC UR4, c[0x0][0x248] ;  /* 0x0000920000047ab9 */ /* 0x000fc60000000800 */
[----:B------:R0:W-:Y:S04]  /*4fde0*/  STL [R1+0x4d4], R5 ;  /* 0x0004d40501007387 */ /* 0x0001e80000100800 */
[----:B------:R-:W2:Y:S01]  /*4fdf0*/  LDL.LU R4, [R1+0x1b5c] ;  /* 0x001b5c0001047983 */ /* 0x000ea20000300800 */
[----:B---3--:R-:W-:Y:S02]  /*4fe00*/  LOP3.LUT R8, R41, 0xffff, RZ, 0xc0, !PT ;  /* 0x0000ffff29087812 */ /* 0x008fe400078ec0ff */
[----:B----4-:R-:W-:Y:S02]  /*4fe10*/  LOP3.LUT R9, R33, 0xffff, RZ, 0xc0, !PT ;  /* 0x0000ffff21097812 */ /* 0x010fe400078ec0ff */
[----:B------:R-:W-:Y:S02]  /*4fe20*/  SHF.R.U32.HI R10, RZ, 0x8, R8 ;  /* 0x00000008ff0a7819 */ /* 0x000fe40000011608 */
[----:B------:R-:W-:-:S02]  /*4fe30*/  PRMT R13, R8, 0x3340, R9 ;  /* 0x00003340080d7816 */ /* 0x000fc40000000009 */
        /* <DEDUP_REMOVED lines=14> */
[----:B------:R-:W-:Y:S01]  /*4ff20*/  PRMT R26, R10, 0x3340, R9 ;  /* 0x000033400a1a7816 */ /* 0x000fe20000000009 */
[----:B------:R-:W-:Y:S01]  /*4ff30*/  ULDC UR4, c[0x0][0x248] ;  /* 0x0000920000047ab9 */ /* 0x000fe20000000800 */
[----:B------:R-:W-:-:S02]  /*4ff40*/  PRMT R25, R8, 0x3340, R12 ;  /* 0x0000334008197816 */ /* 0x000fc4000000000c */
[----:B------:R0:W-:Y:S02]  /*4ff50*/  STL [R1+0x4c0], R5 ;  /* 0x0004c00501007387 */ /* 0x0001e40000100800 */
[----:B0-----:R-:W-:Y:S01]  /*4ff60*/  VIADD R5, R5, UR4 ;  /* 0x0000000405057c36 */ /* 0x001fe20008000000 */
[----:B------:R-:W-:-:S04]  /*4ff70*/  ULDC UR4, c[0x0][0x248] ;  /* 0x0000920000047ab9 */ /* 0x000fc80000000800 */
[----:B------:R0:W-:Y:S02]  /*4ff80*/  STL [R1+0x4c8], R5 ;  /* 0x0004c80501007387 */ /* 0x0001e40000100800 */
[----:B0-----:R-:W-:Y:S01]  /*4ff90*/  VIADD R5, R5, UR4 ;  /* 0x0000000405057c36 */ /* 0x001fe20008000000 */
[----:B------:R-:W-:Y:S01]  /*4ffa0*/  ULDC UR4, c[0x0][0x248] ;  /* 0x0000920000047ab9 */ /* 0x000fe20000000800 */
[----:B--2---:R-:W-:Y:S02]  /*4ffb0*/  LOP3.LUT R8, R39, 0xffff, RZ, 0xc0, !PT ;  /* 0x0000ffff27087812 */ /* 0x004fe400078ec0ff */
[----:B------:R-:W-:Y:S02]  /*4ffc0*/  LOP3.LUT R9, R37, 0xffff, RZ, 0xc0, !PT ;  /* 0x0000ffff25097812 */ /* 0x000fe400078ec0ff */
[----:B------:R-:W-:Y:S02]  /*4ffd0*/  LOP3.LUT R11, R35, 0xffff, RZ, 0xc0, !PT ;  /* 0x0000ffff230b7812 */ /* 0x000fe400078ec0ff */
[----:B------:R-:W-:-:S02]  /*4ffe0*/  SHF.R.U32.HI R10, RZ, 0x8, R8 ;  /* 0x00000008ff0a7819 */ /* 0x000fc40000011608 */
[----:B------:R-:W-:Y:S02]  /*4fff0*/  PRMT R13, R8, 0x3340, R9 ;  /* 0x00003340080d7816 */ /* 0x000fe40000000009 */
[----:B------:R-:W-:Y:S02]  /*50000*/  LOP3.LUT R12, R31, 0xffff, RZ, 0xc0, !PT ;  /* 0x0000ffff1f0c7812 */ /* 0x000fe400078ec0ff */
[----:B------:R-:W-:Y:S02]  /*50010*/  SHF.R.U32.HI R8, RZ, 0x8, R11 ;  /* 0x00000008ff087819 */ /* 0x000fe4000001160b */
[----:B------:R-:W-:Y:S01]  /*50020*/  PRMT R11, R11, 0x3340, R12 ;  /* 0x000033400b0b7816 */ /* 0x000fe2000000000c */
[----:B------:R-:W-:Y:S04]  /*50030*/  STL [R1+0x7a4], R13 ;  /* 0x0007a40d01007387 */ /* 0x000fe80000100800 */
[----:B------:R-:W-:Y:S04]  /*50040*/  STL [R1+0x6b4], R11 ;  /* 0x0006b40b01007387 */ /* 0x000fe80000100800 */
[----:B------:R-:W2:Y:S04]  /*50050*/  LDL.LU R41, [R1+0xea0] ;  /* 0x000ea00001297983 */ /* 0x000ea80000300800 */
[----:B------:R-:W2:Y:S04]  /*50060*/  LDL.LU R39, [R1+0x8d4] ;  /* 0x0008d40001277983 */ /* 0x000ea80000300800 */
[----:B------:R-:W2:Y:S01]  /*50070*/  LDL.LU R35, [R1+0xe9c] ;  /* 0x000e9c0001237983 */ /* 0x000ea20000300800 */
[----:B------:R-:W-:-:S03]  /*50080*/  SHF.R.U32.HI R9, RZ, 0x8, R9 ;  /* 0x00000008ff097819 */ /* 0x000fc60000011609 */
[----:B------:R0:W-:Y:S01]  /*50090*/  STL [R1+0x4b8], R5 ;  /* 0x0004b80501007387 */ /* 0x0001e20000100800 */
[----:B------:R-:W-:-:S03]  /*500a0*/  SHF.R.U32.HI R12, RZ, 0x8, R12 ;  /* 0x00000008ff0c7819 */ /* 0x000fc6000001160c */
[----:B------:R-:W2:Y:S01]  /*500b0*/  LDL.LU R31, [R1+0x8d0] ;  /* 0x0008d000011f7983 */ /* 0x000ea20000300800 */
[----:B------:R-:W-:Y:S02]  /*500c0*/  LOP3.LUT R10, R10, 0xffff, RZ, 0xc0, !PT ;  /* 0x0000ffff0a0a7812 */ /* 0x000fe400078ec0ff */
[----:B------:R-:W-:Y:S02]  /*500d0*/  LOP3.LUT R9, R9, 0xffff, RZ, 0xc0, !PT ;  /* 0x0000ffff09097812 */ /* 0x000fe400078ec0ff */
[----:B------:R-:W-:Y:S02]  /*500e0*/  LOP3.LUT R8, R8, 0xffff, RZ, 0xc0, !PT ;  /* 0x0000ffff08087812 */ /* 0x000fe400078ec0ff */
[----:B------:R-:W-:Y:S02]  /*500f0*/  LOP3.LUT R12, R12, 0xffff, RZ, 0xc0, !PT ;  /* 0x0000ffff0c0c7812 */ /* 0x000fe400078ec0ff */
[----:B------:R-:W-:Y:S02]  /*50100*/  PRMT R23, R10, 0x3340, R9 ;  /* 0x000033400a177816 */ /* 0x000fe40000000009 */
[----:B------:R-:W-:-:S02]  /*50110*/  PRMT R22, R8, 0x3340, R12 ;  /* 0x0000334008167816 */ /* 0x000fc4000000000c */
[----:B------:R-:W-:Y:S01]  /*50120*/  LOP3.LUT R9, R4, 0xffff, RZ, 0xc0, !PT ;  /* 0x0000ffff04097812 */ /* 0x000fe200078ec0ff */
[----:B0-----:R-:W-:Y:S01]  /*50130*/  VIADD R5, R5, UR4 ;  /* 0x0000000405057c36 */ /* 0x001fe20008000000 */
[----:B------:R-:W-:Y:S01]  /*50140*/  LOP3.LUT R12, R7, 0xffff, RZ, 0xc0, !PT ;  /* 0x0000ffff070c7812 */ /* 0x000fe200078ec0ff */
[----:B------:R-:W2:Y:S01]  /*50150*/  LDL.LU R4, [R1+0x1b58] ;  /* 0x001b580001047983 */ /* 0x000ea20000300800 */
[----:B------:R-:W-:-:S03]  /*50160*/  ULDC UR4, c[0x0][0x248] ;  /* 0x0000920000047ab9 */ /* 0x000fc60000000800 */
[----:B------:R0:W-:Y:S04]  /*50170*/  STL [R1+0x4bc], R5 ;  /* 0x0004bc0501007387 */ /* 0x0001e80000100800 */
[----:B------:R-:W2:Y:S01]  /*50180*/  LDL.LU R7, [R1+0x1b54] ;  /* 0x001b540001077983 */ /* 0x000ea20000300800 */
[----:B---3--:R-:W-:Y:S02]  /*50190*/  LOP3.LUT R8, R33, 0xffff, RZ, 0xc0, !PT ;  /* 0x0000ffff21087812 */ /* 0x008fe400078ec0ff */
[----:B----4-:R-:W-:Y:S02]  /*501a0*/  LOP3.LUT R11, R30, 0xffff, RZ, 0xc0, !PT ;  /* 0x0000ffff1e0b7812 */ /* 0x010fe400078ec0ff */
[----:B------:R-:W-:Y:S02]  /*501b0*/  SHF.R.U32.HI R10, RZ, 0x8, R8 ;  /* 0x00000008ff0a7819 */ /* 0x000fe40000011608 */
[----:B------:R-:W-:-:S02]  /*501c0*/  PRMT R13, R8, 0x3340, R9 ;  /* 0x00003340080d7816 */ /* 0x000fc40000000009 */
[----:B------:R-:W-:Y:S02]  /*501d0*/  SHF.R.U32.HI R8, RZ, 0x8, R11 ;  /* 0x00000008ff087819 */ /* 0x000fe4000001160b */
[----:B------:R-:W-:Y:S01]  /*501e0*/  PRMT R11, R11, 0x3340, R12 ;  /* 0x000033400b0b7816 */ /* 0x000fe2000000000c */
[----:B------:R-:W-:Y:S04]  /*501f0*/  STL [R1+0x6a8], R13 ;  /* 0x0006a80d01007387 */ /* 0x000fe80000100800 */
[----:B------:R-:W-:Y:S04]  /*50200*/  STL [R1+0x6ac], R11 ;  /* 0x0006ac0b01007387 */ /* 0x000fe80000100800 */
[----:B------:R-:W3:Y:S04]  /*50210*/  LDL.LU R37, [R1+0xb90] ;  /* 0x000b900001257983 */ /* 0x000ee80000300800 */
[----:B------:R-:W4:Y:S04]  /*50220*/  LDL.LU R33, [R1+0xea4] ;  /* 0x000ea40001217983 */ /* 0x000f280000300800 */
        /* <DEDUP_REMOVED lines=27> */
[----:B------:R-:W2:Y:S01]  /*503e0*/  LDL.LU R41, [R1+0xea8] ;  /* 0x000ea80001297983 */ /* 0x000ea20000300800 */
[----:B------:R-:W-:-:S03]  /*503f0*/  SHF.R.U32.HI R9, RZ, 0x8, R9 ;  /* 0x00000008ff097819 */ /* 0x000fc60000011609 */
[----:B------:R-:W2:Y:S01]  /*50400*/  LDL.LU R39, [R1+0x8dc] ;  /* 0x0008dc0001277983 */ /* 0x000ea20000300800 */
[----:B------:R-:W-:-:S03]  /*50410*/  SHF.R.U32.HI R12, RZ, 0x8, R12 ;  /* 0x00000008ff0c7819 */ /* 0x000fc6000001160c */
[----:B------:R-:W2:Y:S04]  /*50420*/  LDL.LU R35, [R1+0xba4] ;  /* 0x000ba40001237983 */ /* 0x000ea80000300800 */
[----:B------:R0:W-:Y:S04]  /*50430*/  STL [R1+0x4a0], R5 ;  /* 0x0004a00501007387 */ /* 0x0001e80000100800 */
[----:B------:R-:W2:Y:S01]  /*50440*/  LDL.LU R31, [R1+0x304] ;  /* 0x00030400011f7983 */ /* 0x000ea20000300800 */
[----:B------:R-:W-:Y:S02]  /*50450*/  LOP3.LUT R10, R10, 0xffff, RZ, 0xc0, !PT ;  /* 0x0000ffff0a0a7812 */ /* 0x000fe400078ec0ff */
[----:B------:R-:W-:-:S02]  /*50460*/  LOP3.LUT R9, R9, 0xffff, RZ, 0xc0, !PT ;  /* 0x0000ffff09097812 */ /* 0x000fc400078ec0ff */
[----:B------:R-:W-:Y:S02]  /*50470*/  LOP3.LUT R8, R8, 0xffff, RZ, 0xc0, !PT ;  /* 0x0000ffff08087812 */ /* 0x000fe400078ec0ff */
[----:B------:R-:W-:Y:S02]  /*50480*/  LOP3.LUT R12, R12, 0xffff, RZ, 0xc0, !PT ;  /* 0x0000ffff0c0c7812 */ /* 0x000fe400078ec0ff */
[----:B------:R-:W-:Y:S02]  /*50490*/  PRMT R19, R10, 0x3340, R9 ;  /* 0x000033400a137816 */ /* 0x000fe40000000009 */
[----:B------:R-:W-:Y:S02]  /*504a0*/  PRMT R18, R8, 0x3340, R12 ;  /* 0x0000334008127816 */ /* 0x000fe4000000000c */
[----:B------:R-:W-:Y:S01]  /*504b0*/  LOP3.LUT R9, R7, 0xffff, RZ, 0xc0, !PT ;  /* 0x0000ffff07097812 */ /* 0x000fe200078ec0ff */
[----:B0-----:R-:W-:Y:S01]  /*504c0*/  VIADD R5, R5, UR4 ;  /* 0x0000000405057c36 */ /* 0x001fe20008000000 */
[----:B------:R-:W2:Y:S01]  /*504d0*/  LDL.LU R7, [R1+0x1b50] ;  /* 0x001b500001077983 */ /* 0x000ea20000300800 */
[----:B------:R-:W-:Y:S01]  /*504e0*/  ULDC UR4, c[0x0][0x248] ;  /* 0x0000920000047ab9 */ /* 0x000fe20000000800 */
[----:B---3--:R-:W-:-:S02]  /*504f0*/  LOP3.LUT R8, R37, 0xffff, RZ, 0xc0, !PT ;  /* 0x0000ffff25087812 */ /* 0x008fc400078ec0ff */
[----:B----4-:R-:W-:Y:S02]  /*50500*/  LOP3.LUT R11, R33, 0xffff, RZ, 0xc0, !PT ;  /* 0x0000ffff210b7812 */ /* 0x010fe400078ec0ff */
[----:B------:R-:W-:Y:S02]  /*50510*/  SHF.R.U32.HI R10, RZ, 0x8, R8 ;  /* 0x00000008ff0a7819 */ /* 0x000fe40000011608 */
[----:B------:R-:W-:Y:S02]  /*50520*/  LOP3.LUT R12, R30, 0xffff, RZ, 0xc0, !PT ;  /* 0x0000ffff1e0c7812 */ /* 0x000fe400078ec0ff */
[----:B------:R-:W-:Y:S02]  /*50530*/  PRMT R13, R8, 0x3340, R9 ;  /* 0x00003340080d7816 */ /* 0x000fe40000000009 */
[----:B------:R-:W-:Y:S02]  /*50540*/  SHF.R.U32.HI R8, RZ, 0x8, R11 ;  /* 0x00000008ff087819 */ /* 0x000fe4000001160b */
[----:B------:R-:W-:Y:S01]  /*50550*/  PRMT R11, R11, 0x3340, R12 ;  /* 0x000033400b0b7816 */ /* 0x000fe2000000000c */
[----:B------:R0:W-:Y:S04]  /*50560*/  STL [R1+0x4a8], R5 ;  /* 0x0004a80501007387 */ /* 0x0001e80000100800 */
        /* <DEDUP_REMOVED lines=29> */
[----:B------:R-:W-:Y:S01]  /*50740*/  STL [R1+0x36c], R14 ;  /* 0x00036c0e01007387 */ /* 0x000fe20000100800 */
[----:B------:R-:W-:-:S03]  /*50750*/  SHF.R.U32.HI R10, RZ, 0x8, R10 ;  /* 0x00000008ff0a7819 */ /* 0x000fc6000001160a */
[----:B------:R0:W-:Y:S01]  /*50760*/  STL [R1+0x35c], R12 ;  /* 0x00035c0c01007387 */ /* 0x0001e20000100800 */
[----:B------:R-:W-:-:S03]  /*50770*/  SHF.R.U32.HI R13, RZ, 0x8, R13 ;  /* 0x00000008ff0d7819 */ /* 0x000fc6000001160d */
[----:B------:R-:W2:Y:S04]  /*50780*/  LDL.LU R41, [R1+0xeb0] ;  /* 0x000eb00001297983 */ /* 0x000ea80000300800 */
[----:B------:R-:W2:Y:S01]  /*50790*/  LDL.LU R39, [R1+0x8e4] ;  /* 0x0008e40001277983 */ /* 0x000ea20000300800 */
[----:B------:R-:W-:-:S03]  /*507a0*/  LOP3.LUT R11, R11, 0xffff, RZ, 0xc0, !PT ;  /* 0x0000ffff0b0b7812 */ /* 0x000fc600078ec0ff */
[----:B------:R-:W2:Y:S01]  /*507b0*/  LDL.LU R35, [R1+0xbc8] ;  /* 0x000bc80001237983 */ /* 0x000ea20000300800 */
[----:B------:R-:W-:-:S03]  /*507c0*/  LOP3.LUT R10, R10, 0xffff, RZ, 0xc0, !PT ;  /* 0x0000ffff0a0a7812 */ /* 0x000fc600078ec0ff */
[----:B------:R1:W-:Y:S01]  /*507d0*/  STL [R1+0x48c], R5 ;  /* 0x00048c0501007387 */ /* 0x0003e20000100800 */
[----:B0-----:R-:W-:-:S03]  /*507e0*/  LOP3.LUT R12, R9, 0xffff, RZ, 0xc0, !PT ;  /* 0x0000ffff090c7812 */ /* 0x001fc600078ec0ff */
[----:B------:R-:W2:Y:S01]  /*507f0*/  LDL.LU R31, [R1+0x30c] ;  /* 0x00030c00011f7983 */ /* 0x000ea20000300800 */
[----:B------:R-:W-:Y:S02]  /*50800*/  LOP3.LUT R13, R13, 0xffff, RZ, 0xc0, !PT ;  /* 0x0000ffff0d0d7812 */ /* 0x000fe400078ec0ff */
[----:B------:R-:W-:Y:S02]  /*50810*/  PRMT R9, R11, 0x3340, R10 ;  /* 0x000033400b097816 */ /* 0x000fe4000000000a */
[----:B------:R-:W-:Y:S02]  /*50820*/  PRMT R10, R12, 0x3340, R13 ;  /* 0x000033400c0a7816 */ /* 0x000fe4000000000d */
[----:B------:R-:W-:Y:S01]  /*50830*/  LOP3.LUT R12, R7, 0xffff, RZ, 0xc0, !PT ;  /* 0x0000ffff070c7812 */ /* 0x000fe200078ec0ff */
[----:B-1----:R-:W-:Y:S01]  /*50840*/  VIADD R5, R5, UR4 ;  /* 0x0000000405057c36 */ /* 0x002fe20008000000 */
[----:B------:R-:W2:Y:S01]  /*50850*/  LDL.LU R7, [R1+0x1b4c] ;  /* 0x001b4c0001077983 */ /* 0x000ea20000300800 */
[----:B------:R-:W-:-:S03]  /*50860*/  ULDC UR4, c[0x0][0x248] ;  /* 0x0000920000047ab9 */ /* 0x000fc60000000800 */
[----:B------:R-:W-:Y:S01]  /*50870*/  STL [R1+0x490], R5 ;  /* 0x0004900501007387 */ /* 0x000fe20000100800 */
[----:B---3--:R-:W-:Y:S02]  /*50880*/  LOP3.LUT R11, R37, 0xffff, RZ, 0xc0, !PT ;  /* 0x0000ffff250b7812 */ /* 0x008fe400078ec0ff */
[----:B----4-:R-:W-:Y:S02]  /*50890*/  LOP3.LUT R14, R33, 0xffff, RZ, 0xc0, !PT ;  /* 0x0000ffff210e7812 */ /* 0x010fe400078ec0ff */
[----:B------:R-:W-:Y:S02]  /*508a0*/  SHF.R.U32.HI R13, RZ, 0x8, R11 ;  /* 0x00000008ff0d7819 */ /* 0x000fe4000001160b */
[----:B------:R-:W-:Y:S02]  /*508b0*/  LOP3.LUT R15, R30, 0xffff, RZ, 0xc0, !PT ;  /* 0x0000ffff1e0f7812 */ /* 0x000fe400078ec0ff */
[----:B------:R-:W-:Y:S02]  /*508c0*/  PRMT R16, R11, 0x3340, R12 ;  /* 0x000033400b107816 */ /* 0x000fe4000000000c */
[----:B------:R-:W-:-:S02]  /*508d0*/  SHF.R.U32.HI R11, RZ, 0x8, R14 ;  /* 0x00000008ff0b7819 */ /* 0x000fc4000001160e */
[----:B------:R-:W-:Y:S01]  /*508e0*/  PRMT R14, R14, 0x3340, R15 ;  /* 0x000033400e0e7816 */ /* 0x000fe2000000000f */
[----:B------:R-:W-:Y:S04]  /*508f0*/  STL [R1+0x340], R16 ;  /* 0x0003401001007387 */ /* 0x000fe80000100800 */
[----:B------:R0:W-:Y:S04]  /*50900*/  STL [R1+0x31c], R14 ;  /* 0x00031c0e01007387 */ /* 0x0001e80000100800 */
[----:B------:R-:W3:Y:S04]  /*50910*/  LDL.LU R37, [R1+0xbd0] ;  /* 0x000bd00001257983 */ /* 0x000ee80000300800 */
[----:B------:R-:W4:Y:S04]  /*50920*/  LDL.LU R30, [R1+0xeb4] ;  /* 0x000eb400011e7983 */ /* 0x000f280000300800 */
[----:B------:R-:W4:Y:S01]  /*50930*/  LDL.LU R33, [R1+0x8e8] ;  /* 0x0008e80001217983 */ /* 0x000f220000300800 */
[----:B------:R-:W-:-:S02]  /*50940*/  SHF.R.U32.HI R12, RZ, 0x8, R12 ;  /* 0x00000008ff0c7819 */ /* 0x000fc4000001160c */
[----:B------:R-:W-:Y:S02]  /*50950*/  SHF.R.U32.HI R15, RZ, 0x8, R15 ;  /* 0x00000008ff0f7819 */ /* 0x000fe4000001160f */
[----:B------:R-:W-:Y:S02]  /*50960*/  LOP3.LUT R13, R13, 0xffff, RZ, 0xc0, !PT ;  /* 0x0000ffff0d0d7812 */ /* 0x000fe400078ec0ff */
[----:B------:R-:W-:Y:S02]  /*50970*/  LOP3.LUT R12, R12, 0xffff, RZ, 0xc0, !PT ;  /* 0x0000ffff0c0c7812 */ /* 0x000fe400078ec0ff */
[----:B0-----:R-:W-:Y:S02]  /*50980*/  LOP3.LUT R14, R11, 0xffff, RZ, 0xc0, !PT ;  /* 0x0000ffff0b0e7812 */ /* 0x001fe400078ec0ff */
[----:B------:R-:W-:Y:S01]  /*50990*/  LOP3.LUT R15, R15, 0xffff, RZ, 0xc0, !PT ;  /* 0x0000ffff0f0f7812 */ /* 0x000fe200078ec0ff */
[----:B------:R-:W-:Y:S01]  /*509a0*/  VIADD R5, R5, UR4 ;  /* 0x0000000405057c36 */ /* 0x000fe20008000000 */
        /* <DEDUP_REMOVED lines=18> */
[----:B------:R-:W-:Y:S02]  /*50ad0*/  SHF.R.U32.HI R14, RZ, 0x8, R14 ;  /* 0x00000008ff0e7819 */ /* 0x000fe4000001160e */
[----:B------:R-:W-:Y:S01]  /*50ae0*/  SHF.R.U32.HI R24, RZ, 0x8, R24 ;  /* 0x00000008ff187819 */ /* 0x000fe20000011618 */
[----:B------:R0:W-:Y:S01]  /*50af0*/  STL [R1+0x2e8], R16 ;  /* 0x0002e81001007387 */ /* 0x0001e20000100800 */
[----:B------:R-:W-:-:S03]  /*50b00*/  LOP3.LUT R15, R15, 0xffff, RZ, 0xc0, !PT ;  /* 0x0000ffff0f0f7812 */ /* 0x000fc600078ec0ff */
[----:B------:R-:W2:Y:S01]  /*50b10*/  LDL.LU R31, [R1+0xeb8] ;  /* 0x000eb800011f7983 */ /* 0x000ea20000300800 */
[----:B------:R-:W-:-:S03]  /*50b20*/  LOP3.LUT R14, R14, 0xffff, RZ, 0xc0, !PT ;  /* 0x0000ffff0e0e7812 */ /* 0x000fc600078ec0ff */
[----:B------:R-:W2:Y:S01]  /*50b30*/  LDL.LU R41, [R1+0x8ec] ;  /* 0x0008ec0001297983 */ /* 0x000ea20000300800 */
[----:B------:R-:W-:-:S03]  /*50b40*/  LOP3.LUT R24, R24, 0xffff, RZ, 0xc0, !PT ;  /* 0x0000ffff18187812 */ /* 0x000fc600078ec0ff */
[----:B------:R-:W2:Y:S01]  /*50b50*/  LDL.LU R39, [R1+0xbdc] ;  /* 0x000bdc0001277983 */ /* 0x000ea20000300800 */
[----:B0-----:R-:W-:-:S03]  /*50b60*/  LOP3.LUT R16, R13, 0xffff, RZ, 0xc0, !PT ;  /* 0x0000ffff0d107812 */ /* 0x001fc600078ec0ff */
[----:B------:R0:W-:Y:S01]  /*50b70*/  STL [R1+0x3f4], R5 ;  /* 0x0003f40501007387 */ /* 0x0001e20000100800 */
[----:B------:R-:W-:-:S03]  /*50b80*/  PRMT R13, R15, 0x3340, R14 ;  /* 0x000033400f0d7816 */ /* 0x000fc6000000000e */
[----:B------:R-:W2:Y:S01]  /*50b90*/  LDL.LU R35, [R1+0x314] ;  /* 0x0003140001237983 */ /* 0x000ea20000300800 */
[----:B------:R-:W-:Y:S02]  /*50ba0*/  PRMT R14, R16, 0x3340, R24 ;  /* 0x00003340100e7816 */ /* 0x000fe40000000018 */
[----:B------:R-:W-:Y:S02]  /*50bb0*/  LOP3.LUT R29, R7, 0xffff, RZ, 0xc0, !PT ;  /* 0x0000ffff071d7812 */ /* 0x000fe400078ec0ff */
[----:B------:R-:W2:Y:S01]  /*50bc0*/  LDL.LU R7, [R1+0x1b48] ;  /* 0x001b480001077983 */ /* 0x000ea20000300800 */
[----:B0-----:R-:W-:Y:S01]  /*50bd0*/  VIADD R5, R5, UR4 ;  /* 0x0000000405057c36 */ /* 0x001fe20008000000 */
[----:B------:R-:W-:Y:S01]  /*50be0*/  ULDC UR4, c[0x0][0x248] ;  /* 0x0000920000047ab9 */ /* 0x000fe20000000800 */
[----:B---3--:R-:W-:-:S04]  /*50bf0*/  LOP3.LUT R24, R37, 0xffff, RZ, 0xc0, !PT ;  /* 0x0000ffff25187812 */ /* 0x008fc800078ec0ff */
[--C-:B------:R-:W-:Y:S02]  /*50c00*/  PRMT R32, R24, 0x3340, R29.reuse ;  /* 0x0000334018207816 */ /* 0x100fe4000000001d */
[----:B----4-:R-:W-:Y:S01]  /*50c10*/  LOP3.LUT R30, R30, 0xffff, RZ, 0xc0, !PT ;  /* 0x0000ffff1e1e7812 */ /* 0x010fe200078ec0ff */
[----:B------:R0:W-:Y:S01]  /*50c20*/  STL [R1+0x3f8], R5 ;  /* 0x0003f80501007387 */ /* 0x0001e20000100800 */
[----:B------:R-:W-:Y:S02]  /*50c30*/  LOP3.LUT R16, R33, 0xffff, RZ, 0xc0, !PT ;  /* 0x0000ffff21107812 */ /* 0x000fe400078ec0ff */
[----:B------:R-:W-:Y:S01]  /*50c40*/  SHF.R.U32.HI R15, RZ, 0x8, R24 ;  /* 0x00000008ff0f7819 */ /* 0x000fe20000011618 */
[----:B------:R-:W-:Y:S01]  /*50c50*/  STL [R1+0x88], R32 ;  /* 0x0000882001007387 */ /* 0x000fe20000100800 */
[----:B------:R-:W-:Y:S02]  /*50c60*/  SHF.R.U32.HI R24, RZ, 0x8, R29 ;  /* 0x00000008ff187819 */ /* 0x000fe4000001161d */
[----:B------:R-:W-:Y:S01]  /*50c70*/  SHF.R.U32.HI R29, RZ, 0x8, R30 ;  /* 0x00000008ff1d7819 */ /* 0x000fe2000001161e */
[----:B------:R-:W3:Y:S01]  /*50c80*/  LDL.LU R33, [R1+0xbf8] ;  /* 0x000bf80001217983 */ /* 0x000ee20000300800 */
[----:B------:R-:W-:-:S05]  /*50c90*/  PRMT R30, R30, 0x3340, R16 ;  /* 0x000033401e1e7816 */ /* 0x000fca0000000010 */
[----:B------:R-:W-:Y:S04]  /*50ca0*/  STL [R1+0x3c], R30 ;  /* 0x00003c1e01007387 */ /* 0x000fe80000100800 */
[----:B------:R-:W4:Y:S01]  /*50cb0*/  LDL.LU R37, [R1+0xbe0] ;  /* 0x000be00001257983 */ /* 0x000f220000300800 */
[----:B------:R-:W-:Y:S02]  /*50cc0*/  SHF.R.U32.HI R16, RZ, 0x8, R16 ;  /* 0x00000008ff107819 */ /* 0x000fe40000011610 */
[----:B------:R-:W-:Y:S02]  /*50cd0*/  LOP3.LUT R15, R15, 0xffff, RZ, 0xc0, !PT ;  /* 0x0000ffff0f0f7812 */ /* 0x000fe400078ec0ff */
[----:B------:R-:W-:Y:S01]  /*50ce0*/  LOP3.LUT R24, R24, 0xffff, RZ, 0xc0, !PT ;  /* 0x0000ffff18187812 */ /* 0x000fe200078ec0ff */
[----:B0-----:R-:W-:Y:S01]  /*50cf0*/  VIADD R5, R5, UR4 ;  /* 0x0000000405057c36 */ /* 0x001fe20008000000 */
[----:B------:R-:W-:Y:S01]  /*50d00*/  LOP3.LUT R29, R29, 0xffff, RZ, 0xc0, !PT ;  /* 0x0000ffff1d1d7812 */ /* 0x000fe200078ec0ff */
[----:B------:R-:W-:Y:S01]  /*50d10*/  ULDC UR4, c[0x0][0x248] ;  /* 0x0000920000047ab9 */ /* 0x000fe20000000800 */
[----:B------:R-:W-:-:S02]  /*50d20*/  LOP3.LUT R16, R16, 0xffff, RZ, 0xc0, !PT ;  /* 0x0000ffff10107812 */ /* 0x000fc400078ec0ff */
[----:B------:R-:W-:Y:S01]  /*50d30*/  PRMT R15, R15, 0x3340, R24 ;  /* 0x000033400f0f7816 */ /* 0x000fe20000000018 */
[----:B------:R0:W-:Y:S01]  /*50d40*/  STL [R1+0x3ec], R5 ;  /* 0x0003ec0501007387 */ /* 0x0001e20000100800 */
[----:B------:R-:W-:Y:S01]  /*50d50*/  PRMT R29, R29, 0x3340, R16 ;  /* 0x000033401d1d7816 */ /* 0x000fe20000000010 */
        /* <DEDUP_REMOVED lines=12> */
[--C-:B------:R-:W-:Y:S01]  /*50e20*/  PRMT R32, R32, 0x3340, R16.reuse ;  /* 0x0000334020207816 */ /* 0x100fe20000000010 */
[----:B------:R0:W-:Y:S01]  /*50e30*/  STL [R1+0x40], R34 ;  /* 0x0000402201007387 */ /* 0x0001e20000100800 */
[----:B------:R-:W-:-:S03]  /*50e40*/  SHF.R.U32.HI R16, RZ, 0x8, R16 ;  /* 0x00000008ff107819 */ /* 0x000fc60000011610 */
[----:B------:R-:W2:Y:S01]  /*50e50*/  LDL.LU R39, [R1+0xbf0] ;  /* 0x000bf00001277983 */ /* 0x000ea20000300800 */
[----:B------:R-:W-:Y:S02]  /*50e60*/  LOP3.LUT R31, R31, 0xffff, RZ, 0xc0, !PT ;  /* 0x0000ffff1f1f7812 */ /* 0x000fe400078ec0ff */
[----:B------:R-:W-:Y:S01]  /*50e70*/  LOP3.LUT R16, R16, 0xffff, RZ, 0xc0, !PT ;  /* 0x0000ffff10107812 */ /* 0x000fe200078ec0ff */
[----:B------:R-:W-:Y:S01]  /*50e80*/  STL [R1+0x44], R32 ;  /* 0x0000442001007387 */ /* 0x000fe20000100800 */
[----:B------:R-:W-:-:S03]  /*50e90*/  SHF.R.U32.HI R24, RZ, 0x8, R24 ;  /* 0x00000008ff187819 */ /* 0x000fc60000011618 */
[----:B------:R-:W2:Y:S01]  /*50ea0*/  LDL.LU R35, [R1+0xbe4] ;  /* 0x000be40001237983 */ /* 0x000ea20000300800 */
[----:B------:R-:W-:Y:S02]  /*50eb0*/  PRMT R31, R31, 0x3340, R16 ;  /* 0x000033401f1f7816 */ /* 0x000fe40000000010 */
[----:B------:R-:W-:Y:S01]  /*50ec0*/  LOP3.LUT R30, R30, 0xffff, RZ, 0xc0, !PT ;  /* 0x0000ffff1e1e7812 */ /* 0x000fe200078ec0ff */
[----:B------:R1:W-:Y:S01]  /*50ed0*/  STL [R1+0x3e4], R5 ;  /* 0x0003e40501007387 */ /* 0x0003e20000100800 */
[----:B------:R-:W-:Y:S02]  /*50ee0*/  LOP3.LUT R24, R24, 0xffff, RZ, 0xc0, !PT ;  /* 0x0000ffff18187812 */ /* 0x000fe400078ec0ff */
[----:B0-----:R-:W-:Y:S02]  /*50ef0*/  LOP3.LUT R34, R4, 0xffff, RZ, 0xc0, !PT ;  /* 0x0000ffff04227812 */ /* 0x001fe400078ec0ff */
[----:B------:R-:W-:Y:S02]  /*50f00*/  PRMT R30, R30, 0x3340, R24 ;  /* 0x000033401e1e7816 */ /* 0x000fe40000000018 */
[----:B---3--:R-:W-:-:S02]  /*50f10*/  LOP3.LUT R16, R33, 0xffff, RZ, 0xc0, !PT ;  /* 0x0000ffff21107812 */ /* 0x008fc400078ec0ff */
[----:B------:R-:W-:Y:S01]  /*50f20*/  LOP3.LUT R33, R7, 0xffff, RZ, 0xc0, !PT ;  /* 0x0000ffff07217812 */ /* 0x000fe200078ec0ff */
[----:B-1----:R-:W-:Y:S01]  /*50f30*/  VIADD R5, R5, UR4 ;  /* 0x0000000405057c36 */ /* 0x002fe20008000000 */
[----:B------:R-:W3:Y:S01]  /*50f40*/  LDL.LU R7, [R1+0x1b44] ;  /* 0x001b440001077983 */ /* 0x000ee20000300800 */
[----:B----4-:R-:W-:Y:S02]  /*50f50*/  LOP3.LUT R24, R37, 0xffff, RZ, 0xc0, !PT ;  /* 0x0000ffff25187812 */ /* 0x010fe400078ec0ff */
[----:B------:R-:W-:Y:S01]  /*50f60*/  PRMT R36, R16, 0x3340, R33 ;  /* 0x0000334010247816 */ /* 0x000fe20000000021 */
[----:B------:R-:W-:Y:S01]  /*50f70*/  STL [R1+0x3e8], R5 ;  /* 0x0003e80501007387 */ /* 0x000fe20000100800 */
[----:B------:R-:W-:Y:S01]  /*50f80*/  SHF.R.U32.HI R32, RZ, 0x8, R16 ;  /* 0x00000008ff207819 */ /* 0x000fe20000011610 */
[----:B------:R-:W-:Y:S02]  /*50f90*/  ULDC UR4, c[0x0][0x248] ;  /* 0x0000920000047ab9 */ /* 0x000fe40000000800 */
[----:B------:R-:W4:Y:S04]  /*50fa0*/  LDL.LU R4, [R1+0x1b40] ;  /* 0x001b400001047983 */ /* 0x000f280000300800 */
[----:B------:R0:W-:Y:S04]  /*50fb0*/  STL [R1+0x48], R36 ;  /* 0x0000482401007387 */ /* 0x0001e80000100800 */
[----:B------:R-:W3:Y:S01]  /*50fc0*/  LDL.LU R43, [R1+0xbf4] ;  /* 0x000bf400012b7983 */ /* 0x000ee20000300800 */
[----:B0-----:R-:W-:-:S05]  /*50fd0*/  PRMT R36, R24, 0x3340, R34 ;  /* 0x0000334018247816 */ /* 0x001fca0000000022 */
[----:B------:R0:W-:Y:S04]  /*50fe0*/  STL [R1+0x7c], R36 ;  /* 0x00007c2401007387 */ /* 0x0001e80000100800 */
[----:B------:R-:W4:Y:S01]  /*50ff0*/  LDL.LU R37, [R1+0xbec] ;  /* 0x000bec0001257983 */ /* 0x000f220000300800 */
[----:B------:R-:W-:Y:S02]  /*51000*/  SHF.R.U32.HI R16, RZ, 0x8, R24 ;  /* 0x00000008ff107819 */ /* 0x000fe40000011618 */
[----:B------:R-:W-:Y:S02]  /*51010*/  SHF.R.U32.HI R33, RZ, 0x8, R33 ;  /* 0x00000008ff217819 */ /* 0x000fe40000011621 */
[----:B------:R-:W-:Y:S01]  /*51020*/  SHF.R.U32.HI R24, RZ, 0x8, R34 ;  /* 0x00000008ff187819 */ /* 0x000fe20000011622 */
[----:B------:R-:W-:Y:S01]  /*51030*/  VIADD R5, R5, UR4 ;  /* 0x0000000405057c36 */ /* 0x000fe20008000000 */
[----:B------:R-:W-:Y:S01]  /*51040*/  LOP3.LUT R32, R32, 0xffff, RZ, 0xc0, !PT ;  /* 0x0000ffff20207812 */ /* 0x000fe200078ec0ff */
[----:B------:R-:W-:Y:S01]  /*51050*/  ULDC UR4, c[0x0][0x248] ;  /* 0x0000920000047ab9 */ /* 0x000fe20000000800 */
[----:B------:R-:W-:-:S02]  /*51060*/  LOP3.LUT R33, R33, 0xffff, RZ, 0xc0, !PT ;  /* 0x0000ffff21217812 */ /* 0x000fc400078ec0ff */
[----:B------:R-:W-:Y:S02]  /*51070*/  LOP3.LUT R16, R16, 0xffff, RZ, 0xc0, !PT ;  /* 0x0000ffff10107812 */ /* 0x000fe400078ec0ff */
[----:B------:R-:W-:Y:S02]  /*51080*/  LOP3.LUT R24, R24, 0xffff, RZ, 0xc0, !PT ;  /* 0x0000ffff18187812 */ /* 0x000fe400078ec0ff */
[----:B------:R-:W-:Y:S02]  /*51090*/  PRMT R32, R32, 0x3340, R33 ;  /* 0x0000334020207816 */ /* 0x000fe40000000021 */
[----:B------:R-:W-:Y:S01]  /*510a0*/  PRMT R16, R16, 0x3340, R24 ;  /* 0x0000334010107816 */ /* 0x000fe20000000018 */
[----:B------:R1:W-:Y:S01]  /*510b0*/  STL [R1+0x3d4], R5 ;  /* 0x0003d40501007387 */ /* 0x0003e20000100800 */
[----:B------:R-:W-:Y:S02]  /*510c0*/  LOP3.LUT R33, R6, 0xffff, RZ, 0xc0, !PT ;  /* 0x0000ffff06217812 */ /* 0x000fe400078ec0ff */
[----:B0-----:R-:W-:Y:S01]  /*510d0*/  LOP3.LUT R36, R188, 0xffff, RZ, 0xc0, !PT ;  /* 0x0000ffffbc247812 */ /* 0x001fe200078ec0ff */
[----:B------:R-:W4:Y:S01]  /*510e0*/  LDL.LU R6, [R1+0x1b3c] ;  /* 0x001b3c0001067983 */ /* 0x000f220000300800 */
[----:B-1----:R-:W-:Y:S01]  /*510f0*/  VIADD R5, R5, UR4 ;  /* 0x0000000405057c36 */ /* 0x002fe20008000000 */
[----:B------:R-:W-:-:S04]  /*51100*/  ULDC UR4, c[0x0][0x248] ;  /* 0x0000920000047ab9 */ /* 0x000fc80000000800 */
[----:B------:R0:W-:Y:S04]  /*51110*/  STL [R1+0x3dc], R5 ;  /* 0x0003dc0501007387 */ /* 0x0001e80000100800 */
[----:B------:R-:W4:Y:S01]  /*51120*/  LDL.LU R188, [R1+0x1b38] ;  /* 0x001b380001bc7983 */ /* 0x000f220000300800 */
[----:B0-----:R-:W-:Y:S01]  /*51130*/  VIADD R5, R5, UR4 ;  /* 0x0000000405057c36 */ /* 0x001fe20008000000 */
[----:B------:R-:W-:Y:S01]  /*51140*/  ULDC UR4, c[0x0][0x248] ;  /* 0x0000920000047ab9 */ /* 0x000fe20000000800 */
[----:B--2---:R-:W-:-:S04]  /*51150*/  LOP3.LUT R24, R39, 0xffff, RZ, 0xc0, !PT ;  /* 0x0000ffff27187812 */ /* 0x004fc800078ec0ff */
[----:B------:R-:W-:Y:S02]  /*51160*/  SHF.R.U32.HI R34, RZ, 0x8, R24 ;  /* 0x00000008ff227819 */ /* 0x000fe40000011618 */
[----:B------:R-:W-:Y:S02]  /*51170*/  LOP3.LUT R35, R35, 0xffff, RZ, 0xc0, !PT ;  /* 0x0000ffff23237812 */ /* 0x000fe400078ec0ff */
[----:B------:R-:W-:Y:S02]  /*51180*/  PRMT R39, R24, 0x3340, R33 ;  /* 0x0000334018277816 */ /* 0x000fe40000000021 */
[----:B------:R-:W-:Y:S02]  /*51190*/  SHF.R.U32.HI R24, RZ, 0x8, R35 ;  /* 0x00000008ff187819 */ /* 0x000fe40000011623 */
[--C-:B------:R-:W-:Y:S02]  /*511a0*/  PRMT R35, R35, 0x3340, R36.reuse ;  /* 0x0000334023237816 */ /* 0x100fe40000000024 */
[----:B------:R-:W-:Y:S01]  /*511b0*/  SHF.R.U32.HI R33, RZ, 0x8, R33 ;  /* 0x00000008ff217819 */ /* 0x000fe20000011621 */
[----:B------:R0:W-:Y:S01]  /*511c0*/  STL [R1+0x84], R39 ;  /* 0x0000842701007387 */ /* 0x0001e20000100800 */
[----:B------:R-:W-:-:S02]  /*511d0*/  SHF.R.U32.HI R36, RZ, 0x8, R36 ;  /* 0x00000008ff247819 */ /* 0x000fc40000011624 */
[----:B------:R-:W-:Y:S01]  /*511e0*/  LOP3.LUT R34, R34, 0xffff, RZ, 0xc0, !PT ;  /* 0x0000ffff22227812 */ /* 0x000fe200078ec0ff */
[----:B------:R-:W2:Y:S01]  /*511f0*/  LDL.LU R41, [R1+0xbfc] ;  /* 0x000bfc0001297983 */ /* 0x000ea20000300800 */
[----:B------:R-:W-:Y:S02]  /*51200*/  LOP3.LUT R33, R33, 0xffff, RZ, 0xc0, !PT ;  /* 0x0000ffff21217812 */ /* 0x000fe400078ec0ff */
[----:B------:R-:W-:Y:S01]  /*51210*/  LOP3.LUT R36, R36, 0xffff, RZ, 0xc0, !PT ;  /* 0x0000ffff24247812 */ /* 0x000fe200078ec0ff */
[----:B------:R1:W-:Y:S04]  /*51220*/  STL [R1+0x2f4], R35 ;  /* 0x0002f42301007387 */ /* 0x0003e80000100800 */
[----:B0-----:R-:W2:Y:S01]  /*51230*/  LDL.LU R39, [R1+0x8f0] ;  /* 0x0008f00001277983 */ /* 0x001ea20000300800 */
[----:B-1----:R-:W-:-:S02]  /*51240*/  LOP3.LUT R35, R24, 0xffff, RZ, 0xc0, !PT ;  /* 0x0000ffff18237812 */ /* 0x002fc400078ec0ff */
[----:B------:R-:W-:Y:S02]  /*51250*/  PRMT R24, R34, 0x3340, R33 ;  /* 0x0000334022187816 */ /* 0x000fe40000000021 */
[----:B------:R-:W-:Y:S01]  /*51260*/  PRMT R33, R35, 0x3340, R36 ;  /* 0x0000334023217816 */ /* 0x000fe20000000024 */
[----:B------:R0:W-:Y:S01]  /*51270*/  STL [R1+0x3c8], R5 ;  /* 0x0003c80501007387 */ /* 0x0001e20000100800 */
[----:B------:R-:W-:-:S03]  /*51280*/  LOP3.LUT R34, R232, 0xffff, RZ, 0xc0, !PT ;  /* 0x0000ffffe8227812 */ /* 0x000fc600078ec0ff */
[----:B------:R3:W-:Y:S04]  /*51290*/  STL [R1+0xc], R33 ;  /* 0x00000c2101007387 */ /* 0x0007e80000100800 */
[----:B------:R-:W2:Y:S01]  /*512a0*/  LDL.LU R232, [R1+0x1b34] ;  /* 0x001b340001e87983 */ /* 0x000ea20000300800 */
[----:B0-----:R-:W-:Y:S01]  /*512b0*/  VIADD R5, R5, UR4 ;  /* 0x0000000405057c36 */ /* 0x001fe20008000000 */
[----:B------:R-:W-:Y:S01]  /*512c0*/  ULDC UR4, c[0x0][0x248] ;  /* 0x0000920000047ab9 */ /* 0x000fe20000000800 */
[----:B---3--:R-:W-:-:S03]  /*512d0*/  LOP3.LUT R33, R43, 0xffff, RZ, 0xc0, !PT ;  /* 0x0000ffff2b217812 */ /* 0x008fc600078ec0ff */
[----:B------:R0:W-:Y:S01]  /*512e0*/  STL [R1+0x3d0], R5 ;  /* 0x0003d00501007387 */ /* 0x0001e20000100800 */
[----:B------:R-:W-:Y:S02]  /*512f0*/  SHF.R.U32.HI R35, RZ, 0x8, R33 ;  /* 0x00000008ff237819 */ /* 0x000fe40000011621 */
[----:B------:R-:W-:Y:S02]  /*51300*/  PRMT R40, R33, 0x3340, R34 ;  /* 0x0000334021287816 */ /* 0x000fe40000000022 */
[----:B----4-:R-:W-:Y:S02]  /*51310*/  LOP3.LUT R36, R37, 0xffff, RZ, 0xc0, !PT ;  /* 0x0000ffff25247812 */ /* 0x010fe400078ec0ff */
[----:B------:R-:W-:Y:S02]  /*51320*/  LOP3.LUT R37, R231, 0xffff, RZ, 0xc0, !PT ;  /* 0x0000ffffe7257812 */ /* 0x000fe400078ec0ff */
[----:B------:R-:W-:Y:S01]  /*51330*/  SHF.R.U32.HI R33, RZ, 0x8, R36 ;  /* 0x00000008ff217819 */ /* 0x000fe20000011624 */
[----:B------:R-:W3:Y:S01]  /*51340*/  LDL.LU R231, [R1+0x1b30] ;  /* 0x001b300001e77983 */ /* 0x000ee20000300800 */
[----:B------:R-:W-:-:S03]  /*51350*/  PRMT R36, R36, 0x3340, R37 ;  /* 0x0000334024247816 */ /* 0x000fc60000000025 */
[----:B------:R-:W-:Y:S04]  /*51360*/  STL [R1+0x30c], R40 ;  /* 0x00030c2801007387 */ /* 0x000fe80000100800 */
[----:B------:R-:W4:Y:S04]  /*51370*/  LDL.LU R45, [R1+0x904] ;  /* 0x00090400012d7983 */ /* 0x000f280000300800 */
[----:B------:R-:W-:Y:S04]  /*51380*/  STL [R1+0x364], R36 ;  /* 0x0003642401007387 */ /* 0x000fe80000100800 */
[----:B------:R-:W3:Y:S01]  /*51390*/  LDL.LU R43, [R1+0x8f4] ;  /* 0x0008f400012b7983 */ /* 0x000ee20000300800 */
        /* <DEDUP_REMOVED lines=10> */
[----:B------:R0:W-:Y:S04]  /*51440*/  STL [R1+0x3bc], R5 ;  /* 0x0003bc0501007387 */ /* 0x0001e80000100800 */
[----:B------:R1:W-:Y:S01]  /*51450*/  STL [R1+0x2c], R34 ;  /* 0x00002c2201007387 */ /* 0x0003e20000100800 */
[----:B------:R-:W-:-:S03]  /*51460*/  LOP3.LUT R37, R229, 0xffff, RZ, 0xc0, !PT ;  /* 0x0000ffffe5257812 */ /* 0x000fc600078ec0ff */
[----:B------:R-:W-:Y:S01]  /*51470*/  STL [R1+0x38], R33 ;  /* 0x0000382101007387 */ /* 0x000fe20000100800 */
[----:B0-----:R-:W-:Y:S01]  /*51480*/  VIADD R5, R5, UR4 ;  /* 0x0000000405057c36 */ /* 0x001fe20008000000 */
[----:B------:R-:W-:Y:S01]  /*51490*/  ULDC UR4, c[0x0][0x248] ;  /* 0x0000920000047ab9 */ /* 0x000fe20000000800 */
[----:B-1----:R-:W-:Y:S02]  /*514a0*/  LOP3.LUT R34, R230, 0xffff, RZ, 0xc0, !PT ;  /* 0x0000ffffe6227812 */ /* 0x002fe400078ec0ff */
[----:B------:R-:W3:Y:S04]  /*514b0*/  LDL.LU R230, [R1+0x1b2c] ;  /* 0x001b2c0001e67983 */ /* 0x000ee80000300800 */
[----:B------:R0:W-:Y:S04]  /*514c0*/  STL [R1+0x3c0], R5 ;  /* 0x0003c00501007387 */ /* 0x0001e80000100800 */
[----:B------:R-:W3:Y:S01]  /*514d0*/  LDL.LU R229, [R1+0x1b28] ;  /* 0x001b280001e57983 */ /* 0x000ee20000300800 */
[----:B0-----:R-:W-:Y:S01]  /*514e0*/  VIADD R5, R5, UR4 ;  /* 0x0000000405057c36 */ /* 0x001fe20008000000 */
[----:B------:R-:W-:Y:S01]  /*514f0*/  ULDC UR4, c[0x0][0x248] ;  /* 0x0000920000047ab9 */ /* 0x000fe20000000800 */
        /* <DEDUP_REMOVED lines=8> */
[----:B------:R0:W-:Y:S01]  /*51580*/  STL [R1+0x380], R39 ;  /* 0x0003802701007387 */ /* 0x0001e20000100800 */
[----:B------:R-:W-:Y:S02]  /*51590*/  LOP3.LUT R35, R35, 0xffff, RZ, 0xc0, !PT ;  /* 0x0000ffff23237812 */ /* 0x000fe400078ec0ff */
[----:B------:R-:W-:Y:S01]  /*515a0*/  LOP3.LUT R34, R34, 0xffff, RZ, 0xc0, !PT ;  /* 0x0000ffff22227812 */ /* 0x000fe200078ec0ff */
[----:B------:R-:W2:Y:S01]  /*515b0*/  LDL.LU R41, [R1+0x90c] ;  /* 0x00090c0001297983 */ /* 0x000ea20000300800 */
[----:B------:R-:W-:Y:S02]  /*515c0*/  LOP3.LUT R33, R33, 0xffff, RZ, 0xc0, !PT ;  /* 0x0000ffff21217812 */ /* 0x000fe400078ec0ff */
[----:B------:R-:W-:Y:S01]  /*515d0*/  LOP3.LUT R37, R37, 0xffff, RZ, 0xc0, !PT ;  /* 0x0000ffff25257812 */ /* 0x000fe200078ec0ff */
[----:B------:R-:W-:Y:S01]  /*515e0*/  STL [R1+0x3e0], R36 ;  /* 0x0003e02401007387 */ /* 0x000fe20000100800 */
[----:B------:R-:W-:-:S03]  /*515f0*/  PRMT R34, R35, 0x3340, R34 ;  /* 0x0000334023227816 */ /* 0x000fc60000000022 */
[----:B0-----:R-:W2:Y:S01]  /*51600*/  LDL.LU R39, [R1+0x8f8] ;  /* 0x0008f80001277983 */ /* 0x001ea20000300800 */
[----:B------:R-:W-:-:S03]  /*51610*/  PRMT R33, R33, 0x3340, R37 ;  /* 0x0000334021217816 */ /* 0x000fc60000000025 */
[----:B------:R0:W-:Y:S04]  /*51620*/  STL [R1+0x3b4], R5 ;  /* 0x0003b40501007387 */ /* 0x0001e80000100800 */
[----:B------:R1:W-:Y:S01]  /*51630*/  STL [R1+0x4c], R34 ;  /* 0x00004c2201007387 */ /* 0x0003e20000100800 */
[----:B------:R-:W-:-:S03]  /*51640*/  LOP3.LUT R37, R2, 0xffff, RZ, 0xc0, !PT ;  /* 0x0000ffff02257812 */ /* 0x000fc600078ec0ff */
[----:B------:R4:W-:Y:S01]  /*51650*/  STL [R1+0x50], R33 ;  /* 0x0000502101007387 */ /* 0x0009e20000100800 */
[----:B0-----:R-:W-:Y:S01]  /*51660*/  VIADD R5, R5, UR4 ;  /* 0x0000000405057c36 */ /* 0x001fe20008000000 */
[----:B------:R-:W-:Y:S01]  /*51670*/  ULDC UR4, c[0x0][0x248] ;  /* 0x0000920000047ab9 */ /* 0x000fe20000000800 */
[----:B-1----:R-:W-:Y:S02]  /*51680*/  LOP3.LUT R34, R233, 0xffff, RZ, 0xc0, !PT ;  /* 0x0000ffffe9227812 */ /* 0x002fe400078ec0ff */
[----:B------:R-:W2:Y:S01]  /*51690*/  LDL.LU R233, [R1+0x1b24] ;  /* 0x001b240001e97983 */ /* 0x000ea20000300800 */
[----:B----4-:R-:W-:-:S03]  /*516a0*/  LOP3.LUT R33, R45, 0xffff, RZ, 0xc0, !PT ;  /* 0x0000ffff2d217812 */ /* 0x010fc600078ec0ff */
[----:B------:R0:W-:Y:S01]  /*516b0*/  STL [R1+0x3b8], R5 ;  /* 0x0003b80501007387 */ /* 0x0001e20000100800 */
[----:B------:R-:W-:-:S03]  /*516c0*/  SHF.R.U32.HI R35, RZ, 0x8, R33 ;  /* 0x00000008ff237819 */ /* 0x000fc60000011621 */
[----:B------:R-:W4:Y:S01]  /*516d0*/  LDL.LU R2, [R1+0x1b20] ;  /* 0x001b200001027983 */ /* 0x000f220000300800 */
[----:B---3--:R-:W-:Y:S02]  /*516e0*/  LOP3.LUT R36, R43, 0xffff, RZ, 0xc0, !PT ;  /* 0x0000ffff2b247812 */ /* 0x008fe400078ec0ff */
[----:B------:R-:W-:Y:S02]  /*516f0*/  PRMT R40, R33, 0x3340, R34 ;  /* 0x0000334021287816 */ /* 0x000fe40000000022 */
[----:B------:R-:W-:Y:S02]  /*51700*/  SHF.R.U32.HI R33, RZ, 0x8, R36 ;  /* 0x00000008ff217819 */ /* 0x000fe40000011624 */
[----:B------:R-:W-:Y:S01]  /*51710*/  PRMT R36, R36, 0x3340, R37 ;  /* 0x0000334024247816 */ /* 0x000fe20000000025 */
[----:B------:R-:W-:Y:S04]  /*51720*/  STL [R1+0x488], R40 ;  /* 0x0004882801007387 */ /* 0x000fe80000100800 */
[----:B------:R-:W3:Y:S04]  /*51730*/  LDL.LU R45, [R1+0x914] ;  /* 0x00091400012d7983 */ /* 0x000ee80000300800 */
[----:B------:R-:W-:Y:S04]  /*51740*/  STL [R1+0x688], R36 ;  /* 0x0006882401007387 */ /* 0x000fe80000100800 */
        /* <DEDUP_REMOVED lines=11> */
[----:B------:R-:W-:Y:S04]  /*51800*/  STL [R1+0x3a0], R5 ;  /* 0x0003a00501007387 */ /* 0x000fe80000100800 */
[----:B------:R0:W-:Y:S01]  /*51810*/  STL [R1+0x54], R34 ;  /* 0x0000542201007387 */ /* 0x0001e20000100800 */
[----:B------:R-:W-:-:S03]  /*51820*/  LOP3.LUT R37, R0, 0xffff, RZ, 0xc0, !PT ;  /* 0x0000ffff00257812 */ /* 0x000fc600078ec0ff */
[----:B------:R-:W-:Y:S01]  /*51830*/  STL [R1+0x58], R33 ;  /* 0x0000582101007387 */ /* 0x000fe20000100800 */
[----:B0-----:R-:W-:Y:S01]  /*51840*/  LOP3.LUT R34, R3, 0xffff, RZ, 0xc0, !PT ;  /* 0x0000ffff03227812 */ /* 0x001fe200078ec0ff */
[----:B------:R-:W-:Y:S02]  /*51850*/  VIADD R5, R5, UR4 ;  /* 0x0000000405057c36 */ /* 0x000fe40008000000 */
[----:B------:R-:W3:Y:S01]  /*51860*/  LDL.LU R3, [R1+0x1b1c] ;  /* 0x001b1c0001037983 */ /* 0x000ee20000300800 */
[----:B------:R-:W-:-:S03]  /*51870*/  ULDC UR4, c[0x0][0x248] ;  /* 0x0000920000047ab9 */ /* 0x000fc60000000800 */
[----:B------:R0:W-:Y:S04]  /*51880*/  STL [R1+0x3a4], R5 ;  /* 0x0003a40501007387 */ /* 0x0001e80000100800 */
[----:B------:R-:W3:Y:S01]  /*51890*/  LDL.LU R0, [R1+0x1b18] ;  /* 0x001b180001007983 */ /* 0x000ee20000300800 */
[----:B0-----:R-:W-:Y:S01]  /*518a0*/  VIADD R5, R5, UR4 ;  /* 0x0000000405057c36 */ /* 0x001fe20008000000 */
[----:B------:R-:W-:Y:S01]  /*518b0*/  ULDC UR4, c[0x0][0x248] ;  /* 0x0000920000047ab9 */ /* 0x000fe20000000800 */
[----:B--2---:R-:W-:-:S04]  /*518c0*/  LOP3.LUT R33, R41, 0xffff, RZ, 0xc0, !PT ;  /* 0x0000ffff29217812 */ /* 0x004fc800078ec0ff */
[----:B------:R-:W-:Y:S02]  /*518d0*/  SHF.R.U32.HI R35, RZ, 0x8, R33 ;  /* 0x00000008ff237819 */ /* 0x000fe40000011621 */
[----:B------:R-:W-:Y:S02]  /*518e0*/  LOP3.LUT R36, R39, 0xffff, RZ, 0xc0, !PT ;  /* 0x0000ffff27247812 */ /* 0x000fe400078ec0ff */
[--C-:B------:R-:W-:Y:S02]  /*518f0*/  PRMT R39, R33, 0x3340, R34.reuse ;  /* 0x0000334021277816 */ /* 0x100fe40000000022 */
[----:B------:R-:W-:Y:S02]  /*51900*/  SHF.R.U32.HI R34, RZ, 0x8, R34 ;  /* 0x00000008ff227819 */ /* 0x000fe40000011622 */
[----:B------:R-:W-:Y:S02]  /*51910*/  SHF.R.U32.HI R33, RZ, 0x8, R36 ;  /* 0x00000008ff217819 */ /* 0x000fe40000011624 */
[----:B------:R-:W-:-:S02]  /*51920*/  PRMT R36, R36, 0x3340, R37 ;  /* 0x0000334024247816 */ /* 0x000fc40000000025 */
[----:B------:R-:W-:Y:S02]  /*51930*/  SHF.R.U32.HI R37, RZ, 0x8, R37 ;  /* 0x00000008ff257819 */ /* 0x000fe40000011625 */
[----:B------:R-:W-:Y:S02]  /*51940*/  LOP3.LUT R35, R35, 0xffff, RZ, 0xc0, !PT ;  /* 0x0000ffff23237812 */ /* 0x000fe400078ec0ff */
[----:B------:R-:W-:Y:S02]  /*51950*/  LOP3.LUT R34, R34, 0xffff, RZ, 0xc0, !PT ;  /* 0x0000ffff22227812 */ /* 0x000fe400078ec0ff */
[----:B------:R-:W-:Y:S02]  /*51960*/  LOP3.LUT R33, R33, 0xffff, RZ, 0xc0, !PT ;  /* 0x0000ffff21217812 */ /* 0x000fe400078ec0ff */
[----:B------:R-:W-:Y:S01]  /*51970*/  LOP3.LUT R37, R37, 0xffff, RZ, 0xc0, !PT ;  /* 0x0000ffff25257812 */ /* 0x000fe200078ec0ff */
[----:B------:R0:W-:Y:S01]  /*51980*/  STL [R1+0x698], R39 ;  /* 0x0006982701007387 */ /* 0x0001e20000100800 */
[----:B------:R-:W-:-:S02]  /*51990*/  PRMT R34, R35, 0x3340, R34 ;  /* 0x0000334023227816 */ /* 0x000fc40000000022 */
[----:B------:R-:W-:Y:S01]  /*519a0*/  PRMT R33, R33, 0x3340, R37 ;  /* 0x0000334021217816 */ /* 0x000fe20000000025 */
[----:B------:R-:W2:Y:S04]  /*519b0*/  LDL.LU R41, [R1+0x91c] ;  /* 0x00091c0001297983 */ /* 0x000ea80000300800 */
[----:B0-----:R-:W2:Y:S04]  /*519c0*/  LDL.LU R39, [R1+0x900] ;  /* 0x0009000001277983 */ /* 0x001ea80000300800 */
[----:B------:R-:W-:Y:S04]  /*519d0*/  STL [R1+0x6b0], R36 ;  /* 0x0006b02401007387 */ /* 0x000fe80000100800 */
[----:B------:R0:W-:Y:S04]  /*519e0*/  STL [R1+0x5c], R34 ;  /* 0x00005c2201007387 */ /* 0x0001e80000100800 */
[----:B------:R-:W-:Y:S01]  /*519f0*/  STL [R1+0x398], R5 ;  /* 0x0003980501007387 */ /* 0x000fe20000100800 */
[----:B------:R-:W-:-:S03]  /*51a00*/  LOP3.LUT R37, R250, 0xffff, RZ, 0xc0, !PT ;  /* 0x0000fffffa257812 */ /* 0x000fc600078ec0ff */
[----:B------:R3:W-:Y:S01]  /*51a10*/  STL [R1+0x60], R33 ;  /* 0x0000602101007387 */ /* 0x0007e20000100800 */
[----:B0-----:R-:W-:-:S03]  /*51a20*/  LOP3.LUT R34, R228, 0xffff, RZ, 0xc0, !PT ;  /* 0x0000ffffe4227812 */ /* 0x001fc600078ec0ff */
[----:B------:R-:W2:Y:S01]  /*51a30*/  LDL.LU R228, [R1+0x1b14] ;  /* 0x001b140001e47983 */ /* 0x000ea20000300800 */
[----:B----4-:R-:W-:Y:S02]  /*51a40*/  LOP3.LUT R36, R43, 0xffff, RZ, 0xc0, !PT ;  /* 0x0000ffff2b247812 */ /* 0x010fe400078ec0ff */
[----:B---3--:R-:W-:-:S04]  /*51a50*/  LOP3.LUT R33, R45, 0xffff, RZ, 0xc0, !PT ;  /* 0x0000ffff2d217812 */ /* 0x008fc800078ec0ff */
[----:B------:R-:W-:Y:S02]  /*51a60*/  SHF.R.U32.HI R35, RZ, 0x8, R33 ;  /* 0x00000008ff237819 */ /* 0x000fe40000011621 */
[--C-:B------:R-:W-:Y:S02]  /*51a70*/  PRMT R40, R33, 0x3340, R34.reuse ;  /* 0x0000334021287816 */ /* 0x100fe40000000022 */
[----:B------:R-:W-:Y:S02]  /*51a80*/  SHF.R.U32.HI R34, RZ, 0x8, R34 ;  /* 0x00000008ff227819 */ /* 0x000fe40000011622 */
[----:B------:R-:W-:Y:S02]  /*51a90*/  SHF.R.U32.HI R33, RZ, 0x8, R36 ;  /* 0x00000008ff217819 */ /* 0x000fe40000011624 */
[--C-:B------:R-:W-:Y:S01]  /*51aa0*/  PRMT R36, R36, 0x3340, R37.reuse ;  /* 0x0000334024247816 */ /* 0x100fe20000000025 */
[----:B------:R-:W-:Y:S01]  /*51ab0*/  VIADD R5, R5, UR4 ;  /* 0x0000000405057c36 */ /* 0x000fe20008000000 */
[----:B------:R-:W-:Y:S01]  /*51ac0*/  SHF.R.U32.HI R37, RZ, 0x8, R37 ;  /* 0x00000008ff257819 */ /* 0x000fe20000011625 */
[----:B------:R-:W-:Y:S01]  /*51ad0*/  ULDC UR4, c[0x0][0x248] ;  /* 0x0000920000047ab9 */ /* 0x000fe20000000800 */
[----:B------:R-:W-:-:S02]  /*51ae0*/  LOP3.LUT R35, R35, 0xffff, RZ, 0xc0, !PT ;  /* 0x0000ffff23237812 */ /* 0x000fc400078ec0ff */
[----:B------:R-:W-:Y:S02]  /*51af0*/  LOP3.LUT R34, R34, 0xffff, RZ, 0xc0, !PT ;  /* 0x0000ffff22227812 */ /* 0x000fe400078ec0ff */
[----:B------:R-:W-:Y:S02]  /*51b00*/  LOP3.LUT R33, R33, 0xffff, RZ, 0xc0, !PT ;  /* 0x0000ffff21217812 */ /* 0x000fe400078ec0ff */
[----:B------:R-:W-:Y:S01]  /*51b10*/  LOP3.LUT R37, R37, 0xffff, RZ, 0xc0, !PT ;  /* 0x0000ffff25257812 */ /* 0x000fe200078ec0ff */
[----:B------:R0:W-:Y:S01]  /*51b20*/  STL [R1+0x39c], R5 ;  /* 0x00039c0501007387 */ /* 0x0001e20000100800 */
[----:B------:R-:W-:Y:S02]  /*51b30*/  PRMT R34, R35, 0x3340, R34 ;  /* 0x0000334023227816 */ /* 0x000fe40000000022 */
[----:B------:R-:W-:Y:S01]  /*51b40*/  PRMT R33, R33, 0x3340, R37 ;  /* 0x0000334021217816 */ /* 0x000fe20000000025 */
[----:B------:R-:W3:Y:S04]  /*51b50*/  LDL.LU R250, [R1+0x1b10] ;  /* 0x001b100001fa7983 */ /* 0x000ee80000300800 */
[----:B------:R-:W-:Y:S01]  /*51b60*/  STL [R1+0x7a8], R40 ;  /* 0x0007a82801007387 */ /* 0x000fe20000100800 */
[----:B0-----:R-:W-:Y:S01]  /*51b70*/  VIADD R5, R5, UR4 ;  /* 0x0000000405057c36 */ /* 0x001fe20008000000 */
[----:B------:R-:W-:-:S02]  /*51b80*/  LOP3.LUT R37, R235, 0xffff, RZ, 0xc0, !PT ;  /* 0x0000ffffeb257812 */ /* 0x000fc400078ec0ff */
[----:B------:R-:W-:Y:S01]  /*51b90*/  STL [R1+0x7b8], R36 ;  /* 0x0007b82401007387 */ /* 0x000fe20000100800 */
[----:B------:R-:W-:-:S03]  /*51ba0*/  ULDC UR4, c[0x0][0x248] ;  /* 0x0000920000047ab9 */ /* 0x000fc60000000800 */
[----:B------:R-:W-:Y:S04]  /*51bb0*/  STL [R1+0x64], R34 ;  /* 0x0000642201007387 */ /* 0x000fe80000100800 */
[----:B------:R0:W-:Y:S04]  /*51bc0*/  STL [R1+0x384], R5 ;  /* 0x0003840501007387 */ /* 0x0001e80000100800 */
[----:B------:R1:W-:Y:S04]  /*51bd0*/  STL [R1+0x68], R33 ;  /* 0x0000682101007387 */ /* 0x0003e80000100800 */
[----:B------:R-:W4:Y:S01]  /*51be0*/  LDL.LU R235, [R1+0x1b0c] ;  /* 0x001b0c0001eb7983 */ /* 0x000f220000300800 */
[----:B0-----:R-:W-:Y:S01]  /*51bf0*/  VIADD R5, R5, UR4 ;  /* 0x0000000405057c36 */ /* 0x001fe20008000000 */
[----:B------:R-:W-:Y:S01]  /*51c00*/  ULDC UR4, c[0x0][0x248] ;  /* 0x0000920000047ab9 */ /* 0x000fe20000000800 */
[----:B-1----:R-:W-:-:S03]  /*51c10*/  LOP3.LUT R33, R234, 0xffff, RZ, 0xc0, !PT ;  /* 0x0000ffffea217812 */ /* 0x002fc600078ec0ff */
[----:B------:R0:W-:Y:S04]  /*51c20*/  STL [R1+0x388], R5 ;  /* 0x0003880501007387 */ /* 0x0001e80000100800 */
[----:B------:R-:W4:Y:S01]  /*51c30*/  LDL.LU R234, [R1+0x1b08] ;  /* 0x001b080001ea7983 */ /* 0x000f220000300800 */
[----:B0-----:R-:W-:Y:S01]  /*51c40*/  VIADD R5, R5, UR4 ;  /* 0x0000000405057c36 */ /* 0x001fe20008000000 */
[----:B------:R-:W-:Y:S01]  /*51c50*/  ULDC UR4, c[0x0][0x248] ;  /* 0x0000920000047ab9 */ /* 0x000fe20000000800 */
[----:B------:R-:W-:Y:S02]  /*51c60*/  F2FP.SATFINITE.E5M2.F32.PACK_AB_MERGE_C R46, R47, R46, RZ ;  /* 0x0000002e2f2e723e */ /* 0x000fe400048060ff */
[----:B------:R-:W-:Y:S02]  /*51c70*/  F2FP.SATFINITE.E5M2.F32.PACK_AB_MERGE_C R54, R55, R54, RZ ;  /* 0x000000363736723e */ /* 0x000fe400048060ff */
[----:B------:R-:W-:-:S02]  /*51c80*/  F2FP.SATFINITE.E5M2.F32.PACK_AB_MERGE_C R62, R63, R62, RZ ;  /* 0x0000003e3f3e723e */ /* 0x000fc400048060ff */
[----:B------:R-:W-:Y:S02]  /*51c90*/  F2FP.SATFINITE.E5M2.F32.PACK_AB_MERGE_C R70, R71, R70, RZ ;  /* 0x000000464746723e */ /* 0x000fe400048060ff */
[----:B--2---:R-:W-:Y:S02]  /*51ca0*/  LOP3.LUT R36, R41, 0xffff, RZ, 0xc0, !PT ;  /* 0x0000ffff29247812 */ /* 0x004fe400078ec0ff */
[----:B------:R-:W-:Y:S02]  /*51cb0*/  LOP3.LUT R34, R39, 0xffff, RZ, 0xc0, !PT ;  /* 0x0000ffff27227812 */ /* 0x000fe400078ec0ff */
[----:B------:R-:W-:Y:S02]  /*51cc0*/  SHF.R.U32.HI R35, RZ, 0x8, R36 ;  /* 0x00000008ff237819 */ /* 0x000fe40000011624 */
[--C-:B------:R-:W-:Y:S02]  /*51cd0*/  PRMT R39, R36, 0x3340, R37.reuse ;  /* 0x0000334024277816 */ /* 0x100fe40000000025 */
[----:B------:R-:W-:-:S02]  /*51ce0*/  SHF.R.U32.HI R37, RZ, 0x8, R37 ;  /* 0x00000008ff257819 */ /* 0x000fc40000011625 */
[----:B------:R-:W-:Y:S02]  /*51cf0*/  SHF.R.U32.HI R36, RZ, 0x8, R34 ;  /* 0x00000008ff247819 */ /* 0x000fe40000011622 */
[--C-:B------:R-:W-:Y:S02]  /*51d00*/  PRMT R34, R34, 0x3340, R33.reuse ;  /* 0x0000334022227816 */ /* 0x100fe40000000021 */
[----:B------:R-:W-:Y:S02]  /*51d10*/  SHF.R.U32.HI R33, RZ, 0x8, R33 ;  /* 0x00000008ff217819 */ /* 0x000fe40000011621 */
[----:B------:R-:W-:Y:S02]  /*51d20*/  LOP3.LUT R35, R35, 0xffff, RZ, 0xc0, !PT ;  /* 0x0000ffff23237812 */ /* 0x000fe400078ec0ff */
[----:B------:R-:W-:Y:S01]  /*51d30*/  LOP3.LUT R37, R37, 0xffff, RZ, 0xc0, !PT ;  /* 0x0000ffff25257812 */ /* 0x000fe200078ec0ff */
[----:B------:R-:W-:Y:S01]  /*51d40*/  STL [R1+0x7c0], R39 ;  /* 0x0007c02701007387 */ /* 0x000fe20000100800 */
[----:B------:R-:W-:-:S02]  /*51d50*/  LOP3.LUT R36, R36, 0xffff, RZ, 0xc0, !PT ;  /* 0x0000ffff24247812 */ /* 0x000fc400078ec0ff */
[----:B------:R-:W-:Y:S01]  /*51d60*/  LOP3.LUT R33, R33, 0xffff, RZ, 0xc0, !PT ;  /* 0x0000ffff21217812 */ /* 0x000fe200078ec0ff */
[----:B------:R0:W-:Y:S03]  /*51d70*/  STL [R1+0x7d8], R34 ;  /* 0x0007d82201007387 */ /* 0x0001e60000100800 */
[----:B------:R-:W-:Y:S02]  /*51d80*/  PRMT R33, R36, 0x3340, R33 ;  /* 0x0000334024217816 */ /* 0x000fe40000000021 */
[----:B0-----:R-:W-:Y:S02]  /*51d90*/  PRMT R34, R35, 0x3340, R37 ;  /* 0x0000334023227816 */ /* 0x001fe40000000025 */
[----:B------:R-:W-:-:S03]  /*51da0*/  LOP3.LUT R37, R236, 0xffff, RZ, 0xc0, !PT ;  /* 0x0000ffffec257812 */ /* 0x000fc600078ec0ff */
[----:B------:R-:W-:Y:S04]  /*51db0*/  STL [R1+0x6c], R34 ;  /* 0x00006c2201007387 */ /* 0x000fe80000100800 */
[----:B------:R0:W-:Y:S04]  /*51dc0*/  STL [R1+0x378], R5 ;  /* 0x0003780501007387 */ /* 0x0001e80000100800 */
[----:B------:R1:W-:Y:S01]  /*51dd0*/  STL [R1+0x70], R33 ;  /* 0x0000702101007387 */ /* 0x0003e20000100800 */
[----:B0-----:R-:W-:Y:S01]  /*51de0*/  VIADD R5, R5, UR4 ;  /* 0x0000000405057c36 */ /* 0x001fe20008000000 */
[----:B------:R-:W-:Y:S01]  /*51df0*/  ULDC UR4, c[0x0][0x248] ;  /* 0x0000920000047ab9 */ /* 0x000fe20000000800 */
[----:B---3--:R-:W-:-:S02]  /*51e00*/  LOP3.LUT R34, R250, 0xffff, RZ, 0xc0, !PT ;  /* 0x0000fffffa227812 */ /* 0x008fc400078ec0ff */
[----:B-1----:R-:W-:Y:S02]  /*51e10*/  LOP3.LUT R33, R38, 0xffff, RZ, 0xc0, !PT ;  /* 0x0000ffff26217812 */ /* 0x002fe400078ec0ff */
[----:B----4-:R-:W-:Y:S02]  /*51e20*/  LOP3.LUT R36, R235, 0xffff, RZ, 0xc0, !PT ;  /* 0x0000ffffeb247812 */ /* 0x010fe400078ec0ff */
[----:B------:R-:W2:Y:S02]  /*51e30*/  LDL.LU R235, [R1+0x1b04] ;  /* 0x001b040001eb7983 */ /* 0x000ea40000300800 */
[----:B------:R-:W-:Y:S02]  /*51e40*/  SHF.R.U32.HI R35, RZ, 0x8, R36 ;  /* 0x00000008ff237819 */ /* 0x000fe40000011624 */
[--C-:B------:R-:W-:Y:S01]  /*51e50*/  PRMT R38, R36, 0x3340, R37.reuse ;  /* 0x0000334024267816 */ /* 0x100fe20000000025 */
[----:B------:R-:W3:Y:S01]  /*51e60*/  LDL.LU R236, [R1+0x1b00] ;  /* 0x001b000001ec7983 */ /* 0x000ee20000300800 */
[----:B------:R-:W-:-:S02]  /*51e70*/  SHF.R.U32.HI R37, RZ, 0x8, R37 ;  /* 0x00000008ff257819 */ /* 0x000fc40000011625 */
[----:B------:R-:W-:Y:S02]  /*51e80*/  SHF.R.U32.HI R36, RZ, 0x8, R34 ;  /* 0x00000008ff247819 */ /* 0x000fe40000011622 */
[--C-:B------:R-:W-:Y:S02]  /*51e90*/  PRMT R34, R34, 0x3340, R33.reuse ;  /* 0x0000334022227816 */ /* 0x100fe40000000021 */
[----:B------:R-:W-:Y:S01]  /*51ea0*/  SHF.R.U32.HI R33, RZ, 0x8, R33 ;  /* 0x00000008ff217819 */ /* 0x000fe20000011621 */
[----:B------:R0:W-:Y:S01]  /*51eb0*/  STL [R1+0x37c], R5 ;  /* 0x00037c0501007387 */ /* 0x0001e20000100800 */
[----:B------:R-:W-:Y:S02]  /*51ec0*/  LOP3.LUT R35, R35, 0xffff, RZ, 0xc0, !PT ;  /* 0x0000ffff23237812 */ /* 0x000fe400078ec0ff */
[----:B------:R-:W-:Y:S01]  /*51ed0*/  LOP3.LUT R37, R37, 0xffff, RZ, 0xc0, !PT ;  /* 0x0000ffff25257812 */ /* 0x000fe200078ec0ff */
[----:B------:R-:W4:Y:S01]  /*51ee0*/  LDL.LU R250, [R1+0x1afc] ;  /* 0x001afc0001fa7983 */ /* 0x000f220000300800 */
[----:B------:R-:W-:-:S02]  /*51ef0*/  LOP3.LUT R36, R36, 0xffff, RZ, 0xc0, !PT ;  /* 0x0000ffff24247812 */ /* 0x000fc400078ec0ff */
[----:B------:R-:W-:Y:S01]  /*51f00*/  LOP3.LUT R33, R33, 0xffff, RZ, 0xc0, !PT ;  /* 0x0000ffff21217812 */ /* 0x000fe200078ec0ff */
[----:B------:R-:W-:Y:S01]  /*51f10*/  STL [R1+0x7e0], R38 ;  /* 0x0007e02601007387 */ /* 0x000fe20000100800 */
[----:B0-----:R-:W-:Y:S02]  /*51f20*/  VIADD R5, R5, UR4 ;  /* 0x0000000405057c36 */ /* 0x001fe40008000000 */
[----:B------:R-:W-:Y:S01]  /*51f30*/  PRMT R33, R36, 0x3340, R33 ;  /* 0x0000334024217816 */ /* 0x000fe20000000021 */
[----:B------:R0:W-:Y:S01]  /*51f40*/  STL [R1+0x7f4], R34 ;  /* 0x0007f42201007387 */ /* 0x0001e20000100800 */
[----:B------:R-:W-:Y:S01]  /*51f50*/  LOP3.LUT R36, R228, 0xffff, RZ, 0xc0, !PT ;  /* 0x0000ffffe4247812 */ /* 0x000fe200078ec0ff */
[----:B------:R-:W-:Y:S01]  /*51f60*/  ULDC UR4, c[0x0][0x248] ;  /* 0x0000920000047ab9 */ /* 0x000fe20000000800 */
[----:B0-----:R-:W-:Y:S02]  /*51f70*/  PRMT R34, R35, 0x3340, R37 ;  /* 0x0000334023227816 */ /* 0x001fe40000000025 */
[----:B------:R-:W-:-:S03]  /*51f80*/  LOP3.LUT R37, R46, 0xffff, RZ, 0xc0, !PT ;  /* 0x0000ffff2e257812 */ /* 0x000fc600078ec0ff */
[----:B------:R0:W-:Y:S04]  /*51f90*/  STL [R1+0x74], R34 ;  /* 0x0000742201007387 */ /* 0x0001e80000100800 */
[----:B------:R1:W-:Y:S01]  /*51fa0*/  STL [R1+0x350], R5 ;  /* 0x0003500501007387 */ /* 0x0003e20000100800 */
[----:B------:R-:W-:-:S03]  /*51fb0*/  SHF.R.U32.HI R35, RZ, 0x8, R36 ;  /* 0x00000008ff237819 */ /* 0x000fc60000011624 */
[----:B------:R1:W-:Y:S01]  /*51fc0*/  STL [R1+0x78], R33 ;  /* 0x0000782101007387 */ /* 0x0003e20000100800 */
[----:B0-----:R-:W-:Y:S02]  /*51fd0*/  LOP3.LUT R34, R229, 0xffff, RZ, 0xc0, !PT ;  /* 0x0000ffffe5227812 */ /* 0x001fe400078ec0ff */
[--C-:B------:R-:W-:Y:S01]  /*51fe0*/  PRMT R38, R36, 0x3340, R37.reuse ;  /* 0x0000334024267816 */ /* 0x100fe20000000025 */
[----:B------:R-:W2:Y:S01]  /*51ff0*/  LDL.LU R228, [R1+0x1af8] ;  /* 0x001af80001e47983 */ /* 0x000ea20000300800 */
[----:B-1----:R-:W-:Y:S01]  /*52000*/  VIADD R5, R5, UR4 ;  /* 0x0000000405057c36 */ /* 0x002fe20008000000 */
[----:B------:R-:W-:Y:S01]  /*52010*/  SHF.R.U32.HI R37, RZ, 0x8, R37 ;  /* 0x00000008ff257819 */ /* 0x000fe20000011625 */
[----:B------:R-:W-:Y:S01]  /*52020*/  ULDC UR4, c[0x0][0x248] ;  /* 0x0000920000047ab9 */ /* 0x000fe20000000800 */
[----:B------:R-:W-:Y:S02]  /*52030*/  LOP3.LUT R33, R54, 0xffff, RZ, 0xc0, !PT ;  /* 0x0000ffff36217812 */ /* 0x000fe400078ec0ff */
[----:B------:R-:W-:-:S02]  /*52040*/  SHF.R.U32.HI R36, RZ, 0x8, R34 ;  /* 0x00000008ff247819 */ /* 0x000fc40000011622 */
[--C-:B------:R-:W-:Y:S02]  /*52050*/  PRMT R34, R34, 0x3340, R33.reuse ;  /* 0x0000334022227816 */ /* 0x100fe40000000021 */
[----:B------:R-:W-:Y:S01]  /*52060*/  SHF.R.U32.HI R33, RZ, 0x8, R33 ;  /* 0x00000008ff217819 */ /* 0x000fe20000011621 */
[----:B------:R0:W-:Y:S01]  /*52070*/  STL [R1+0x370], R5 ;  /* 0x0003700501007387 */ /* 0x0001e20000100800 */
[----:B------:R-:W-:Y:S02]  /*52080*/  LOP3.LUT R35, R35, 0xffff, RZ, 0xc0, !PT ;  /* 0x0000ffff23237812 */ /* 0x000fe400078ec0ff */
[----:B------:R-:W-:Y:S01]  /*52090*/  LOP3.LUT R37, R37, 0xffff, RZ, 0xc0, !PT ;  /* 0x0000ffff25257812 */ /* 0x000fe200078ec0ff */
[----:B------:R-:W3:Y:S01]  /*520a0*/  LDL.LU R229, [R1+0x1af4] ;  /* 0x001af40001e57983 */ /* 0x000ee20000300800 */
[----:B------:R-:W-:Y:S02]  /*520b0*/  LOP3.LUT R36, R36, 0xffff, RZ, 0xc0, !PT ;  /* 0x0000ffff24247812 */ /* 0x000fe400078ec0ff */
[----:B------:R-:W-:Y:S01]  /*520c0*/  LOP3.LUT R33, R33, 0xffff, RZ, 0xc0, !PT ;  /* 0x0000ffff21217812 */ /* 0x000fe200078ec0ff */
[----:B------:R-:W-:Y:S01]  /*520d0*/  STL [R1+0x804], R38 ;  /* 0x0008042601007387 */ /* 0x000fe20000100800 */
[----:B0-----:R-:W-:-:S02]  /*520e0*/  VIADD R5, R5, UR4 ;  /* 0x0000000405057c36 */ /* 0x001fc40008000000 */
        /* <DEDUP_REMOVED lines=12> */
[----:B------:R-:W4:Y:S01]  /*521b0*/  LDL.LU R230, [R1+0x1af0] ;  /* 0x001af00001e67983 */ /* 0x000f220000300800 */
        /* <DEDUP_REMOVED lines=19> */
[----:B0-----:R-:W-:-:S05]  /*522f0*/  PRMT R34, R35, 0x3340, R37 ;  /* 0x0000334023227816 */ /* 0x001fca0000000025 */
[----:B------:R0:W-:Y:S04]  /*52300*/  STL [R1+0x94], R34 ;  /* 0x0000942201007387 */ /* 0x0001e80000100800 */
[----:B------:R-:W-:Y:S04]  /*52310*/  STL [R1+0x320], R5 ;  /* 0x0003200501007387 */ /* 0x000fe80000100800 */
[----:B------:R1:W-:Y:S04]  /*52320*/  STL [R1+0x310], R33 ;  /* 0x0003102101007387 */ /* 0x0003e80000100800 */
[----:B------:R-:W3:Y:S01]  /*52330*/  LDL.LU R232, [R1+0x1ae8] ;  /* 0x001ae80001e87983 */ /* 0x000ee20000300800 */
[----:B------:R-:W-:-:S02]  /*52340*/  F2FP.SATFINITE.E5M2.F32.PACK_AB_MERGE_C R78, R79, R78, RZ ;  /* 0x0000004e4f4e723e */ /* 0x000fc400048060ff */
[----:B------:R-:W-:Y:S02]  /*52350*/  F2FP.SATFINITE.E5M2.F32.PACK_AB_MERGE_C R86, R87, R86, RZ ;  /* 0x000000565756723e */ /* 0x000fe400048060ff */
[----:B------:R-:W-:Y:S02]  /*52360*/  LOP3.LUT R37, R78, 0xffff, RZ, 0xc0, !PT ;  /* 0x0000ffff4e257812 */ /* 0x000fe400078ec0ff */
[----:B0-----:R-:W-:Y:S02]  /*52370*/  LOP3.LUT R34, R188, 0xffff, RZ, 0xc0, !PT ;  /* 0x0000ffffbc227812 */ /* 0x001fe400078ec0ff */
[----:B-1----:R-:W-:Y:S01]  /*52380*/  LOP3.LUT R33, R86, 0xffff, RZ, 0xc0, !PT ;  /* 0x0000ffff56217812 */ /* 0x002fe200078ec0ff */
[----:B------:R-:W-:Y:S01]  /*52390*/  VIADD R5, R5, UR4 ;  /* 0x0000000405057c36 */ /* 0x000fe20008000000 */
[----:B------:R-:W-:Y:S01]  /*523a0*/  SHF.R.U32.HI R35, RZ, 0x8, R36 ;  /* 0x00000008ff237819 */ /* 0x000fe20000011624 */
[----:B------:R-:W-:Y:S01]  /*523b0*/  ULDC UR4, c[0x0][0x248] ;  /* 0x0000920000047ab9 */ /* 0x000fe20000000800 */
[----:B------:R-:W-:-:S02]  /*523c0*/  PRMT R38, R36, 0x3340, R37 ;  /* 0x0000334024267816 */ /* 0x000fc40000000025 */
[----:B------:R-:W-:Y:S02]  /*523d0*/  SHF.R.U32.HI R37, RZ, 0x8, R37 ;  /* 0x00000008ff257819 */ /* 0x000fe40000011625 */
        /* <DEDUP_REMOVED lines=10> */
[----:B------:R-:W-:Y:S01]  /*52480*/  F2FP.SATFINITE.E5M2.F32.PACK_AB_MERGE_C R94, R95, R94, RZ ;  /* 0x0000005e5f5e723e */ /* 0x000fe200048060ff */
[----:B0-----:R-:W-:Y:S01]  /*52490*/  VIADD R5, R5, UR4 ;  /* 0x0000000405057c36 */ /* 0x001fe20008000000 */
[----:B------:R-:W-:Y:S01]  /*524a0*/  PRMT R33, R36, 0x3340, R33 ;  /* 0x0000334024217816 */ /* 0x000fe20000000021 */
[----:B------:R0:W-:Y:S01]  /*524b0*/  STL [R1+0x9b4], R34 ;  /* 0x0009b42201007387 */ /* 0x0001e20000100800 */
[----:B------:R-:W-:Y:S01]  /*524c0*/  F2FP.SATFINITE.E5M2.F32.PACK_AB_MERGE_C R102, R103, R102, RZ ;  /* 0x000000666766723e */ /* 0x000fe200048060ff */
[----:B------:R-:W-:Y:S01]  /*524d0*/  ULDC UR4, c[0x0][0x248] ;  /* 0x0000920000047ab9 */ /* 0x000fe20000000800 */
[----:B------:R-:W-:Y:S02]  /*524e0*/  LOP3.LUT R36, R6, 0xffff, RZ, 0xc0, !PT ;  /* 0x0000ffff06247812 */ /* 0x000fe400078ec0ff */
[----:B0-----:R-:W-:-:S02]  /*524f0*/  PRMT R34, R35, 0x3340, R37 ;  /* 0x0000334023227816 */ /* 0x001fc40000000025 */
[----:B------:R-:W-:-:S03]  /*52500*/  LOP3.LUT R37, R94, 0xffff, RZ, 0xc0, !PT ;  /* 0x0000ffff5e257812 */ /* 0x000fc600078ec0ff */
[----:B------:R0:W-:Y:S01]  /*52510*/  STL [R1+0x328], R34 ;  /* 0x0003282201007387 */ /* 0x0001e20000100800 */
[----:B------:R-:W-:-:S03]  /*52520*/  PRMT R38, R36, 0x3340, R37 ;  /* 0x0000334024267816 */ /* 0x000fc60000000025 */
[----:B------:R1:W-:Y:S01]  /*52530*/  STL [R1+0x314], R5 ;  /* 0x0003140501007387 */ /* 0x0003e20000100800 */
[----:B------:R-:W-:-:S03]  /*52540*/  SHF.R.U32.HI R35, RZ, 0x8, R36 ;  /* 0x00000008ff237819 */ /* 0x000fc60000011624 */
[----:B------:R1:W-:Y:S01]  /*52550*/  STL [R1+0x358], R33 ;  /* 0x0003582101007387 */ /* 0x0003e20000100800 */
[----:B0-----:R-:W-:Y:S02]  /*52560*/  LOP3.LUT R34, R4, 0xffff, RZ, 0xc0, !PT ;  /* 0x0000ffff04227812 */ /* 0x001fe400078ec0ff */
[----:B------:R-:W-:Y:S01]  /*52570*/  SHF.R.U32.HI R37, RZ, 0x8, R37 ;  /* 0x00000008ff257819 */ /* 0x000fe20000011625 */
[----:B------:R-:W4:Y:S01]  /*52580*/  LDL.LU R6, [R1+0x1ae0] ;  /* 0x001ae00001067983 */ /* 0x000f220000300800 */
[----:B-1----:R-:W-:Y:S01]  /*52590*/  VIADD R5, R5, UR4 ;  /* 0x0000000405057c36 */ /* 0x002fe20008000000 */
[----:B------:R-:W-:Y:S01]  /*525a0*/  SHF.R.U32.HI R36, RZ, 0x8, R34 ;  /* 0x00000008ff247819 */ /* 0x000fe20000011622 */
[----:B------:R-:W-:Y:S01]  /*525b0*/  ULDC UR4, c[0x0][0x248] ;  /* 0x0000920000047ab9 */ /* 0x000fe20000000800 */
[----:B------:R-:W-:Y:S02]  /*525c0*/  LOP3.LUT R33, R102, 0xffff, RZ, 0xc0, !PT ;  /* 0x0000ffff66217812 */ /* 0x000fe400078ec0ff */
[----:B------:R0:W-:Y:S01]  /*525d0*/  STL [R1+0x318], R5 ;  /* 0x0003180501007387 */ /* 0x0001e20000100800 */
[----:B------:R-:W-:-:S02]  /*525e0*/  LOP3.LUT R35, R35, 0xffff, RZ, 0xc0, !PT ;  /* 0x0000ffff23237812 */ /* 0x000fc400078ec0ff */
[--C-:B------:R-:W-:Y:S01]  /*525f0*/  PRMT R34, R34, 0x3340, R33.reuse ;  /* 0x0000334022227816 */ /* 0x100fe20000000021 */
[----:B------:R-:W4:Y:S01]  /*52600*/  LDL.LU R4, [R1+0x1adc] ;  /* 0x001adc0001047983 */ /* 0x000f220000300800 */
[----:B------:R-:W-:Y:S02]  /*52610*/  SHF.R.U32.HI R33, RZ, 0x8, R33 ;  /* 0x00000008ff217819 */ /* 0x000fe40000011621 */
[----:B------:R-:W-:Y:S01]  /*52620*/  LOP3.LUT R37, R37, 0xffff, RZ, 0xc0, !PT ;  /* 0x0000ffff25257812 */ /* 0x000fe200078ec0ff */
[----:B------:R-:W-:Y:S01]  /*52630*/  STL [R1+0x9c0], R38 ;  /* 0x0009c02601007387 */ /* 0x000fe20000100800 */
[----:B------:R-:W-:Y:S02]  /*52640*/  LOP3.LUT R36, R36, 0xffff, RZ, 0xc0, !PT ;  /* 0x0000ffff24247812 */ /* 0x000fe400078ec0ff */
[----:B------:R-:W-:Y:S01]  /*52650*/  LOP3.LUT R33, R33, 0xffff, RZ, 0xc0, !PT ;  /* 0x0000ffff21217812 */ /* 0x000fe200078ec0ff */
[----:B------:R1:W-:Y:S01]  /*52660*/  STL [R1+0x9cc], R34 ;  /* 0x0009cc2201007387 */ /* 0x0003e20000100800 */
[----:B0-----:R-:W-:Y:S01]  /*52670*/  VIADD R5, R5, UR4 ;  /* 0x0000000405057c36 */ /* 0x001fe20008000000 */
[----:B------:R-:W-:Y:S01]  /*52680*/  ULDC UR4, c[0x0][0x248] ;  /* 0x0000920000047ab9 */ /* 0x000fe20000000800 */
[----:B------:R-:W-:-:S02]  /*52690*/  PRMT R33, R36, 0x3340, R33 ;  /* 0x0000334024217816 */ /* 0x000fc40000000021 */
[----:B-1----:R-:W-:Y:S02]  /*526a0*/  PRMT R34, R35, 0x3340, R37 ;  /* 0x0000334023227816 */ /* 0x002fe40000000025 */
[----:B------:R-:W-:-:S03]  /*526b0*/  F2FP.SATFINITE.E5M2.F32.PACK_AB_MERGE_C R110, R111, R110, RZ ;  /* 0x0000006e6f6e723e */ /* 0x000fc600048060ff */
[----:B------:R0:W-:Y:S04]  /*526c0*/  STL [R1+0x374], R34 ;  /* 0x0003742201007387 */ /* 0x0001e80000100800 */
[----:B------:R1:W-:Y:S04]  /*526d0*/  STL [R1+0x304], R5 ;  /* 0x0003040501007387 */ /* 0x0003e80000100800 */
[----:B------:R1:W-:Y:S01]  /*526e0*/  STL [R1+0x3a8], R33 ;  /* 0x0003a82101007387 */ /* 0x0003e20000100800 */
[----:B0-----:R-:W-:Y:S01]  /*526f0*/  LOP3.LUT R34, R110, 0xffff, RZ, 0xc0, !PT ;  /* 0x0000ffff6e227812 */ /* 0x001fe200078ec0ff */
[----:B-1----:R-:W-:Y:S01]  /*52700*/  VIADD R5, R5, UR4 ;  /* 0x0000000405057c36 */ /* 0x002fe20008000000 */
[----:B------:R-:W-:Y:S01]  /*52710*/  ULDC UR4, c[0x0][0x248] ;  /* 0x0000920000047ab9 */ /* 0x000fe20000000800 */
[----:B------:R-:W-:-:S02]  /*52720*/  LOP3.LUT R33, R7, 0xffff, RZ, 0xc0, !PT ;  /* 0x0000ffff07217812 */ /* 0x000fc400078ec0ff */
[----:B------:R-:W4:Y:S02]  /*52730*/  LDL.LU R7, [R1+0x1ad8] ;  /* 0x001ad80001077983 */ /* 0x000f240000300800 */
[----:B------:R-:W-:Y:S02]  /*52740*/  SHF.R.U32.HI R35, RZ, 0x8, R33 ;  /* 0x00000008ff237819 */ /* 0x000fe40000011621 */
[----:B------:R0:W-:Y:S01]  /*52750*/  STL [R1+0x308], R5 ;  /* 0x0003080501007387 */ /* 0x0001e20000100800 */
[----:B------:R-:W-:Y:S01]  /*52760*/  PRMT R33, R33, 0x3340, R34 ;  /* 0x0000334021217816 */ /* 0x000fe20000000022 */
[----:B0-----:R-:W-:Y:S01]  /*52770*/  VIADD R5, R5, UR4 ;  /* 0x0000000405057c36 */ /* 0x001fe20008000000 */
[----:B------:R-:W-:-:S04]  /*52780*/  ULDC UR4, c[0x0][0x248] ;  /* 0x0000920000047ab9 */ /* 0x000fc80000000800 */
[----:B------:R-:W-:Y:S04]  /*52790*/  STL [R1+0x33c], R5 ;  /* 0x00033c0501007387 */ /* 0x000fe80000100800 */
[----:B------:R0:W-:Y:S01]  /*527a0*/  STL [R1+0x9d0], R33 ;  /* 0x0009d02101007387 */ /* 0x0001e20000100800 */
[----:B------:R-:W-:Y:S01]  /*527b0*/  SHF.R.U32.HI R34, RZ, 0x8, R34 ;  /* 0x00000008ff227819 */ /* 0x000fe20000011622 */
[----:B0-----:R-:W-:Y:S02]  /*527c0*/  VIADD R33, R0, 0x125 ;  /* 0x0000012500217836 */ /* 0x001fe40000000000 */
[----:B------:R-:W-:Y:S01]  /*527d0*/  VIADD R5, R5, UR4 ;  /* 0x0000000405057c36 */ /* 0x000fe20008000000 */
[----:B------:R-:W-:Y:S02]  /*527e0*/  ULDC UR4, c[0x0][0x228] ;  /* 0x00008a0000047ab9 */ /* 0x000fe40000000800 */
[----:B------:R-:W-:-:S02]  /*527f0*/  ISETP.GE.AND P0, PT, R33, UR10, PT ;  /* 0x0000000a21007c0c */ /* 0x000fc4000bf06270 */
[----:B------:R-:W-:Y:S02]  /*52800*/  LOP3.LUT R35, R35, 0xffff, RZ, 0xc0, !PT ;  /* 0x0000ffff23237812 */ /* 0x000fe400078ec0ff */
[----:B------:R-:W-:Y:S02]  /*52810*/  LOP3.LUT R34, R34, 0xffff, RZ, 0xc0, !PT ;  /* 0x0000ffff22227812 */ /* 0x000fe400078ec0ff */
[----:B------:R-:W-:Y:S01]  /*52820*/  ISETP.LT.AND P1, PT, R3, UR6, !P0 ;  /* 0x0000000603007c0c */ /* 0x000fe2000c721270 */
[----:B------:R0:W-:Y:S01]  /*52830*/  STL [R1+0x824], R5 ;  /* 0x0008240501007387 */ /* 0x0001e20000100800 */
[----:B------:R-:W-:Y:S01]  /*52840*/  ISETP.LT.AND P0, PT, R2, UR4, !P0 ;  /* 0x0000000402007c0c */ /* 0x000fe2000c701270 */
[----:B------:R-:W-:Y:S01]  /*52850*/  ULDC UR4, c[0x0][0x248] ;  /* 0x0000920000047ab9 */ /* 0x000fe20000000800 */
[----:B------:R-:W-:Y:S01]  /*52860*/  PRMT R33, R35, 0x3340, R34 ;  /* 0x0000334023217816 */ /* 0x000fe20000000022 */
[----:B------:R-:W-:-:S04]  /*52870*/  ULDC UR6, c[0x0][0x228] ;  /* 0x00008a0000067ab9 */ /* 0x000fc80000000800 */
[----:B------:R1:W-:Y:S01]  /*52880*/  STL [R1+0x3c4], R33 ;  /* 0x0003c42101007387 */ /* 0x0003e20000100800 */
[----:B------:R-:W-:Y:S01]  /*52890*/  LOP3.LUT R233, R233, 0xfffffffe, RZ, 0xc0, !PT ;  /* 0xfffffffee9e97812 */ /* 0x000fe200078ec0ff */
[----:B0-----:R-:W-:Y:S01]  /*528a0*/  VIADD R5, R5, UR4 ;  /* 0x0000000405057c36 */ /* 0x001fe20008000000 */
[----:B------:R-:W-:Y:S01]  /*528b0*/  ULDC UR4, c[0x0][0x248] ;  /* 0x0000920000047ab9 */ /* 0x000fe20000000800 */
[----:B-1----:R-:W-:Y:S01]  /*528c0*/  VIADD R33, R0, 0x123 ;  /* 0x0000012300217836 */ /* 0x002fe20000000000 */
[----:B------:R-:W-:Y:S02]  /*528d0*/  @P1 LOP3.LUT R233, R233, 0x1, RZ, 0xfc, !PT ;  /* 0x00000001e9e91812 */ /* 0x000fe400078efcff */
[----:B------:R0:W-:Y:S02]  /*528e0*/  STL [R1+0x820], R5 ;  /* 0x0008200501007387 */ /* 0x0001e40000100800 */
[----:B0-----:R-:W-:Y:S01]  /*528f0*/  VIADD R5, R5, UR4 ;  /* 0x0000000405057c36 */ /* 0x001fe20008000000 */
[----:B------:R-:W-:Y:S01]  /*52900*/  ULDC UR4, c[0x0][0x228] ;  /* 0x00008a0000047ab9 */ /* 0x000fe20000000800 */
[----:B------:R-:W-:Y:S01]  /*52910*/  UMOV UR10, UR40 ;  /* 0x00000028000a7c82 */ /* 0x000fe20008000000 */
[----:B------:R-:W-:Y:S01]  /*52920*/  UMOV UR40, UR8 ;  /* 0x0000000800287c82 */ /* 0x000fe20008000000 */
[----:B------:R-:W-:Y:S01]  /*52930*/  ULDC UR8, c[0x0][0x248] ;  /* 0x0000920000087ab9 */ /* 0x000fe20000000800 */
[----:B------:R0:W-:Y:S02]  /*52940*/  STL [R1+0x828], R5 ;  /* 0x0008280501007387 */ /* 0x0001e40000100800 */
[----:B0-----:R-:W-:Y:S01]  /*52950*/  VIADD R5, R5, UR8 ;  /* 0x0000000805057c36 */ /* 0x001fe20008000000 */
[----:B------:R-:W-:-:S04]  /*52960*/  ULDC UR8, c[0x0][0x228] ;  /* 0x00008a0000087ab9 */ /* 0x000fc80000000800 */
[----:B------:R0:W-:Y:S01]  /*52970*/  STL [R1+0x82c], R5 ;  /* 0x00082c0501007387 */ /* 0x0001e20000100800 */
[----:B---3--:R-:W-:-:S04]  /*52980*/  LOP3.LUT R232, R232, 0x7fffffff, RZ, 0xc0, !PT ;  /* 0x7fffffffe8e87812 */ /* 0x008fc800078ec0ff */
[----:B------:R-:W-:Y:S02]  /*52990*/  @P0 LOP3.LUT R232, R232, 0x80000000, RZ, 0xfc, !PT ;  /* 0x80000000e8e80812 */ /* 0x000fe400078efcff */
[----:B------:R-:W-:-:S04]  /*529a0*/  ISETP.GE.AND P0, PT, R33, UR54, PT ;  /* 0x0000003621007c0c */ /* 0x000fc8000bf06270 */
[----:B------:R-:W-:Y:S02]  /*529b0*/  ISETP.LT.AND P1, PT, R3, UR6, !P0 ;  /* 0x0000000603007c0c */ /* 0x000fe4000c721270 */
[----:B------:R-:W-:Y:S01]  /*529c0*/  LOP3.LUT R232, R232, 0xefffffff, RZ, 0xc0, !PT ;  /* 0xefffffffe8e87812 */ /* 0x000fe200078ec0ff */
[----:B------:R-:W-:Y:S01]  /*529d0*/  VIADD R33, R0, 0x121 ;  /* 0x0000012100217836 */ /* 0x000fe20000000000 */
[----:B------:R-:W-:Y:S01]  /*529e0*/  ISETP.LT.AND P0, PT, R2, UR4, !P0 ;  /* 0x0000000402007c0c */ /* 0x000fe2000c701270 */
[----:B------:R-:W-:Y:S01]  /*529f0*/  ULDC UR4, c[0x0][0x228] ;  /* 0x00008a0000047ab9 */ /* 0x000fe20000000800 */
[----:B------:R-:W-:-:S07]  /*52a00*/  ULDC UR6, c[0x0][0x248] ;  /* 0x0000920000067ab9 */ /* 0x000fce0000000800 */
[----:B------:R-:W-:-:S04]  /*52a10*/  @P1 LOP3.LUT R232, R232, 0x10000000, RZ, 0xfc, !PT ;  /* 0x10000000e8e81812 */ /* 0x000fc800078efcff */
[----:B------:R-:W-:-:S04]  /*52a20*/  LOP3.LUT R232, R232, 0xf7ffffff, RZ, 0xc0, !PT ;  /* 0xf7ffffffe8e87812 */ /* 0x000fc800078ec0ff */
[----:B------:R-:W-:Y:S02]  /*52a30*/  @P0 LOP3.LUT R232, R232, 0x8000000, RZ, 0xfc, !PT ;  /* 0x08000000e8e80812 */ /* 0x000fe400078efcff */
[----:B------:R-:W-:Y:S02]  /*52a40*/  ISETP.GE.AND P0, PT, R33, UR10, PT ;  /* 0x0000000a21007c0c */ /* 0x000fe4000bf06270 */
[----:B------:R-:W-:Y:S01]  /*52a50*/  LOP3.LUT R232, R232, 0xfeffffff, RZ, 0xc0, !PT ;  /* 0xfeffffffe8e87812 */ /* 0x000fe200078ec0ff */
[----:B------:R-:W-:Y:S01]  /*52a60*/  VIADD R33, R0, 0x11f ;  /* 0x0000011f00217836 */ /* 0x000fe20000000000 */
[----:B------:R-:W-:Y:S01]  /*52a70*/  ISETP.LT.AND P1, PT, R3, UR4, !P0 ;  /* 0x0000000403007c0c */ /* 0x000fe2000c721270 */
[----:B------:R-:W-:Y:S01]  /*52a80*/  ULDC UR4, c[0x0][0x228] ;  /* 0x00008a0000047ab9 */ /* 0x000fe20000000800 */
[----:B------:R-:W-:Y:S01]  /*52a90*/  ISETP.LT.AND P0, PT, R2, UR8, !P0 ;  /* 0x0000000802007c0c */ /* 0x000fe2000c701270 */
[----:B0-----:R-:W-:Y:S01]  /*52aa0*/  VIADD R5, R5, UR6 ;  /* 0x0000000605057c36 */ /* 0x001fe20008000000 */
[----:B------:R-:W-:Y:S01]  /*52ab0*/  ULDC UR6, c[0x0][0x248] ;  /* 0x0000920000067ab9 */ /* 0x000fe20000000800 */
[----:B------:R-:W-:Y:S01]  /*52ac0*/  ULDC UR8, c[0x0][0x248] ;  /* 0x0000920000087ab9 */ /* 0x000fe20000000800 */
[----:B------:R-:W-:-:S07]  /*52ad0*/  ULDC UR10, c[0x0][0x248] ;  /* 0x00009200000a7ab9 */ /* 0x000fce0000000800 */
[----:B------:R-:W-:-:S04]  /*52ae0*/  @P1 LOP3.LUT R232, R232, 0x1000000, RZ, 0xfc, !PT ;  /* 0x01000000e8e81812 */ /* 0x000fc800078efcff */
[----:B------:R-:W-:-:S04]  /*52af0*/  LOP3.LUT R232, R232, 0xff7fffff, RZ, 0xc0, !PT ;  /* 0xff7fffffe8e87812 */ /* 0x000fc800078ec0ff */
[----:B------:R-:W-:Y:S02]  /*52b00*/  @P0 LOP3.LUT R232, R232, 0x800000, RZ, 0xfc, !PT ;  /* 0x00800000e8e80812 */ /* 0x000fe400078efcff */
[----:B------:R-:W-:Y:S02]  /*52b10*/  ISETP.GE.AND P0, PT, R33, UR20, PT ;  /* 0x0000001421007c0c */ /* 0x000fe4000bf06270 */
[----:B------:R-:W-:Y:S01]  /*52b20*/  LOP3.LUT R232, R232, 0xffefffff, RZ, 0xc0, !PT ;  /* 0xffefffffe8e87812 */ /* 0x000fe200078ec0ff */
[----:B------:R0:W-:Y:S01]  /*52b30*/  STL [R1+0x830], R5 ;  /* 0x0008300501007387 */ /* 0x0001e20000100800 */
[----:B------:R-:W-:Y:S01]  /*52b40*/  ISETP.LT.AND P1, PT, R3, UR12, !P0 ;  /* 0x0000000c03007c0c */ /* 0x000fe2000c721270 */
[----:B------:R-:W-:Y:S01]  /*52b50*/  VIADD R33, R0, 0x11d ;  /* 0x0000011d00217836 */ /* 0x000fe20000000000 */
[----:B------:R-:W-:Y:S01]  /*52b60*/  ISETP.LT.AND P0, PT, R2, UR4, !P0 ;  /* 0x0000000402007c0c */ /* 0x000fe2000c701270 */
[----:B------:R-:W-:Y:S01]  /*52b70*/  ULDC UR12, c[0x0][0x248] ;  /* 0x00009200000c7ab9 */ /* 0x000fe20000000800 */
[----:B------:R-:W-:Y:S01]  /*52b80*/  ULDC UR4, c[0x0][0x228] ;  /* 0x00008a0000047ab9 */ /* 0x000fe20000000800 */
[----:B--2---:R-:W-:Y:S01]  /*52b90*/  LOP3.LUT R231, R231, 0x7fffffff, RZ, 0xc0, !PT ;  /* 0x7fffffffe7e77812 */ /* 0x004fe200078ec0ff */
[----:B------:R-:W-:Y:S01]  /*52ba0*/  ULDC UR20, c[0x0][0x228] ;  /* 0x00008a0000147ab9 */ /* 0x000fe20000000800 */
[----:B0-----:R-:W-:Y:S01]  /*52bb0*/  VIADD R5, R5, UR6 ;  /* 0x0000000605057c36 */ /* 0x001fe20008000000 */
[----:B------:R-:W-:-:S05]  /*52bc0*/  ULDC UR6, c[0x0][0x228] ;  /* 0x00008a0000067ab9 */ /* 0x000fca0000000800 */
[----:B------:R-:W-:-:S04]  /*52bd0*/  @P1 LOP3.LUT R232, R232, 0x100000, RZ, 0xfc, !PT ;  /* 0x00100000e8e81812 */ /* 0x000fc800078efcff */
[----:B------:R-:W-:Y:S01]  /*52be0*/  LOP3.LUT R232, R232, 0xfff7ffff, RZ, 0xc0, !PT ;  /* 0xfff7ffffe8e87812 */ /* 0x000fe200078ec0ff */
[----:B------:R0:W-:Y:S03]  /*52bf0*/  STL [R1+0x834], R5 ;  /* 0x0008340501007387 */ /* 0x0001e60000100800 */
[----:B------:R-:W-:Y:S02]  /*52c00*/  @P0 LOP3.LUT R232, R232, 0x80000, RZ, 0xfc, !PT ;  /* 0x00080000e8e80812 */ /* 0x000fe400078efcff */
[----:B------:R-:W-:Y:S01]  /*52c10*/  ISETP.GE.AND P0, PT, R33, UR40, PT ;  /* 0x0000002821007c0c */ /* 0x000fe2000bf06270 */
[----:B0-----:R-:W-:-:S03]  /*52c20*/  VIADD R5, R5, UR8 ;  /* 0x0000000805057c36 */ /* 0x001fc60008000000 */
[----:B------:R-:W-:Y:S01]  /*52c30*/  ISETP.LT.AND P1, PT, R3, UR6, !P0 ;  /* 0x0000000603007c0c */ /* 0x000fe2000c721270 */
[----:B------:R-:W-:Y:S01]  /*52c40*/  ULDC UR8, c[0x0][0x228] ;  /* 0x00008a0000087ab9 */ /* 0x000fe20000000800 */
[----:B------:R-:W-:Y:S01]  /*52c50*/  LOP3.LUT R232, R232, 0xfffeffff, RZ, 0xc0, !PT ;  /* 0xfffeffffe8e87812 */ /* 0x000fe200078ec0ff */
[----:B------:R-:W-:Y:S01]  /*52c60*/  VIADD R33, R0, 0x11b ;  /* 0x0000011b00217836 */ /* 0x000fe20000000000 */
[----:B------:R0:W-:Y:S01]  /*52c70*/  STL [R1+0x838], R5 ;  /* 0x0008380501007387 */ /* 0x0001e20000100800 */
[----:B------:R-:W-:Y:S01]  /*52c80*/  ISETP.LT.AND P0, PT, R2, UR8, !P0 ;  /* 0x0000000802007c0c */ /* 0x000fe2000c701270 */
[----:B------:R-:W-:Y:S01]  /*52c90*/  UMOV UR40, UR14 ;  /* 0x0000000e00287c82 */ /* 0x000fe20008000000 */
[----:B------:R-:W-:Y:S01]  /*52ca0*/  ULDC UR14, c[0x0][0x248] ;  /* 0x00009200000e7ab9 */ /* 0x000fe20000000800 */
[----:B------:R-:W-:Y:S01]  /*52cb0*/  ULDC UR6, c[0x0][0x228] ;  /* 0x00008a0000067ab9 */ /* 0x000fe20000000800 */
[----:B------:R-:W-:Y:S01]  /*52cc0*/  ULDC UR8, c[0x0][0x228] ;  /* 0x00008a0000087ab9 */ /* 0x000fe20000000800 */
[----:B0-----:R-:W-:Y:S01]  /*52cd0*/  VIADD R5, R5, UR10 ;  /* 0x0000000a05057c36 */ /* 0x001fe20008000000 */
[----:B------:R-:W-:-:S04]  /*52ce0*/  ULDC UR10, c[0x0][0x248] ;  /* 0x00009200000a7ab9 */ /* 0x000fc80000000800 */
[----:B------:R0:W-:Y:S01]  /*52cf0*/  STL [R1+0x83c], R5 ;  /* 0x00083c0501007387 */ /* 0x0001e20000100800 */
[----:B------:R-:W-:Y:S01]  /*52d00*/  @P1 LOP3.LUT R232, R232, 0x10000, RZ, 0xfc, !PT ;  /* 0x00010000e8e81812 */ /* 0x000fe200078efcff */
[----:B0-----:R-:W-:-:S03]  /*52d10*/  VIADD R5, R5, UR10 ;  /* 0x0000000a05057c36 */ /* 0x001fc60008000000 */
[----:B------:R-:W-:Y:S01]  /*52d20*/  LOP3.LUT R232, R232, 0xffff7fff, RZ, 0xc0, !PT ;  /* 0xffff7fffe8e87812 */ /* 0x000fe200078ec0ff */
[----:B------:R-:W-:Y:S01]  /*52d30*/  ULDC UR10, c[0x0][0x228] ;  /* 0x00008a00000a7ab9 */ /* 0x000fe20000000800 */
[----:B------:R0:W-:Y:S02]  /*52d40*/  STL [R1+0x840], R5 ;  /* 0x0008400501007387 */ /* 0x0001e40000100800 */
[----:B------:R-:W-:Y:S02]  /*52d50*/  @P0 LOP3.LUT R232, R232, 0x8000, RZ, 0xfc, !PT ;  /* 0x00008000e8e80812 */ /* 0x000fe400078efcff */
[----:B------:R-:W-:Y:S01]  /*52d60*/  ISETP.GE.AND P0, PT, R33, UR30, PT ;  /* 0x0000001e21007c0c */ /* 0x000fe2000bf06270 */
[----:B0-----:R-:W-:Y:S01]  /*52d70*/  VIADD R5, R5, UR12 ;  /* 0x0000000c05057c36 */ /* 0x001fe20008000000 */
[----:B------:R-:W-:Y:S01]  /*52d80*/  ULDC UR12, c[0x0][0x248] ;  /* 0x00009200000c7ab9 */ /* 0x000fe20000000800 */
[----:B------:R-:W-:Y:S01]  /*52d90*/  LOP3.LUT R232, R232, 0xffffefff, RZ, 0xc0, !PT ;  /* 0xffffefffe8e87812 */ /* 0x000fe200078ec0ff */
[----:B------:R-:W-:Y:S01]  /*52da0*/  VIADD R33, R0, 0x119 ;  /* 0x0000011900217836 */ /* 0x000fe20000000000 */
[----:B------:R-:W-:Y:S01]  /*52db0*/  ULDC UR30, c[0x0][0x228] ;  /* 0x00008a00001e7ab9 */ /* 0x000fe20000000800 */
[----:B------:R0:W-:Y:S01]  /*52dc0*/  STL [R1+0x844], R5 ;  /* 0x0008440501007387 */ /* 0x0001e20000100800 */
[----:B------:R-:W-:Y:S01]  /*52dd0*/  ISETP.LT.AND P1, PT, R3, UR16, !P0 ;  /* 0x0000001003007c0c */ /* 0x000fe2000c721270 */
[----:B------:R-:W-:Y:S01]  /*52de0*/  ULDC UR16, c[0x0][0x248] ;  /* 0x0000920000107ab9 */ /* 0x000fe20000000800 */
[----:B0-----:R-:W-:Y:S01]  /*52df0*/  VIADD R5, R5, UR12 ;  /* 0x0000000c05057c36 */ /* 0x001fe20008000000 */
[----:B------:R-:W-:Y:S01]  /*52e00*/  ISETP.LT.AND P0, PT, R2, UR4, !P0 ;  /* 0x0000000402007c0c */ /* 0x000fe2000c701270 */
[----:B------:R-:W-:Y:S01]  /*52e10*/  ULDC UR12, c[0x0][0x228] ;  /* 0x00008a00000c7ab9 */ /* 0x000fe20000000800 */
[----:B------:R-:W-:-:S02]  /*52e20*/  ULDC UR4, c[0x0][0x228] ;  /* 0x00008a0000047ab9 */ /* 0x000fc40000000800 */
[----:B------:R0:W-:Y:S02]  /*52e30*/  STL [R1+0x848], R5 ;  /* 0x0008480501007387 */ /* 0x0001e40000100800 */
[----:B0-----:R-:W-:-:S04]  /*52e40*/  VIADD R5, R5, UR14 ;  /* 0x0000000e05057c36 */ /* 0x001fc80008000000 */
[----:B------:R-:W-:Y:S01]  /*52e50*/  @P1 LOP3.LUT R232, R232, 0x1000, RZ, 0xfc, !PT ;  /* 0x00001000e8e81812 */ /* 0x000fe200078efcff */
[----:B------:R-:W-:Y:S01]  /*52e60*/  ULDC UR14, c[0x0][0x228] ;  /* 0x00008a00000e7ab9 */ /* 0x000fe20000000800 */
[----:B------:R0:W-:Y:S02]  /*52e70*/  STL [R1+0x84c], R5 ;  /* 0x00084c0501007387 */ /* 0x0001e40000100800 */
[----:B0-----:R-:W-:Y:S01]  /*52e80*/  VIADD R5, R5, UR16 ;  /* 0x0000001005057c36 */ /* 0x001fe20008000000 */
[----:B------:R-:W-:-:S04]  /*52e90*/  ULDC UR16, c[0x0][0x248] ;  /* 0x0000920000107ab9 */ /* 0x000fc80000000800 */
[----:B------:R0:W-:Y:S01]  /*52ea0*/  STL [R1+0x850], R5 ;  /* 0x0008500501007387 */ /* 0x0001e20000100800 */
[----:B------:R-:W-:Y:S01]  /*52eb0*/  LOP3.LUT R232, R232, 0xfffff7ff, RZ, 0xc0, !PT ;  /* 0xfffff7ffe8e87812 */ /* 0x000fe200078ec0ff */
[----:B0-----:R-:W-:Y:S01]  /*52ec0*/  VIADD R5, R5, UR16 ;  /* 0x0000001005057c36 */ /* 0x001fe20008000000 */
[----:B------:R-:W-:Y:S02]  /*52ed0*/  ULDC UR16, c[0x0][0x248] ;  /* 0x0000920000107ab9 */ /* 0x000fe40000000800 */
[----:B------:R-:W-:Y:S02]  /*52ee0*/  @P0 LOP3.LUT R232, R232, 0x800, RZ, 0xfc, !PT ;  /* 0x00000800e8e80812 */ /* 0x000fe400078efcff */
[----:B------:R0:W-:Y:S01]  /*52ef0*/  STL [R1+0x854], R5 ;  /* 0x0008540501007387 */ /* 0x0001e20000100800 */
[----:B------:R-:W-:Y:S01]  /*52f00*/  ISETP.GE.AND P0, PT, R33, UR18, PT ;  /* 0x0000001221007c0c */ /* 0x000fe2000bf06270 */
[----:B------:R-:W-:Y:S01]  /*52f10*/  ULDC UR18, c[0x0][0x248] ;  /* 0x0000920000127ab9 */ /* 0x000fe20000000800 */
[----:B0-----:R-:W-:-:S02]  /*52f20*/  VIADD R5, R5, UR16 ;  /* 0x0000001005057c36 */ /* 0x001fc40008000000 */
[----:B------:R-:W-:Y:S02]  /*52f30*/  ISETP.LT.AND P1, PT, R3, UR10, !P0 ;  /* 0x0000000a03007c0c */ /* 0x000fe4000c721270 */
[----:B------:R-:W-:Y:S01]  /*52f40*/  LOP3.LUT R232, R232, 0xfffffeff, RZ, 0xc0, !PT ;  /* 0xfffffeffe8e87812 */ /* 0x000fe200078ec0ff */
[----:B------:R-:W-:Y:S01]  /*52f50*/  VIADD R33, R0, 0x117 ;  /* 0x0000011700217836 */ /* 0x000fe20000000000 */
[----:B------:R0:W-:Y:S01]  /*52f60*/  STL [R1+0x858], R5 ;  /* 0x0008580501007387 */ /* 0x0001e20000100800 */
[----:B------:R-:W-:Y:S01]  /*52f70*/  ULDC UR10, c[0x0][0x228] ;  /* 0x00008a00000a7ab9 */ /* 0x000fe20000000800 */
[----:B------:R-:W-:Y:S01]  /*52f80*/  ULDC UR16, c[0x0][0x228] ;  /* 0x00008a0000107ab9 */ /* 0x000fe20000000800 */
[----:B0-----:R-:W-:Y:S01]  /*52f90*/  VIADD R5, R5, UR18 ;  /* 0x0000001205057c36 */ /* 0x001fe20008000000 */
[----:B------:R-:W-:-:S04]  /*52fa0*/  ULDC UR18, c[0x0][0x248] ;  /* 0x0000920000127ab9 */ /* 0x000fc80000000800 */
[----:B------:R0:W-:Y:S02]  /*52fb0*/  STL [R1+0x85c], R5 ;  /* 0x00085c0501007387 */ /* 0x0001e40000100800 */
[----:B0-----:R-:W-:Y:S01]  /*52fc0*/  VIADD R5, R5, UR18 ;  /* 0x0000001205057c36 */ /* 0x001fe20008000000 */
[----:B------:R-:W-:-:S04]  /*52fd0*/  ULDC UR18, c[0x0][0x248] ;  /* 0x0000920000127ab9 */ /* 0x000fc80000000800 */
[----:B------:R0:W-:Y:S02]  /*52fe0*/  STL [R1+0x860], R5 ;  /* 0x0008600501007387 */ /* 0x0001e40000100800 */
[----:B0-----:R-:W-:Y:S01]  /*52ff0*/  VIADD R5, R5, UR18 ;  /* 0x0000001205057c36 */ /* 0x001fe20008000000 */
[----:B------:R-:W-:Y:S01]  /*53000*/  ISETP.LT.AND P0, PT, R2, UR6, !P0 ;  /* 0x0000000602007c0c */ /* 0x000fe2000c701270 */
[----:B------:R-:W-:Y:S01]  /*53010*/  ULDC UR6, c[0x0][0x228] ;  /* 0x00008a0000067ab9 */ /* 0x000fe20000000800 */
[----:B------:R-:W-:Y:S01]  /*53020*/  @P1 LOP3.LUT R232, R232, 0x100, RZ, 0xfc, !PT ;  /* 0x00000100e8e81812 */ /* 0x000fe200078efcff */
[----:B------:R-:W-:Y:S01]  /*53030*/  ULDC UR18, c[0x0][0x248] ;  /* 0x0000920000127ab9 */ /* 0x000fe20000000800 */
[----:B------:R0:W-:Y:S04]  /*53040*/  STL [R1+0x864], R5 ;  /* 0x0008640501007387 */ /* 0x0001e80000100800 */
[----:B------:R-:W2:Y:S01]  /*53050*/  LDL.LU R39, [R1+0xec0] ;  /* 0x000ec00001277983 */ /* 0x000ea20000300800 */
[----:B------:R-:W-:-:S04]  /*53060*/  LOP3.LUT R232, R232, 0xffffff7f, RZ, 0xc0, !PT ;  /* 0xffffff7fe8e87812 */ /* 0x000fc800078ec0ff */
        /* <DEDUP_REMOVED lines=11> */
[----:B------:R-:W-:-:S04]  /*53120*/  ISETP.GE.AND P0, PT, R33, UR56, PT ;  /* 0x0000003821007c0c */ /* 0x000fc8000bf06270 */
[----:B------:R-:W-:Y:S01]  /*53130*/  ISETP.LT.AND P1, PT, R3, UR4, !P0 ;  /* 0x0000000403007c0c */ /* 0x000fe2000c721270 */
[----:B------:R-:W-:Y:S01]  /*53140*/  VIADD R33, R0, 0x113 ;  /* 0x0000011300217836 */ /* 0x000fe20000000000 */
[----:B------:R-:W-:Y:S01]  /*53150*/  ISETP.LT.AND P0, PT, R2, UR14, !P0 ;  /* 0x0000000e02007c0c */ /* 0x000fe2000c701270 */
[----:B------:R-:W-:Y:S01]  /*53160*/  ULDC UR14, c[0x0][0x248] ;  /* 0x00009200000e7ab9 */ /* 0x000fe20000000800 */
[----:B------:R-:W-:Y:S01]  /*53170*/  LOP3.LUT R232, R232, 0xfffffffe, RZ, 0xc0, !PT ;  /* 0xfffffffee8e87812 */ /* 0x000fe200078ec0ff */
[----:B------:R-:W-:-:S10]  /*53180*/  ULDC UR4, c[0x0][0x228] ;  /* 0x00008a0000047ab9 */ /* 0x000fd40000000800 */
[----:B------:R-:W-:Y:S02]  /*53190*/  @P0 LOP3.LUT R231, R231, 0x80000000, RZ, 0xfc, !PT ;  /* 0x80000000e7e70812 */ /* 0x000fe400078efcff */
[----:B------:R-:W-:Y:S02]  /*531a0*/  ISETP.GE.AND P0, PT, R33, UR28, PT ;  /* 0x0000001c21007c0c */ /* 0x000fe4000bf06270 */
[----:B------:R-:W-:Y:S02]  /*531b0*/  @P1 LOP3.LUT R232, R232, 0x1, RZ, 0xfc, !PT ;  /* 0x00000001e8e81812 */ /* 0x000fe400078efcff */
[----:B------:R-:W-:Y:S01]  /*531c0*/  LOP3.LUT R231, R231, 0xefffffff, RZ, 0xc0, !PT ;  /* 0xefffffffe7e77812 */ /* 0x000fe200078ec0ff */
[----:B0-----:R-:W-:Y:S01]  /*531d0*/  VIADD R5, R5, UR14 ;  /* 0x0000000e05057c36 */ /* 0x001fe20008000000 */
[----:B------:R-:W-:Y:S01]  /*531e0*/  ISETP.LT.AND P1, PT, R3, UR20, !P0 ;  /* 0x0000001403007c0c */ /* 0x000fe2000c721270 */
[----:B------:R-:W-:Y:S01]  /*531f0*/  VIADD R33, R0, 0x111 ;  /* 0x0000011100217836 */ /* 0x000fe20000000000 */
[----:B------:R-:W-:Y:S01]  /*53200*/  ISETP.LT.AND P0, PT, R2, UR6, !P0 ;  /* 0x0000000602007c0c */ /* 0x000fe2000c701270 */
[----:B------:R-:W-:Y:S01]  /*53210*/  ULDC UR20, c[0x0][0x248] ;  /* 0x0000920000147ab9 */ /* 0x000fe20000000800 */
[----:B------:R0:W-:Y:S01]  /*53220*/  STL [R1+0x868], R5 ;  /* 0x0008680501007387 */ /* 0x0001e20000100800 */
[----:B------:R-:W-:Y:S01]  /*53230*/  ULDC UR14, c[0x0][0x228] ;  /* 0x00008a00000e7ab9 */ /* 0x000fe20000000800 */
[----:B------:R-:W-:Y:S01]  /*53240*/  ULDC UR28, c[0x0][0x248] ;  /* 0x00009200001c7ab9 */ /* 0x000fe20000000800 */
[----:B------:R-:W-:-:S06]  /*53250*/  ULDC UR6, c[0x0][0x228] ;  /* 0x00008a0000067ab9 */ /* 0x000fcc0000000800 */
[----:B------:R-:W-:Y:S01]  /*53260*/  @P1 LOP3.LUT R231, R231, 0x10000000, RZ, 0xfc, !PT ;  /* 0x10000000e7e71812 */ /* 0x000fe200078efcff */
[----:B0-----:R-:W-:Y:S01]  /*53270*/  VIADD R5, R5, UR18 ;  /* 0x0000001205057c36 */ /* 0x001fe20008000000 */
[----:B------:R-:W-:Y:S02]  /*53280*/  ULDC UR18, c[0x0][0x228] ;  /* 0x00008a0000127ab9 */ /* 0x000fe40000000800 */
[----:B------:R-:W-:Y:S02]  /*53290*/  LOP3.LUT R231, R231, 0xf7ffffff, RZ, 0xc0, !PT ;  /* 0xf7ffffffe7e77812 */ /* 0x000fe400078ec0ff */
[----:B------:R0:W-:Y:S02]  /*532a0*/  STL [R1+0x86c], R5 ;  /* 0x00086c0501007387 */ /* 0x0001e40000100800 */
[----:B------:R-:W-:Y:S02]  /*532b0*/  @P0 LOP3.LUT R231, R231, 0x8000000, RZ, 0xfc, !PT ;  /* 0x08000000e7e70812 */ /* 0x000fe400078efcff */
[----:B------:R-:W-:Y:S01]  /*532c0*/  ISETP.GE.AND P0, PT, R33, UR24, PT ;  /* 0x0000001821007c0c */ /* 0x000fe2000bf06270 */
[----:B------:R-:W3:Y:S01]  /*532d0*/  LDL.LU R41, [R1+0xec8] ;  /* 0x000ec80001297983 */ /* 0x000ee20000300800 */
[----:B------:R-:W-:Y:S01]  /*532e0*/  LOP3.LUT R231, R231, 0xfeffffff, RZ, 0xc0, !PT ;  /* 0xfeffffffe7e77812 */ /* 0x000fe200078ec0ff */
[----:B0-----:R-:W-:Y:S01]  /*532f0*/  VIADD R5, R5, UR20 ;  /* 0x0000001405057c36 */ /* 0x001fe20008000000 */
[----:B------:R-:W-:Y:S01]  /*53300*/  ISETP.LT.AND P1, PT, R3, UR10, !P0 ;  /* 0x0000000a03007c0c */ /* 0x000fe2000c721270 */
[----:B------:R-:W-:Y:S01]  /*53310*/  ULDC UR10, c[0x0][0x248] ;  /* 0x00009200000a7ab9 */ /* 0x000fe20000000800 */
[----:B------:R-:W-:Y:S01]  /*53320*/  ISETP.LT.AND P0, PT, R2, UR16, !P0 ;  /* 0x0000001002007c0c */ /* 0x000fe2000c701270 */
[----:B------:R-:W-:Y:S01]  /*53330*/  VIADD R33, R0, 0x10f ;  /* 0x0000010f00217836 */ /* 0x000fe20000000000 */
        /* <DEDUP_REMOVED lines=11> */
[----:B0-----:R-:W-:Y:S01]  /*533f0*/  VIADD R5, R5, UR10 ;  /* 0x0000000a05057c36 */ /* 0x001fe20008000000 */
[----:B--2---:R-:W-:-:S04]  /*53400*/  R2UR UR52, R39 ;  /* 0x00000000273472ca */ /* 0x004fc800000e0000 */
[----:B------:R0:W-:Y:S01]  /*53410*/  STL [R1+0x878], R5 ;  /* 0x0008780501007387 */ /* 0x0001e20000100800 */
[----:B------:R-:W-:Y:S01]  /*53420*/  ISETP.LT.AND P1, PT, R3, UR8, !P0 ;  /* 0x0000000803007c0c */ /* 0x000fe2000c721270 */
[----:B------:R-:W-:Y:S01]  /*53430*/  ULDC UR8, c[0x0][0x248] ;  /* 0x0000920000087ab9 */ /* 0x000fe20000000800 */
[----:B------:R-:W-:Y:S01]  /*53440*/  LOP3.LUT R231, R231, 0xffefffff, RZ, 0xc0, !PT ;  /* 0xffefffffe7e77812 */ /* 0x000fe200078ec0ff */
[----:B------:R-:W2:Y:S01]  /*53450*/  LDL.LU R39, [R1+0xec4] ;  /* 0x000ec40001277983 */ /* 0x000ea20000300800 */
[----:B------:R-:W-:Y:S01]  /*53460*/  ISETP.LT.AND P0, PT, R2, UR12, !P0 ;  /* 0x0000000c02007c0c */ /* 0x000fe2000c701270 */
[----:B------:R-:W-:Y:S01]  /*53470*/  VIADD R33, R0, 0x10d ;  /* 0x0000010d00217836 */ /* 0x000fe20000000000 */
[----:B------:R-:W-:Y:S01]  /*53480*/  ULDC UR10, c[0x0][0x228] ;  /* 0x00008a00000a7ab9 */ /* 0x000fe20000000800 */
[----:B----4-:R-:W-:Y:S01]  /*53490*/  LOP3.LUT R230, R230, 0x7fffffff, RZ, 0xc0, !PT ;  /* 0x7fffffffe6e67812 */ /* 0x010fe200078ec0ff */
[----:B------:R-:W-:Y:S01]  /*534a0*/  ULDC UR12, c[0x0][0x228] ;  /* 0x00008a00000c7ab9 */ /* 0x000fe20000000800 */
[----:B0-----:R-:W-:Y:S01]  /*534b0*/  VIADD R5, R5, UR22 ;  /* 0x0000001605057c36 */ /* 0x001fe20008000000 */
[----:B------:R-:W-:-:S03]  /*534c0*/  ULDC UR22, c[0x0][0x228] ;  /* 0x00008a0000167ab9 */ /* 0x000fc60000000800 */
[----:B------:R-:W-:Y:S01]  /*534d0*/  @P1 LOP3.LUT R231, R231, 0x100000, RZ, 0xfc, !PT ;  /* 0x00100000e7e71812 */ /* 0x000fe200078efcff */
[----:B------:R0:W-:Y:S03]  /*534e0*/  STL [R1+0x87c], R5 ;  /* 0x00087c0501007387 */ /* 0x0001e60000100800 */
[----:B------:R-:W-:-:S04]  /*534f0*/  LOP3.LUT R231, R231, 0xfff7ffff, RZ, 0xc0, !PT ;  /* 0xfff7ffffe7e77812 */ /* 0x000fc800078ec0ff */
[----:B------:R-:W-:Y:S01]  /*53500*/  @P0 LOP3.LUT R231, R231, 0x80000, RZ, 0xfc, !PT ;  /* 0x00080000e7e70812 */ /* 0x000fe200078efcff */
[----:B0-----:R-:W-:Y:S01]  /*53510*/  VIADD R5, R5, UR8 ;  /* 0x0000000805057c36 */ /* 0x001fe20008000000 */
[----:B------:R-:W-:Y:S01]  /*53520*/  ISETP.GE.AND P0, PT, R33, UR42, PT ;  /* 0x0000002a21007c0c */ /* 0x000fe2000bf06270 */
[----:B------:R-:W-:-:S03]  /*53530*/  ULDC UR8, c[0x0][0x228] ;  /* 0x00008a0000087ab9 */ /* 0x000fc60000000800 */
[----:B------:R0:W-:Y:S02]  /*53540*/  STL [R1+0x880], R5 ;  /* 0x0008800501007387 */ /* 0x0001e40000100800 */
[----:B0-----:R-:W-:Y:S01]  /*53550*/  VIADD R5, R5, UR24 ;  /* 0x0000001805057c36 */ /* 0x001fe20008000000 */
[----:B------:R-:W-:Y:S01]  /*53560*/  ULDC UR24, c[0x0][0x248] ;  /* 0x0000920000187ab9 */ /* 0x000fe20000000800 */
[----:B---3--:R-:W-:Y:S02]  /*53570*/  R2UR UR42, R41 ;  /* 0x00000000292a72ca */ /* 0x008fe400000e0000 */
[----:B------:R-:W3:Y:S04]  /*53580*/  LDL.LU R41, [R1+0xecc] ;  /* 0x000ecc0001297983 */ /* 0x000ee80000300800 */
[----:B------:R0:W-:Y:S02]  /*53590*/  STL [R1+0x884], R5 ;  /* 0x0008840501007387 */ /* 0x0001e40000100800 */
[----:B0-----:R-:W-:Y:S01]  /*535a0*/  VIADD R5, R5, UR24 ;  /* 0x0000001805057c36 */ /* 0x001fe20008000000 */
[----:B--2---:R-:W-:-:S04]  /*535b0*/  R2UR UR40, R39 ;  /* 0x00000000272872ca */ /* 0x004fc800000e0000 */
[----:B------:R0:W-:Y:S01]  /*535c0*/  STL [R1+0x888], R5 ;  /* 0x0008880501007387 */ /* 0x0001e20000100800 */
[----:B------:R-:W-:Y:S02]  /*535d0*/  ISETP.LT.AND P1, PT, R3, UR26, !P0 ;  /* 0x0000001a03007c0c */ /* 0x000fe4000c721270 */
[----:B------:R-:W-:Y:S01]  /*535e0*/  LOP3.LUT R231, R231, 0xfffeffff, RZ, 0xc0, !PT ;  /* 0xfffeffffe7e77812 */ /* 0x000fe200078ec0ff */
[----:B------:R-:W2:Y:S01]  /*535f0*/  LDL.LU R39, [R1+0xed0] ;  /* 0x000ed00001277983 */ /* 0x000ea20000300800 */
[----:B------:R-:W-:Y:S01]  /*53600*/  ISETP.LT.AND P0, PT, R2, UR4, !P0 ;  /* 0x0000000402007c0c */ /* 0x000fe2000c701270 */
[----:B------:R-:W-:Y:S01]  /*53610*/  VIADD R33, R0, 0x10b ;  /* 0x0000010b00217836 */ /* 0x000fe20000000000 */
[----:B------:R-:W-:Y:S01]  /*53620*/  ULDC UR4, c[0x0][0x228] ;  /* 0x00008a0000047ab9 */ /* 0x000fe20000000800 */
[----:B------:R-:W-:Y:S01]  /*53630*/  ULDC UR26, c[0x0][0x228] ;  /* 0x00008a00001a7ab9 */ /* 0x000fe20000000800 */
[----:B------:R-:W-:-:S05]  /*53640*/  ULDC UR24, c[0x0][0x228] ;  /* 0x00008a0000187ab9 */ /* 0x000fca0000000800 */
[----:B------:R-:W-:-:S04]  /*53650*/  @P1 LOP3.LUT R231, R231, 0x10000, RZ, 0xfc, !PT ;  /* 0x00010000e7e71812 */ /* 0x000fc800078efcff */
[----:B------:R-:W-:-:S04]  /*53660*/  LOP3.LUT R231, R231, 0xffff7fff, RZ, 0xc0, !PT ;  /* 0xffff7fffe7e77812 */ /* 0x000fc800078ec0ff */
[----:B------:R-:W-:Y:S02]  /*53670*/  @P0 LOP3.LUT R231, R231, 0x8000, RZ, 0xfc, !PT ;  /* 0x00008000e7e70812 */ /* 0x000fe400078efcff */
[----:B------:R-:W-:Y:S02]  /*53680*/  ISETP.GE.AND P0, PT, R33, UR36, PT ;  /* 0x0000002421007c0c */ /* 0x000fe4000bf06270 */
        /* <DEDUP_REMOVED lines=9> */
[----:B------:R-:W-:Y:S01]  /*53720*/  R2UR UR48, R4 ;  /* 0x00000000043072ca */ /* 0x000fe200000e0000 */
[----:B------:R-:W-:-:S05]  /*53730*/  ULDC UR36, c[0x0][0x228] ;  /* 0x00008a0000247ab9 */ /* 0x000fca0000000800 */
[----:B------:R-:W-:Y:S01]  /*53740*/  @P1 LOP3.LUT R231, R231, 0x1000, RZ, 0xfc, !PT ;  /* 0x00001000e7e71812 */ /* 0x000fe200078efcff */
[----:B0-----:R-:W-:Y:S01]  /*53750*/  VIADD R5, R5, UR30 ;  /* 0x0000001e05057c36 */ /* 0x001fe20008000000 */
[----:B------:R-:W-:Y:S02]  /*53760*/  ULDC UR30, c[0x0][0x248] ;  /* 0x00009200001e7ab9 */ /* 0x000fe40000000800 */
[----:B------:R-:W-:Y:S02]  /*53770*/  LOP3.LUT R231, R231, 0xfffff7ff, RZ, 0xc0, !PT ;  /* 0xfffff7ffe7e77812 */ /* 0x000fe400078ec0ff */
[----:B------:R0:W-:Y:S02]  /*53780*/  STL [R1+0x890], R5 ;  /* 0x0008900501007387 */ /* 0x0001e40000100800 */
[----:B------:R-:W-:Y:S02]  /*53790*/  @P0 LOP3.LUT R231, R231, 0x800, RZ, 0xfc, !PT ;  /* 0x00000800e7e70812 */ /* 0x000fe400078efcff */
[----:B------:R-:W-:Y:S01]  /*537a0*/  ISETP.GE.AND P0, PT, R33, UR52, PT ;  /* 0x0000003421007c0c */ /* 0x000fe2000bf06270 */
[----:B0-----:R-:W-:-:S03]  /*537b0*/  VIADD R5, R5, UR30 ;  /* 0x0000001e05057c36 */ /* 0x001fc60008000000 */
[----:B------:R-:W-:Y:S01]  /*537c0*/  ISETP.LT.AND P1, PT, R3, UR6, !P0 ;  /* 0x0000000603007c0c */ /* 0x000fe2000c721270 */
[----:B------:R-:W-:Y:S01]  /*537d0*/  ULDC UR6, c[0x0][0x248] ;  /* 0x0000920000067ab9 */ /* 0x000fe20000000800 */
[----:B---3--:R-:W-:Y:S02]  /*537e0*/  R2UR UR52, R41 ;  /* 0x00000000293472ca */ /* 0x008fe400000e0000 */
[----:B------:R-:W-:Y:S01]  /*537f0*/  LOP3.LUT R231, R231, 0xfffffeff, RZ, 0xc0, !PT ;  /* 0xfffffeffe7e77812 */ /* 0x000fe200078ec0ff */
[----:B------:R-:W3:Y:S01]  /*53800*/  LDL.LU R41, [R1+0xed4] ;  /* 0x000ed40001297983 */ /* 0x000ee20000300800 */
[----:B------:R-:W-:Y:S01]  /*53810*/  VIADD R33, R0, 0x107 ;  /* 0x0000010700217836 */ /* 0x000fe20000000000 */
[----:B------:R-:W-:Y:S02]  /*53820*/  ULDC UR30, c[0x0][0x228] ;  /* 0x00008a00001e7ab9 */ /* 0x000fe40000000800 */
[----:B------:R0:W-:Y:S02]  /*53830*/  STL [R1+0x894], R5 ;  /* 0x0008940501007387 */ /* 0x0001e40000100800 */
[----:B0-----:R-:W-:Y:S01]  /*53840*/  VIADD R5, R5, UR6 ;  /* 0x0000000605057c36 */ /* 0x001fe20008000000 */
[----:B------:R-:W-:Y:S01]  /*53850*/  ISETP.LT.AND P0, PT, R2, UR18, !P0 ;  /* 0x0000001202007c0c */ /* 0x000fe2000c701270 */
[----:B------:R-:W-:Y:S01]  /*53860*/  ULDC UR18, c[0x0][0x228] ;  /* 0x00008a0000127ab9 */ /* 0x000fe20000000800 */
[----:B------:R-:W-:Y:S01]  /*53870*/  @P1 LOP3.LUT R231, R231, 0x100, RZ, 0xfc, !PT ;  /* 0x00000100e7e71812 */ /* 0x000fe200078efcff */
[----:B------:R-:W-:Y:S01]  /*53880*/  ULDC UR6, c[0x0][0x228] ;  /* 0x00008a0000067ab9 */ /* 0x000fe20000000800 */
[----:B------:R0:W-:Y:S02]  /*53890*/  STL [R1+0x898], R5 ;  /* 0x0008980501007387 */ /* 0x0001e40000100800 */
[----:B------:R-:W-:-:S07]  /*538a0*/  LOP3.LUT R231, R231, 0xffffff7f, RZ, 0xc0, !PT ;  /* 0xffffff7fe7e77812 */ /* 0x000fce00078ec0ff */
[----:B------:R-:W-:Y:S02]  /*538b0*/  @P0 LOP3.LUT R231, R231, 0x80, RZ, 0xfc, !PT ;  /* 0x00000080e7e70812 */ /* 0x000fe400078efcff */
[----:B--2---:R-:W-:Y:S02]  /*538c0*/  R2UR UR56, R39 ;  /* 0x00000000273872ca */ /* 0x004fe400000e0000 */
[----:B------:R-:W2:Y:S01]  /*538d0*/  LDL.LU R39, [R1+0xed8] ;  /* 0x000ed80001277983 */ /* 0x000ea20000300800 */
[----:B------:R-:W-:Y:S02]  /*538e0*/  ISETP.GE.AND P0, PT, R33, UR42, PT ;  /* 0x0000002a21007c0c */ /* 0x000fe4000bf06270 */
[----:B------:R-:W-:Y:S01]  /*538f0*/  LOP3.LUT R231, R231, 0xffffffef, RZ, 0xc0, !PT ;  /* 0xffffffefe7e77812 */ /* 0x000fe200078ec0ff */
[----:B------:R-:W-:Y:S01]  /*53900*/  VIADD R33, R0, 0x105 ;  /* 0x0000010500217836 */ /* 0x000fe20000000000 */
[----:B------:R-:W-:Y:S01]  /*53910*/  ISETP.LT.AND P1, PT, R3, UR34, !P0 ;  /* 0x0000002203007c0c */ /* 0x000fe2000c721270 */
[----:B------:R-:W-:Y:S01]  /*53920*/  ULDC UR34, c[0x0][0x228] ;  /* 0x00008a0000227ab9 */ /* 0x000fe20000000800 */
[----:B------:R-:W-:-:S02]  /*53930*/  ISETP.LT.AND P0, PT, R2, UR20, !P0 ;  /* 0x0000001402007c0c */ /* 0x000fc4000c701270 */
[----:B---3--:R-:W-:Y:S01]  /*53940*/  R2UR UR54, R41 ;  /* 0x00000000293672ca */ /* 0x008fe200000e0000 */
[----:B0-----:R-:W-:-:S08]  /*53950*/  VIADD R5, R5, UR32 ;  /* 0x0000002005057c36 */ /* 0x001fd00008000000 */
[----:B------:R-:W-:Y:S01]  /*53960*/  @P1 LOP3.LUT R231, R231, 0x10, RZ, 0xfc, !PT ;  /* 0x00000010e7e71812 */ /* 0x000fe200078efcff */
[----:B------:R-:W-:Y:S01]  /*53970*/  ULDC UR42, c[0x0][0x228] ;  /* 0x00008a00002a7ab9 */ /* 0x000fe20000000800 */
[----:B------:R-:W-:Y:S01]  /*53980*/  ULDC UR32, c[0x0][0x228] ;  /* 0x00008a0000207ab9 */ /* 0x000fe20000000800 */
[----:B------:R-:W-:Y:S01]  /*53990*/  R2UR UR61, R188 ;  /* 0x00000000bc3d72ca */ /* 0x000fe200000e0000 */
[----:B------:R-:W-:Y:S01]  /*539a0*/  ULDC UR20, c[0x0][0x248] ;  /* 0x0000920000147ab9 */ /* 0x000fe20000000800 */
[----:B------:R-:W-:-:S04]  /*539b0*/  LOP3.LUT R231, R231, 0xfffffff7, RZ, 0xc0, !PT ;  /* 0xfffffff7e7e77812 */ /* 0x000fc800078ec0ff */
[----:B------:R-:W-:Y:S02]  /*539c0*/  @P0 LOP3.LUT R231, R231, 0x8, RZ, 0xfc, !PT ;  /* 0x00000008e7e70812 */ /* 0x000fe400078efcff */
[----:B------:R-:W-:-:S04]  /*539d0*/  ISETP.GE.AND P0, PT, R33, UR40, PT ;  /* 0x0000002821007c0c */ /* 0x000fc8000bf06270 */
[----:B------:R-:W-:Y:S01]  /*539e0*/  ISETP.LT.AND P1, PT, R3, UR16, !P0 ;  /* 0x0000001003007c0c */ /* 0x000fe2000c721270 */
[----:B------:R-:W-:Y:S01]  /*539f0*/  VIADD R33, R0, 0x103 ;  /* 0x0000010300217836 */ /* 0x000fe20000000000 */
[----:B------:R-:W-:Y:S02]  /*53a00*/  ISETP.LT.AND P0, PT, R2, UR10, !P0 ;  /* 0x0000000a02007c0c */ /* 0x000fe4000c701270 */
[----:B------:R-:W-:Y:S01]  /*53a10*/  LOP3.LUT R229, R229, 0x7fffffff, RZ, 0xc0, !PT ;  /* 0x7fffffffe5e57812 */ /* 0x000fe200078ec0ff */
[----:B------:R0:W-:Y:S01]  /*53a20*/  STL [R1+0x89c], R5 ;  /* 0x00089c0501007387 */ /* 0x0001e20000100800 */
[----:B------:R-:W-:Y:S01]  /*53a30*/  LOP3.LUT R231, R231, 0xfffffffe, RZ, 0xc0, !PT ;  /* 0xfffffffee7e77812 */ /* 0x000fe200078ec0ff */
[----:B------:R-:W-:Y:S01]  /*53a40*/  ULDC UR10, c[0x0][0x248] ;  /* 0x00009200000a7ab9 */ /* 0x000fe20000000800 */
[----:B------:R-:W-:-:S07]  /*53a50*/  ULDC UR16, c[0x0][0x228] ;  /* 0x00008a0000107ab9 */ /* 0x000fce0000000800 */
[----:B------:R-:W-:Y:S02]  /*53a60*/  @P0 LOP3.LUT R230, R230, 0x80000000, RZ, 0xfc, !PT ;  /* 0x80000000e6e60812 */ /* 0x000fe400078efcff */
[----:B------:R-:W-:Y:S02]  /*53a70*/  ISETP.GE.AND P0, PT, R33, UR52, PT ;  /* 0x0000003421007c0c */ /* 0x000fe4000bf06270 */
[----:B------:R-:W-:Y:S02]  /*53a80*/  @P1 LOP3.LUT R231, R231, 0x1, RZ, 0xfc, !PT ;  /* 0x00000001e7e71812 */ /* 0x000fe400078efcff */
[----:B------:R-:W-:Y:S01]  /*53a90*/  LOP3.LUT R230, R230, 0xefffffff, RZ, 0xc0, !PT ;  /* 0xefffffffe6e67812 */ /* 0x000fe200078ec0ff */
[----:B------:R-:W-:Y:S01]  /*53aa0*/  VIADD R33, R0, 0x101 ;  /* 0x0000010100217836 */ /* 0x000fe20000000000 */
[----:B------:R-:W-:Y:S01]  /*53ab0*/  ISETP.LT.AND P1, PT, R3, UR12, !P0 ;  /* 0x0000000c03007c0c */ /* 0x000fe2000c721270 */
[----:B------:R-:W-:Y:S01]  /*53ac0*/  ULDC UR52, c[0x0][0x228] ;  /* 0x00008a0000347ab9 */ /* 0x000fe20000000800 */
[----:B------:R-:W-:-:S02]  /*53ad0*/  ISETP.LT.AND P0, PT, R2, UR22, !P0 ;  /* 0x0000001602007c0c */ /* 0x000fc4000c701270 */
[----:B--2---:R-:W-:Y:S01]  /*53ae0*/  R2UR UR40, R39 ;  /* 0x00000000272872ca */ /* 0x004fe200000e0000 */
[----:B0-----:R-:W-:-:S08]  /*53af0*/  VIADD R5, R5, UR20 ;  /* 0x0000001405057c36 */ /* 0x001fd00008000000 */
[----:B------:R-:W-:Y:S01]  /*53b00*/  @P1 LOP3.LUT R230, R230, 0x10000000, RZ, 0xfc, !PT ;  /* 0x10000000e6e61812 */ /* 0x000fe200078efcff */
[----:B------:R-:W-:Y:S01]  /*53b10*/  ULDC UR20, c[0x0][0x248] ;  /* 0x0000920000147ab9 */ /* 0x000fe20000000800 */
[----:B------:R-:W-:Y:S01]  /*53b20*/  ULDC UR12, c[0x0][0x248] ;  /* 0x00009200000c7ab9 */ /* 0x000fe20000000800 */
[----:B------:R-:W-:Y:S01]  /*53b30*/  ULDC UR22, c[0x0][0x248] ;  /* 0x0000920000167ab9 */ /* 0x000fe20000000800 */
[----:B------:R-:W-:-:S04]  /*53b40*/  LOP3.LUT R230, R230, 0xf7ffffff, RZ, 0xc0, !PT ;  /* 0xf7ffffffe6e67812 */ /* 0x000fc800078ec0ff */
[----:B------:R-:W-:Y:S02]  /*53b50*/  @P0 LOP3.LUT R230, R230, 0x8000000, RZ, 0xfc, !PT ;  /* 0x08000000e6e60812 */ /* 0x000fe400078efcff */
[----:B------:R-:W-:-:S04]  /*53b60*/  ISETP.GE.AND P0, PT, R33, UR56, PT ;  /* 0x0000003821007c0c */ /* 0x000fc8000bf06270 */
[----:B------:R-:W-:Y:S02]  /*53b70*/  ISETP.LT.AND P1, PT, R3, UR8, !P0 ;  /* 0x0000000803007c0c */ /* 0x000fe4000c721270 */
[----:B------:R-:W-:Y:S01]  /*53b80*/  LOP3.LUT R230, R230, 0xfeffffff, RZ, 0xc0, !PT ;  /* 0xfeffffffe6e67812 */ /* 0x000fe200078ec0ff */
[----:B------:R-:W-:Y:S01]  /*53b90*/  VIADD R33, R0, 0xff ;  /* 0x000000ff00217836 */ /* 0x000fe20000000000 */
[----:B------:R-:W-:Y:S01]  /*53ba0*/  ISETP.LT.AND P0, PT, R2, UR4, !P0 ;  /* 0x0000000402007c0c */ /* 0x000fe2000c701270 */
[----:B------:R0:W-:Y:S01]  /*53bb0*/  STL [R1+0x8a0], R5 ;  /* 0x0008a00501007387 */ /* 0x0001e20000100800 */
[----:B------:R-:W-:Y:S01]  /*53bc0*/  R2UR UR56, R7 ;  /* 0x00000000073872ca */ /* 0x000fe200000e0000 */
[----:B------:R-:W-:Y:S01]  /*53bd0*/  ULDC UR4, c[0x0][0x228] ;  /* 0x00008a0000047ab9 */ /* 0x000fe20000000800 */
[----:B------:R-:W-:-:S05]  /*53be0*/  ULDC UR8, c[0x0][0x228] ;  /* 0x00008a0000087ab9 */ /* 0x000fca0000000800 */
[----:B------:R-:W-:-:S04]  /*53bf0*/  @P1 LOP3.LUT R230, R230, 0x1000000, RZ, 0xfc, !PT ;  /* 0x01000000e6e61812 */ /* 0x000fc800078efcff */
[----:B------:R-:W-:-:S04]  /*53c00*/  LOP3.LUT R230, R230, 0xff7fffff, RZ, 0xc0, !PT ;  /* 0xff7fffffe6e67812 */ /* 0x000fc800078ec0ff */
[----:B------:R-:W-:Y:S02]  /*53c10*/  @P0 LOP3.LUT R230, R230, 0x800000, RZ, 0xfc, !PT ;  /* 0x00800000e6e60812 */ /* 0x000fe400078efcff */
[----:B------:R-:W-:Y:S02]  /*53c20*/  ISETP.GE.AND P0, PT, R33, UR54, PT ;  /* 0x0000003621007c0c */ /* 0x000fe4000bf06270 */
[----:B------:R-:W-:Y:S01]  /*53c30*/  LOP3.LUT R230, R230, 0xffefffff, RZ, 0xc0, !PT ;  /* 0xffefffffe6e67812 */ /* 0x000fe200078ec0ff */
[----:B------:R-:W-:Y:S01]  /*53c40*/  VIADD R33, R0, 0xfd ;  /* 0x000000fd00217836 */ /* 0x000fe20000000000 */
[----:B------:R-:W-:Y:S01]  /*53c50*/  ISETP.LT.AND P1, PT, R3, UR26, !P0 ;  /* 0x0000001a03007c0c */ /* 0x000fe2000c721270 */
[----:B0-----:R-:W-:Y:S01]  /*53c60*/  VIADD R5, R5, UR20 ;  /* 0x0000001405057c36 */ /* 0x001fe20008000000 */
[----:B------:R-:W-:Y:S01]  /*53c70*/  ISETP.LT.AND P0, PT, R2, UR24, !P0 ;  /* 0x0000001802007c0c */ /* 0x000fe2000c701270 */
[----:B------:R-:W-:Y:S01]  /*53c80*/  ULDC UR20, c[0x0][0x228] ;  /* 0x00008a0000147ab9 */ /* 0x000fe20000000800 */
[----:B------:R-:W-:Y:S01]  /*53c90*/  ULDC UR24, c[0x0][0x228] ;  /* 0x00008a0000187ab9 */ /* 0x000fe20000000800 */
[----:B------:R-:W-:Y:S01]  /*53ca0*/  ULDC UR54, c[0x0][0x228] ;  /* 0x00008a0000367ab9 */ /* 0x000fe20000000800 */
[----:B------:R-:W-:-:S07]  /*53cb0*/  ULDC UR26, c[0x0][0x248] ;  /* 0x00009200001a7ab9 */ /* 0x000fce0000000800 */
[----:B------:R-:W-:-:S04]  /*53cc0*/  @P1 LOP3.LUT R230, R230, 0x100000, RZ, 0xfc, !PT ;  /* 0x00100000e6e61812 */ /* 0x000fc800078efcff */
        /* <DEDUP_REMOVED lines=31> */
[----:B------:R0:W-:Y:S01]  /*53ec0*/  STL [R1+0x8a8], R5 ;  /* 0x0008a80501007387 */ /* 0x0001e20000100800 */
[----:B------:R-:W-:Y:S01]  /*53ed0*/  ISETP.LT.AND P0, PT, R2, UR6, !P0 ;  /* 0x0000000602007c0c */ /* 0x000fe2000c701270 */
[----:B------:R-:W-:Y:S01]  /*53ee0*/  ULDC UR6, c[0x0][0x248] ;  /* 0x0000920000067ab9 */ /* 0x000fe20000000800 */
[----:B------:R-:W-:Y:S01]  /*53ef0*/  ULDC UR30, c[0x0][0x248] ;  /* 0x00009200001e7ab9 */ /* 0x000fe20000000800 */
[----:B------:R-:W-:-:S08]  /*53f00*/  ULDC UR48, c[0x0][0x228] ;  /* 0x00008a0000307ab9 */ /* 0x000fd00000000800 */
        /* <DEDUP_REMOVED lines=12> */
[----:B------:R-:W-:Y:S01]  /*53fd0*/  VIADD R237, R0, 0xd9 ;  /* 0x000000d900ed7836 */ /* 0x000fe20000000000 */
[----:B------:R-:W-:-:S06]  /*53fe0*/  ULDC UR36, c[0x0][0x228] ;  /* 0x00008a0000247ab9 */ /* 0x000fcc0000000800 */
[----:B------:R-:W-:-:S04]  /*53ff0*/  @P1 LOP3.LUT R230, R230, 0x10, RZ, 0xfc, !PT ;  /* 0x00000010e6e61812 */ /* 0x000fc800078efcff */
[----:B------:R-:W-:-:S04]  /*54000*/  LOP3.LUT R230, R230, 0xfffffff7, RZ, 0xc0, !PT ;  /* 0xfffffff7e6e67812 */ /* 0x000fc800078ec0ff */
[----:B------:R-:W-:Y:S02]  /*54010*/  @P0 LOP3.LUT R230, R230, 0x8, RZ, 0xfc, !PT ;  /* 0x00000008e6e60812 */ /* 0x000fe400078efcff */
[----:B------:R-:W-:Y:S01]  /*54020*/  ISETP.GE.AND P0, PT, R33, UR47, PT ;  /* 0x0000002f21007c0c */ /* 0x000fe2000bf06270 */
[----:B------:R-:W-:Y:S01]  /*54030*/  VIADD R33, R0, 0xf3 ;  /* 0x000000f300217836 */ /* 0x000fe20000000000 */
[----:B------:R-:W-:Y:S01]  /*54040*/  LOP3.LUT R230, R230, 0xfffffffe, RZ, 0xc0, !PT ;  /* 0xfffffffee6e67812 */ /* 0x000fe200078ec0ff */
[----:B------:R0:W-:Y:S01]  /*54050*/  STL [R1+0x8ac], R5 ;  /* 0x0008ac0501007387 */ /* 0x0001e20000100800 */
[----:B------:R-:W-:Y:S01]  /*54060*/  ISETP.LT.AND P1, PT, R3, UR42, !P0 ;  /* 0x0000002a03007c0c */ /* 0x000fe2000c721270 */
[----:B------:R-:W-:Y:S01]  /*54070*/  ULDC UR42, c[0x0][0x228] ;  /* 0x00008a00002a7ab9 */ /* 0x000fe20000000800 */
[----:B------:R-:W-:Y:S01]  /*54080*/  ISETP.LT.AND P0, PT, R2, UR32, !P0 ;  /* 0x0000002002007c0c */ /* 0x000fe2000c701270 */
[----:B------:R-:W-:Y:S01]  /*54090*/  ULDC UR47, c[0x0][0x228] ;  /* 0x00008a00002f7ab9 */ /* 0x000fe20000000800 */
[----:B------:R-:W-:Y:S01]  /*540a0*/  VIADD R238, R0, 0xd7 ;  /* 0x000000d700ee7836 */ /* 0x000fe20000000000 */
[----:B------:R-:W-:Y:S01]  /*540b0*/  LOP3.LUT R228, R228, 0x7fffffff, RZ, 0xc0, !PT ;  /* 0x7fffffffe4e47812 */ /* 0x000fe200078ec0ff */
[----:B------:R-:W-:Y:S01]  /*540c0*/  VIADD R239, R0, 0xd5 ;  /* 0x000000d500ef7836 */ /* 0x000fe20000000000 */
[----:B------:R-:W-:-:S08]  /*540d0*/  ULDC UR32, c[0x0][0x228] ;  /* 0x00008a0000207ab9 */ /* 0x000fd00000000800 */
[----:B------:R-:W-:Y:S02]  /*540e0*/  @P0 LOP3.LUT R229, R229, 0x80000000, RZ, 0xfc, !PT ;  /* 0x80000000e5e50812 */ /* 0x000fe400078efcff */
[----:B------:R-:W-:Y:S02]  /*540f0*/  ISETP.GE.AND P0, PT, R33, UR61, PT ;  /* 0x0000003d21007c0c */ /* 0x000fe4000bf06270 */
[----:B------:R-:W-:Y:S02]  /*54100*/  @P1 LOP3.LUT R230, R230, 0x1, RZ, 0xfc, !PT ;  /* 0x00000001e6e61812 */ /* 0x000fe400078efcff */
[----:B------:R-:W-:Y:S01]  /*54110*/  LOP3.LUT R229, R229, 0xefffffff, RZ, 0xc0, !PT ;  /* 0xefffffffe5e57812 */ /* 0x000fe200078ec0ff */
[----:B------:R-:W-:Y:S01]  /*54120*/  VIADD R33, R0, 0xf1 ;  /* 0x000000f100217836 */ /* 0x000fe20000000000 */
[----:B------:R-:W-:Y:S01]  /*54130*/  ISETP.LT.AND P1, PT, R3, UR60, !P0 ;  /* 0x0000003c03007c0c */ /* 0x000fe2000c721270 */
[----:B0-----:R-:W-:Y:S01]  /*54140*/  VIADD R5, R5, UR10 ;  /* 0x0000000a05057c36 */ /* 0x001fe20008000000 */
[----:B------:R-:W-:Y:S01]  /*54150*/  ISETP.LT.AND P0, PT, R2, UR59, !P0 ;  /* 0x0000003b02007c0c */ /* 0x000fe2000c701270 */
[----:B------:R-:W-:Y:S01]  /*54160*/  ULDC UR10, c[0x0][0x248] ;  /* 0x00009200000a7ab9 */ /* 0x000fe20000000800 */
[----:B------:R-:W-:Y:S01]  /*54170*/  ULDC UR61, c[0x0][0x228] ;  /* 0x00008a00003d7ab9 */ /* 0x000fe20000000800 */
[----:B------:R-:W-:-:S08]  /*54180*/  ULDC UR60, c[0x0][0x228] ;  /* 0x00008a00003c7ab9 */ /* 0x000fd00000000800 */
[----:B------:R-:W-:Y:S01]  /*54190*/  @P1 LOP3.LUT R229, R229, 0x10000000, RZ, 0xfc, !PT ;  /* 0x10000000e5e51812 */ /* 0x000fe200078efcff */
[----:B------:R0:W-:Y:S01]  /*541a0*/  STL [R1+0x8b0], R5 ;  /* 0x0008b00501007387 */ /* 0x0001e20000100800 */
[----:B------:R-:W-:Y:S01]  /*541b0*/  VIADD R240, R0, 0xd3 ;  /* 0x000000d300f07836 */ /* 0x000fe20000000000 */
[----:B------:R-:W-:Y:S01]  /*541c0*/  ULDC UR59, c[0x0][0x228] ;  /* 0x00008a00003b7ab9 */ /* 0x000fe20000000800 */
[----:B------:R-:W-:Y:S01]  /*541d0*/  LOP3.LUT R229, R229, 0xf7ffffff, RZ, 0xc0, !PT ;  /* 0xf7ffffffe5e57812 */ /* 0x000fe200078ec0ff */
[----:B------:R-:W2:Y:S03]  /*541e0*/  LDL.LU R7, [R1+0x1ad4] ;  /* 0x001ad40001077983 */ /* 0x000ea60000300800 */
[----:B------:R-:W-:Y:S02]  /*541f0*/  @P0 LOP3.LUT R229, R229, 0x8000000, RZ, 0xfc, !PT ;  /* 0x08000000e5e50812 */ /* 0x000fe400078efcff */
[----:B------:R-:W-:-:S04]  /*54200*/  ISETP.GE.AND P0, PT, R33, UR46, PT ;  /* 0x0000002e21007c0c */ /* 0x000fc8000bf06270 */
[----:B------:R-:W-:Y:S02]  /*54210*/  ISETP.LT.AND P1, PT, R3, UR58, !P0 ;  /* 0x0000003a03007c0c */ /* 0x000fe4000c721270 */
[----:B------:R-:W-:Y:S01]  /*54220*/  LOP3.LUT R229, R229, 0xfbffffff, RZ, 0xc0, !PT ;  /* 0xfbffffffe5e57812 */ /* 0x000fe200078ec0ff */
[----:B------:R-:W-:Y:S01]  /*54230*/  VIADD R33, R0, 0xef ;  /* 0x000000ef00217836 */ /* 0x000fe20000000000 */
[----:B------:R-:W-:Y:S01]  /*54240*/  ISETP.LT.AND P0, PT, R2, UR52, !P0 ;  /* 0x0000003402007c0c */ /* 0x000fe2000c701270 */
[----:B0-----:R-:W-:Y:S01]  /*54250*/  VIADD R5, R5, UR10 ;  /* 0x0000000a05057c36 */ /* 0x001fe20008000000 */
[----:B------:R-:W-:Y:S01]  /*54260*/  ULDC UR10, c[0x0][0x248] ;  /* 0x00009200000a7ab9 */ /* 0x000fe20000000800 */
[C---:B------:R-:W-:Y:S01]  /*54270*/  VIADD R241, R0.reuse, 0xd1 ;  /* 0x000000d100f17836 */ /* 0x040fe20000000000 */
[----:B------:R-:W-:Y:S01]  /*54280*/  ULDC UR58, c[0x0][0x228] ;  /* 0x00008a00003a7ab9 */ /* 0x000fe20000000800 */
[----:B------:R-:W-:-:S04]  /*54290*/  VIADD R242, R0, 0xcf ;  /* 0x000000cf00f27836 */ /* 0x000fc80000000000 */
[----:B------:R-:W-:Y:S01]  /*542a0*/  @P1 LOP3.LUT R229, R229, 0x4000000, RZ, 0xfc, !PT ;  /* 0x04000000e5e51812 */ /* 0x000fe200078efcff */
[----:B------:R-:W-:Y:S01]  /*542b0*/  VIADD R243, R0, 0xcd ;  /* 0x000000cd00f37836 */ /* 0x000fe20000000000 */
[----:B------:R-:W-:Y:S02]  /*542c0*/  ULDC UR52, c[0x0][0x228] ;  /* 0x00008a0000347ab9 */ /* 0x000fe40000000800 */
        /* <DEDUP_REMOVED lines=8> */
[----:B------:R-:W-:Y:S01]  /*54350*/  ULDC UR4, c[0x0][0x248] ;  /* 0x0000920000047ab9 */ /* 0x000fe20000000800 */
[----:B------:R-:W-:Y:S01]  /*54360*/  VIADD R244, R0, 0xcb ;  /* 0x000000cb00f47836 */ /* 0x000fe20000000000 */
[----:B------:R-:W-:-:S05]  /*54370*/  ULDC UR50, c[0x0][0x228] ;  /* 0x00008a0000327ab9 */ /* 0x000fca0000000800 */
[----:B------:R-:W-:-:S04]  /*54380*/  @P1 LOP3.LUT R229, R229, 0x1000000, RZ, 0xfc, !PT ;  /* 0x01000000e5e51812 */ /* 0x000fc800078efcff */
[----:B------:R-:W-:-:S04]  /*54390*/  LOP3.LUT R229, R229, 0xff7fffff, RZ, 0xc0, !PT ;  /* 0xff7fffffe5e57812 */ /* 0x000fc800078ec0ff */
[----:B------:R-:W-:Y:S02]  /*543a0*/  @P0 LOP3.LUT R229, R229, 0x800000, RZ, 0xfc, !PT ;  /* 0x00800000e5e50812 */ /* 0x000fe400078efcff */
[----:B------:R-:W-:Y:S01]  /*543b0*/  ISETP.GE.AND P0, PT, R33, UR53, PT ;  /* 0x0000003521007c0c */ /* 0x000fe2000bf06270 */
[----:B0-----:R-:W-:Y:S01]  /*543c0*/  VIADD R5, R5, UR10 ;  /* 0x0000000a05057c36 */ /* 0x001fe20008000000 */
[----:B------:R-:W-:Y:S01]  /*543d0*/  ULDC UR10, c[0x0][0x228] ;  /* 0x00008a00000a7ab9 */ /* 0x000fe20000000800 */
[----:B------:R-:W-:Y:S01]  /*543e0*/  LOP3.LUT R229, R229, 0xffbfffff, RZ, 0xc0, !PT ;  /* 0xffbfffffe5e57812 */ /* 0x000fe200078ec0ff */
[----:B------:R-:W-:Y:S01]  /*543f0*/  VIADD R33, R0, 0xeb ;  /* 0x000000eb00217836 */ /* 0x000fe20000000000 */
[----:B------:R-:W-:Y:S01]  /*54400*/  ISETP.LT.AND P1, PT, R3, UR8, !P0 ;  /* 0x0000000803007c0c */ /* 0x000fe2000c721270 */
[----:B------:R0:W-:Y:S01]  /*54410*/  STL [R1+0x8b8], R5 ;  /* 0x0008b80501007387 */ /* 0x0001e20000100800 */
[----:B------:R-:W-:Y:S01]  /*54420*/  ISETP.LT.AND P0, PT, R2, UR10, !P0 ;  /* 0x0000000a02007c0c */ /* 0x000fe2000c701270 */
[----:B------:R-:W-:Y:S01]  /*54430*/  ULDC UR8, c[0x0][0x248] ;  /* 0x0000920000087ab9 */ /* 0x000fe20000000800 */
[----:B------:R-:W-:Y:S01]  /*54440*/  ULDC UR10, c[0x0][0x248] ;  /* 0x00009200000a7ab9 */ /* 0x000fe20000000800 */
[----:B------:R-:W3:Y:S01]  /*54450*/  LDL.LU R4, [R1+0x1ad0] ;  /* 0x001ad00001047983 */ /* 0x000ee20000300800 */
[----:B------:R-:W-:Y:S01]  /*54460*/  VIADD R245, R0, 0xc9 ;  /* 0x000000c900f57836 */ /* 0x000fe20000000000 */
[----:B------:R-:W-:-:S06]  /*54470*/  ULDC UR53, c[0x0][0x228] ;  /* 0x00008a0000357ab9 */ /* 0x000fcc0000000800 */
[----:B------:R-:W-:-:S04]  /*54480*/  @P1 LOP3.LUT R229, R229, 0x400000, RZ, 0xfc, !PT ;  /* 0x00400000e5e51812 */ /* 0x000fc800078efcff */
[----:B------:R-:W-:-:S04]  /*54490*/  LOP3.LUT R229, R229, 0xffdfffff, RZ, 0xc0, !PT ;  /* 0xffdfffffe5e57812 */ /* 0x000fc800078ec0ff */
[----:B------:R-:W-:Y:S02]  /*544a0*/  @P0 LOP3.LUT R229, R229, 0x200000, RZ, 0xfc, !PT ;  /* 0x00200000e5e50812 */ /* 0x000fe400078efcff */
[----:B------:R-:W-:Y:S02]  /*544b0*/  ISETP.GE.AND P0, PT, R33, UR43, PT ;  /* 0x0000002b21007c0c */ /* 0x000fe4000bf06270 */
        /* <DEDUP_REMOVED lines=10> */
[----:B------:R-:W-:-:S04]  /*54560*/  @P1 LOP3.LUT R229, R229, 0x100000, RZ, 0xfc, !PT ;  /* 0x00100000e5e51812 */ /* 0x000fc800078efcff */
[----:B------:R-:W-:Y:S01]  /*54570*/  LOP3.LUT R229, R229, 0xfff7ffff, RZ, 0xc0, !PT ;  /* 0xfff7ffffe5e57812 */ /* 0x000fe200078ec0ff */
[----:B0-----:R-:W-:Y:S01]  /*54580*/  VIADD R5, R5, UR12 ;  /* 0x0000000c05057c36 */ /* 0x001fe20008000000 */
[----:B------:R-:W-:Y:S02]  /*54590*/  ULDC UR12, c[0x0][0x228] ;  /* 0x00008a00000c7ab9 */ /* 0x000fe40000000800 */
        /* <DEDUP_REMOVED lines=9> */
[----:B------:R-:W4:Y:S01]  /*54630*/  LDL.LU R6, [R1+0x1acc] ;  /* 0x001acc0001067983 */ /* 0x000f220000300800 */
[----:B------:R-:W-:-:S07]  /*54640*/  ULDC UR12, c[0x0][0x228] ;  /* 0x00008a00000c7ab9 */ /* 0x000fce0000000800 */
        /* <DEDUP_REMOVED lines=10> */
[----:B------:R-:W-:Y:S01]  /*546f0*/  ULDC UR14, c[0x0][0x248] ;  /* 0x00009200000e7ab9 */ /* 0x000fe20000000800 */
[----:B------:R-:W-:Y:S01]  /*54700*/  ULDC UR25, c[0x0][0x248] ;  /* 0x0000920000197ab9 */ /* 0x000fe20000000800 */
[----:B0-----:R-:W-:Y:S01]  /*54710*/  VIADD R5, R5, UR22 ;  /* 0x0000001605057c36 */ /* 0x001fe20008000000 */
[----:B------:R-:W-:-:S02]  /*54720*/  ULDC UR22, c[0x0][0x228] ;  /* 0x00008a0000167ab9 */ /* 0x000fc40000000800 */
[----:B------:R-:W-:Y:S01]  /*54730*/  ISETP.LT.AND P0, PT, R2, UR22, !P0 ;  /* 0x0000001602007c0c */ /* 0x000fe2000c701270 */
[----:B------:R-:W-:-:S05]  /*54740*/  VIADD R246, R0, 0xc8 ;  /* 0x000000c800f67836 */ /* 0x000fca0000000000 */
[----:B------:R-:W-:Y:S01]  /*54750*/  @P1 LOP3.LUT R229, R229, 0x10000, RZ, 0xfc, !PT ;  /* 0x00010000e5e51812 */ /* 0x000fe200078efcff */
[----:B------:R0:W-:Y:S01]  /*54760*/  STL [R1+0x8c8], R5 ;  /* 0x0008c80501007387 */ /* 0x0001e20000100800 */
[----:B------:R-:W-:Y:S01]  /*54770*/  VIADD R247, R0, 0xc7 ;  /* 0x000000c700f77836 */ /* 0x000fe20000000000 */
[----:B------:R-:W-:Y:S01]  /*54780*/  ULDC UR22, c[0x0][0x228] ;  /* 0x00008a0000167ab9 */ /* 0x000fe20000000800 */
        /* <DEDUP_REMOVED lines=11> */
[C---:B------:R-:W-:Y:S01]  /*54840*/  VIADD R248, R0.reuse, 0xc6 ;  /* 0x000000c600f87836 */ /* 0x040fe20000000000 */
[----:B------:R-:W-:Y:S01]  /*54850*/  ULDC UR54, c[0x0][0x248] ;  /* 0x0000920000367ab9 */ /* 0x000fe20000000800 */
[----:B------:R-:W-:Y:S01]  /*54860*/  VIADD R249, R0, 0xc5 ;  /* 0x000000c500f97836 */ /* 0x000fe20000000000 */
[----:B------:R-:W-:-:S04]  /*54870*/  ULDC UR56, c[0x0][0x248] ;  /* 0x0000920000387ab9 */ /* 0x000fc80000000800 */
[----:B------:R-:W-:-:S04]  /*54880*/  @P1 LOP3.LUT R229, R229, 0x4000, RZ, 0xfc, !PT ;  /* 0x00004000e5e51812 */ /* 0x000fc800078efcff */
[----:B------:R-:W-:Y:S01]  /*54890*/  LOP3.LUT R229, R229, 0xffffdfff, RZ, 0xc0, !PT ;  /* 0xffffdfffe5e57812 */ /* 0x000fe200078ec0ff */
[----:B0-----:R-:W-:Y:S01]  /*548a0*/  VIADD R5, R5, UR18 ;  /* 0x0000001205057c36 */ /* 0x001fe20008000000 */
[----:B------:R-:W-:Y:S02]  /*548b0*/  ULDC UR18, c[0x0][0x228] ;  /* 0x00008a0000127ab9 */ /* 0x000fe40000000800 */
[----:B------:R-:W-:Y:S02]  /*548c0*/  @P0 LOP3.LUT R229, R229, 0x2000, RZ, 0xfc, !PT ;  /* 0x00002000e5e50812 */ /* 0x000fe400078efcff */
[----:B------:R-:W-:Y:S01]  /*548d0*/  ISETP.GE.AND P0, PT, R33, UR9, PT ;  /* 0x0000000921007c0c */ /* 0x000fe2000bf06270 */
[----:B------:R0:W-:Y:S01]  /*548e0*/  STL [R1+0x8d0], R5 ;  /* 0x0008d00501007387 */ /* 0x0001e20000100800 */
[----:B------:R-:W-:Y:S01]  /*548f0*/  LOP3.LUT R229, R229, 0xffffefff, RZ, 0xc0, !PT ;  /* 0xffffefffe5e57812 */ /* 0x000fe200078ec0ff */
[----:B------:R-:W-:Y:S01]  /*54900*/  VIADD R33, R0, 0xe1 ;  /* 0x000000e100217836 */ /* 0x000fe20000000000 */
[----:B------:R-:W-:Y:S01]  /*54910*/  ISETP.LT.AND P1, PT, R3, UR18, !P0 ;  /* 0x0000001203007c0c */ /* 0x000fe2000c721270 */
[----:B------:R-:W2:Y:S01]  /*54920*/  LDL.LU R188, [R1+0x1ac8] ;  /* 0x001ac80001bc7983 */ /* 0x000ea20000300800 */
[----:B------:R-:W-:Y:S01]  /*54930*/  ISETP.LT.AND P0, PT, R2, UR26, !P0 ;  /* 0x0000001a02007c0c */ /* 0x000fe2000c701270 */
[----:B------:R-:W-:Y:S01]  /*54940*/  ULDC UR9, c[0x0][0x248] ;  /* 0x0000920000097ab9 */ /* 0x000fe20000000800 */
[----:B------:R-:W-:Y:S01]  /*54950*/  ULDC UR18, c[0x0][0x248] ;  /* 0x0000920000127ab9 */ /* 0x000fe20000000800 */
[----:B------:R-:W-:Y:S01]  /*54960*/  ULDC UR26, c[0x0][0x248] ;  /* 0x00009200001a7ab9 */ /* 0x000fe20000000800 */
[----:B0-----:R-:W-:Y:S01]  /*54970*/  VIADD R5, R5, UR28 ;  /* 0x0000001c05057c36 */ /* 0x001fe20008000000 */
[----:B------:R-:W-:-:S04]  /*54980*/  ULDC UR28, c[0x0][0x228] ;  /* 0x00008a00001c7ab9 */ /* 0x000fc80000000800 */
[----:B------:R0:W-:Y:S02]  /*54990*/  STL [R1+0x8d4], R5 ;  /* 0x0008d40501007387 */ /* 0x0001e40000100800 */
        /* <DEDUP_REMOVED lines=14> */
[----:B------:R-:W-:-:S02]  /*54a80*/  ULDC UR28, c[0x0][0x248] ;  /* 0x00009200001c7ab9 */ /* 0x000fc40000000800 */
[----:B------:R-:W3:Y:S01]  /*54a90*/  LDL.LU R41, [R1+0xeec] ;  /* 0x000eec0001297983 */ /* 0x000ee20000300800 */
[----:B0-----:R-:W-:Y:S01]  /*54aa0*/  VIADD R5, R5, UR30 ;  /* 0x0000001e05057c36 */ /* 0x001fe20008000000 */
[----:B------:R-:W-:-:S04]  /*54ab0*/  ULDC UR30, c[0x0][0x248] ;  /* 0x00009200001e7ab9 */ /* 0x000fc80000000800 */
[----:B------:R0:W-:Y:S01]  /*54ac0*/  STL [R1+0x8e0], R5 ;  /* 0x0008e00501007387 */ /* 0x0001e20000100800 */
[----:B------:R-:W-:Y:S01]  /*54ad0*/  ISETP.LT.AND P0, PT, R2, UR6, !P0 ;  /* 0x0000000602007c0c */ /* 0x000fe2000c701270 */
[----:B------:R-:W-:Y:S01]  /*54ae0*/  ULDC UR6, c[0x0][0x248] ;  /* 0x0000920000067ab9 */ /* 0x000fe20000000800 */
[----:B0-----:R-:W-:Y:S01]  /*54af0*/  VIADD R5, R5, UR30 ;  /* 0x0000001e05057c36 */ /* 0x001fe20008000000 */
[----:B------:R-:W-:-:S04]  /*54b00*/  ULDC UR30, c[0x0][0x248] ;  /* 0x00009200001e7ab9 */ /* 0x000fc80000000800 */
[----:B------:R0:W-:Y:S01]  /*54b10*/  STL [R1+0x8e4], R5 ;  /* 0x0008e40501007387 */ /* 0x0001e20000100800 */
[----:B------:R-:W-:-:S03]  /*54b20*/  @P1 LOP3.LUT R229, R229, 0x400, RZ, 0xfc, !PT ;  /* 0x00000400e5e51812 */ /* 0x000fc600078efcff */
[----:B------:R-:W4:Y:S01]  /*54b30*/  LDL.LU R39, [R1+0xef0] ;  /* 0x000ef00001277983 */ /* 0x000f220000300800 */
        /* <DEDUP_REMOVED lines=9> */
[----:B0-----:R-:W-:Y:S01]  /*54bd0*/  VIADD R5, R5, UR30 ;  /* 0x0000001e05057c36 */ /* 0x001fe20008000000 */
[----:B------:R-:W-:-:S02]  /*54be0*/  ULDC UR30, c[0x0][0x248] ;  /* 0x00009200001e7ab9 */ /* 0x000fc40000000800 */
[----:B------:R-:W-:Y:S02]  /*54bf0*/  ISETP.LT.AND P1, PT, R3, UR38, !P0 ;  /* 0x0000002603007c0c */ /* 0x000fe4000c721270 */
[----:B------:R-:W-:Y:S01]  /*54c00*/  LOP3.LUT R229, R229, 0xfffffeff, RZ, 0xc0, !PT ;  /* 0xfffffeffe5e57812 */ /* 0x000fe200078ec0ff */
[----:B------:R0:W-:Y:S01]  /*54c10*/  STL [R1+0x8f0], R5 ;  /* 0x0008f00501007387 */ /* 0x0001e20000100800 */
[----:B------:R-:W-:Y:S01]  /*54c20*/  ISETP.LT.AND P0, PT, R2, UR34, !P0 ;  /* 0x0000002202007c0c */ /* 0x000fe2000c701270 */
[----:B------:R-:W-:Y:S01]  /*54c30*/  VIADD R33, R0, 0xdd ;  /* 0x000000dd00217836 */ /* 0x000fe20000000000 */
[----:B------:R-:W-:Y:S01]  /*54c40*/  ULDC UR57, c[0x0][0x228] ;  /* 0x00008a0000397ab9 */ /* 0x000fe20000000800 */
[----:B------:R-:W-:Y:S01]  /*54c50*/  ULDC UR38, c[0x0][0x248] ;  /* 0x0000920000267ab9 */ /* 0x000fe20000000800 */
[----:B------:R-:W-:Y:S01]  /*54c60*/  ULDC UR34, c[0x0][0x248] ;  /* 0x0000920000227ab9 */ /* 0x000fe20000000800 */
[----:B0-----:R-:W-:Y:S01]  /*54c70*/  VIADD R5, R5, UR30 ;  /* 0x0000001e05057c36 */ /* 0x001fe20008000000 */
[----:B------:R-:W-:-:S04]  /*54c80*/  ULDC UR30, c[0x0][0x248] ;  /* 0x00009200001e7ab9 */ /* 0x000fc80000000800 */
[----:B------:R0:W-:Y:S01]  /*54c90*/  STL [R1+0x8f4], R5 ;  /* 0x0008f40501007387 */ /* 0x0001e20000100800 */
[----:B------:R-:W-:Y:S01]  /*54ca0*/  @P1 LOP3.LUT R229, R229, 0x100, RZ, 0xfc, !PT ;  /* 0x00000100e5e51812 */ /* 0x000fe200078efcff */
[----:B0-----:R-:W-:Y:S01]  /*54cb0*/  VIADD R5, R5, UR30 ;  /* 0x0000001e05057c36 */ /* 0x001fe20008000000 */
[----:B------:R-:W-:-:S04]  /*54cc0*/  ULDC UR30, c[0x0][0x248] ;  /* 0x00009200001e7ab9 */ /* 0x000fc80000000800 */
[----:B------:R0:W-:Y:S01]  /*54cd0*/  STL [R1+0x8f8], R5 ;  /* 0x0008f80501007387 */ /* 0x0001e20000100800 */
[----:B------:R-:W-:Y:S01]  /*54ce0*/  LOP3.LUT R229, R229, 0xffffff7f, RZ, 0xc0, !PT ;  /* 0xffffff7fe5e57812 */ /* 0x000fe200078ec0ff */
[----:B0-----:R-:W-:-:S03]  /*54cf0*/  VIADD R5, R5, UR30 ;  /* 0x0000001e05057c36 */ /* 0x001fc60008000000 */
[----:B------:R-:W-:Y:S01]  /*54d00*/  @P0 LOP3.LUT R229, R229, 0x80, RZ, 0xfc, !PT ;  /* 0x00000080e5e50812 */ /* 0x000fe200078efcff */
[----:B------:R-:W-:Y:S01]  /*54d10*/  ULDC UR30, c[0x0][0x228] ;  /* 0x00008a00001e7ab9 */ /* 0x000fe20000000800 */
[----:B------:R0:W-:Y:S01]  /*54d20*/  STL [R1+0x8fc], R5 ;  /* 0x0008fc0501007387 */ /* 0x0001e20000100800 */
        /* <DEDUP_REMOVED lines=10> */
[----:B------:R-:W-:-:S04]  /*54dd0*/  ULDC UR4, c[0x0][0x248] ;  /* 0x0000920000047ab9 */ /* 0x000fc80000000800 */
[----:B------:R0:W-:Y:S01]  /*54de0*/  STL [R1+0x904], R5 ;  /* 0x0009040501007387 */ /* 0x0001e20000100800 */
[----:B------:R-:W-:Y:S01]  /*54df0*/  ISETP.LT.AND P0, PT, R2, UR48, !P0 ;  /* 0x0000003002007c0c */ /* 0x000fe2000c701270 */
[----:B------:R-:W-:Y:S01]  /*54e00*/  ULDC UR48, c[0x0][0x248] ;  /* 0x0000920000307ab9 */ /* 0x000fe20000000800 */
[----:B0-----:R-:W-:-:S03]  /*54e10*/  VIADD R5, R5, UR4 ;  /* 0x0000000405057c36 */ /* 0x001fc60008000000 */
[----:B------:R-:W-:Y:S01]  /*54e20*/  @P1 LOP3.LUT R229, R229, 0x40, RZ, 0xfc, !PT ;  /* 0x00000040e5e51812 */ /* 0x000fe200078efcff */
[----:B------:R-:W-:Y:S01]  /*54e30*/  ULDC UR4, c[0x0][0x228] ;  /* 0x00008a0000047ab9 */ /* 0x000fe20000000800 */
[----:B------:R0:W-:Y:S02]  /*54e40*/  STL [R1+0x908], R5 ;  /* 0x0009080501007387 */ /* 0x0001e40000100800 */
[----:B------:R-:W-:Y:S01]  /*54e50*/  LOP3.LUT R229, R229, 0xffffffdf, RZ, 0xc0, !PT ;  /* 0xffffffdfe5e57812 */ /* 0x000fe200078ec0ff */
[----:B0-----:R-:W-:Y:S01]  /*54e60*/  VIADD R5, R5, UR8 ;  /* 0x0000000805057c36 */ /* 0x001fe20008000000 */
[----:B------:R-:W-:-:S04]  /*54e70*/  ULDC UR8, c[0x0][0x248] ;  /* 0x0000920000087ab9 */ /* 0x000fc80000000800 */
[----:B------:R0:W-:Y:S01]  /*54e80*/  STL [R1+0x90c], R5 ;  /* 0x00090c0501007387 */ /* 0x0001e20000100800 */
[----:B------:R-:W-:Y:S02]  /*54e90*/  @P0 LOP3.LUT R229, R229, 0x20, RZ, 0xfc, !PT ;  /* 0x00000020e5e50812 */ /* 0x000fe400078efcff */
[----:B------:R-:W-:Y:S01]  /*54ea0*/  ISETP.GE.AND P0, PT, R33, UR19, PT ;  /* 0x0000001321007c0c */ /* 0x000fe2000bf06270 */
[----:B0-----:R-:W-:Y:S01]  /*54eb0*/  VIADD R5, R5, UR8 ;  /* 0x0000000805057c36 */ /* 0x001fe20008000000 */
[----:B------:R-:W-:-:S04]  /*54ec0*/  ULDC UR8, c[0x0][0x248] ;  /* 0x0000920000087ab9 */ /* 0x000fc80000000800 */
[----:B------:R0:W-:Y:S01]  /*54ed0*/  STL [R1+0x910], R5 ;  /* 0x0009100501007387 */ /* 0x0001e20000100800 */
[----:B------:R-:W-:Y:S01]  /*54ee0*/  ISETP.LT.AND P1, PT, R3, UR42, !P0 ;  /* 0x0000002a03007c0c */ /* 0x000fe2000c721270 */
[----:B------:R-:W-:Y:S02]  /*54ef0*/  VIADD R251, R0, 0xc4 ;  /* 0x000000c400fb7836 */ /* 0x000fe40000000000 */
[----:B0-----:R-:W-:Y:S01]  /*54f00*/  VIADD R5, R5, UR8 ;  /* 0x0000000805057c36 */ /* 0x001fe20008000000 */
[----:B------:R-:W-:Y:S01]  /*54f10*/  ULDC UR8, c[0x0][0x248] ;  /* 0x0000920000087ab9 */ /* 0x000fe20000000800 */
[----:B------:R-:W-:Y:S01]  /*54f20*/  LOP3.LUT R229, R229, 0xffffffef, RZ, 0xc0, !PT ;  /* 0xffffffefe5e57812 */ /* 0x000fe200078ec0ff */
[----:B------:R-:W-:Y:S02]  /*54f30*/  ULDC UR42, c[0x0][0x248] ;  /* 0x00009200002a7ab9 */ /* 0x000fe40000000800 */
[----:B------:R0:W-:Y:S01]  /*54f40*/  STL [R1+0x914], R5 ;  /* 0x0009140501007387 */ /* 0x0001e20000100800 */
[----:B------:R-:W-:Y:S01]  /*54f50*/  ISETP.LT.AND P0, PT, R2, UR47, !P0 ;  /* 0x0000002f02007c0c */ /* 0x000fe2000c701270 */
        /* <DEDUP_REMOVED lines=15> */
[----:B0-----:R-:W-:Y:S01]  /*55050*/  VIADD R5, R5, UR8 ;  /* 0x0000000805057c36 */ /* 0x001fe20008000000 */
[----:B------:R-:W-:Y:S01]  /*55060*/  ULDC UR8, c[0x0][0x248] ;  /* 0x0000920000087ab9 */ /* 0x000fe20000000800 */
[----:B------:R-:W-:-:S03]  /*55070*/  ISETP.LT.AND P1, PT, R3, UR61, !P0 ;  /* 0x0000003d03007c0c */ /* 0x000fc6000c721270 */
[----:B------:R0:W-:Y:S01]  /*55080*/  STL [R1+0x924], R5 ;  /* 0x0009240501007387 */ /* 0x0001e20000100800 */
[----:B------:R-:W-:Y:S01]  /*55090*/  ISETP.LT.AND P0, PT, R2, UR36, !P0 ;  /* 0x0000002402007c0c */ /* 0x000fe2000c701270 */
[----:B0-----:R-:W-:Y:S01]  /*550a0*/  VIADD R5, R5, UR8 ;  /* 0x0000000805057c36 */ /* 0x001fe20008000000 */
[----:B------:R-:W-:-:S04]  /*550b0*/  ULDC UR8, c[0x0][0x248] ;  /* 0x0000920000087ab9 */ /* 0x000fc80000000800 */
[----:B------:R0:W-:Y:S01]  /*550c0*/  STL [R1+0x928], R5 ;  /* 0x0009280501007387 */ /* 0x0001e20000100800 */
[----:B------:R-:W-:Y:S01]  /*550d0*/  LOP3.LUT R229, R229, 0xfffffffb, RZ, 0xc0, !PT ;  /* 0xfffffffbe5e57812 */ /* 0x000fe200078ec0ff */
[----:B0-----:R-:W-:-:S03]  /*550e0*/  VIADD R5, R5, UR14 ;  /* 0x0000000e05057c36 */ /* 0x001fc60008000000 */
[----:B------:R-:W-:Y:S01]  /*550f0*/  @P1 LOP3.LUT R229, R229, 0x4, RZ, 0xfc, !PT ;  /* 0x00000004e5e51812 */ /* 0x000fe200078efcff */
[----:B------:R-:W-:Y:S01]  /*55100*/  ULDC UR14, c[0x0][0x248] ;  /* 0x00009200000e7ab9 */ /* 0x000fe20000000800 */
[----:B------:R0:W-:Y:S02]  /*55110*/  STL [R1+0x92c], R5 ;  /* 0x00092c0501007387 */ /* 0x0001e40000100800 */
[----:B------:R-:W-:Y:S01]  /*55120*/  LOP3.LUT R229, R229, 0xfffffffd, RZ, 0xc0, !PT ;  /* 0xfffffffde5e57812 */ /* 0x000fe200078ec0ff */
[----:B0-----:R-:W-:-:S03]  /*55130*/  VIADD R5, R5, UR8 ;  /* 0x0000000805057c36 */ /* 0x001fc60008000000 */
[----:B------:R-:W-:Y:S01]  /*55140*/  @P0 LOP3.LUT R229, R229, 0x2, RZ, 0xfc, !PT ;  /* 0x00000002e5e50812 */ /* 0x000fe200078efcff */
[----:B------:R-:W-:Y:S01]  /*55150*/  ULDC UR8, c[0x0][0x248] ;  /* 0x0000920000087ab9 */ /* 0x000fe20000000800 */
[----:B------:R0:W-:Y:S01]  /*55160*/  STL [R1+0x930], R5 ;  /* 0x0009300501007387 */ /* 0x0001e20000100800 */
[----:B------:R-:W-:Y:S01]  /*55170*/  ISETP.GE.AND P0, PT, R238, UR21, PT ;  /* 0x00000015ee007c0c */ /* 0x000fe2000bf06270 */
[----:B0-----:R-:W-:Y:S01]  /*55180*/  VIADD R5, R5, UR10 ;  /* 0x0000000a05057c36 */ /* 0x001fe20008000000 */
[----:B------:R-:W-:Y:S01]  /*55190*/  LOP3.LUT R229, R229, 0xfffffffe, RZ, 0xc0, !PT ;  /* 0xfffffffee5e57812 */ /* 0x000fe200078ec0ff */
[----:B------:R-:W-:-:S03]  /*551a0*/  ULDC UR10, c[0x0][0x248] ;  /* 0x00009200000a7ab9 */ /* 0x000fc60000000800 */
[----:B------:R0:W-:Y:S02]  /*551b0*/  STL [R1+0x934], R5 ;  /* 0x0009340501007387 */ /* 0x0001e40000100800 */
[----:B0-----:R-:W-:Y:S01]  /*551c0*/  VIADD R5, R5, UR25 ;  /* 0x0000001905057c36 */ /* 0x001fe20008000000 */
[----:B------:R-:W-:Y:S02]  /*551d0*/  ULDC UR25, c[0x0][0x228] ;  /* 0x00008a0000197ab9 */ /* 0x000fe40000000800 */
[----:B------:R-:W-:Y:S02]  /*551e0*/  ISETP.LT.AND P1, PT, R3, UR25, !P0 ;  /* 0x0000001903007c0c */ /* 0x000fe4000c721270 */
[----:B------:R-:W-:-:S13]  /*551f0*/  ISETP.LT.AND P0, PT, R2, UR60, !P0 ;  /* 0x0000003c02007c0c */ /* 0x000fda000c701270 */
[----:B------:R-:W-:Y:S02]  /*55200*/  @P0 LOP3.LUT R228, R228, 0x80000000, RZ, 0xfc, !PT ;  /* 0x80000000e4e40812 */ /* 0x000fe400078efcff */
[----:B------:R-:W-:Y:S02]  /*55210*/  ISETP.GE.AND P0, PT, R239, UR11, PT ;  /* 0x0000000bef007c0c */ /* 0x000fe4000bf06270 */
[----:B------:R-:W-:Y:S02]  /*55220*/  @P1 LOP3.LUT R229, R229, 0x1, RZ, 0xfc, !PT ;  /* 0x00000001e5e51812 */ /* 0x000fe400078efcff */
[----:B------:R-:W-:Y:S01]  /*55230*/  ISETP.LT.AND P1, PT, R3, UR31, !P0 ;  /* 0x0000001f03007c0c */ /* 0x000fe2000c721270 */
[----:B------:R-:W-:Y:S01]  /*55240*/  ULDC UR31, c[0x0][0x228] ;  /* 0x00008a00001f7ab9 */ /* 0x000fe20000000800 */
[----:B------:R-:W-:Y:S01]  /*55250*/  ISETP.LT.AND P0, PT, R2, UR57, !P0 ;  /* 0x0000003902007c0c */ /* 0x000fe2000c701270 */
[----:B------:R-:W-:Y:S01]  /*55260*/  ULDC UR57, c[0x0][0x228] ;  /* 0x00008a0000397ab9 */ /* 0x000fe20000000800 */
[----:B------:R-:W-:-:S09]  /*55270*/  LOP3.LUT R228, R228, 0xbfffffff, RZ, 0xc0, !PT ;  /* 0xbfffffffe4e47812 */ /* 0x000fd200078ec0ff */
[----:B------:R-:W-:-:S04]  /*55280*/  @P1 LOP3.LUT R228, R228, 0x40000000, RZ, 0xfc, !PT ;  /* 0x40000000e4e41812 */ /* 0x000fc800078efcff */
[----:B------:R-:W-:-:S04]  /*55290*/  LOP3.LUT R228, R228, 0xdfffffff, RZ, 0xc0, !PT ;  /* 0xdfffffffe4e47812 */ /* 0x000fc800078ec0ff */
[----:B------:R-:W-:Y:S02]  /*552a0*/  @P0 LOP3.LUT R228, R228, 0x20000000, RZ, 0xfc, !PT ;  /* 0x20000000e4e40812 */ /* 0x000fe400078efcff */
[----:B------:R-:W-:-:S04]  /*552b0*/  ISETP.GE.AND P0, PT, R240, UR5, PT ;  /* 0x00000005f0007c0c */ /* 0x000fc8000bf06270 */
[----:B------:R-:W-:Y:S01]  /*552c0*/  ISETP.LT.AND P2, PT, R3, UR57, !P0 ;  /* 0x0000003903007c0c */ /* 0x000fe2000c741270 */
[----:B------:R-:W-:Y:S01]  /*552d0*/  ULDC UR57, c[0x0][0x228] ;  /* 0x00008a0000397ab9 */ /* 0x000fe20000000800 */
[----:B------:R-:W-:Y:S02]  /*552e0*/  ISETP.LT.AND P1, PT, R2, UR31, !P0 ;  /* 0x0000001f02007c0c */ /* 0x000fe4000c721270 */
[----:B------:R-:W-:Y:S02]  /*552f0*/  LOP3.LUT R228, R228, 0xefffffff, RZ, 0xc0, !PT ;  /* 0xefffffffe4e47812 */ /* 0x000fe400078ec0ff */
[----:B------:R-:W-:-:S07]  /*55300*/  ISETP.GE.AND P0, PT, R241, UR55, PT ;  /* 0x00000037f1007c0c */ /* 0x000fce000bf06270 */
[----:B------:R-:W-:Y:S02]  /*55310*/  @P2 LOP3.LUT R228, R228, 0x10000000, RZ, 0xfc, !PT ;  /* 0x10000000e4e42812 */ /* 0x000fe400078efcff */
[----:B------:R-:W-:Y:S02]  /*55320*/  ISETP.LT.AND P2, PT, R3, UR57, !P0 ;  /* 0x0000003903007c0c */ /* 0x000fe4000c741270 */
[----:B------:R-:W-:-:S04]  /*55330*/  LOP3.LUT R228, R228, 0xf7ffffff, RZ, 0xc0, !PT ;  /* 0xf7ffffffe4e47812 */ /* 0x000fc800078ec0ff */
[----:B------:R-:W-:Y:S02]  /*55340*/  @P1 LOP3.LUT R228, R228, 0x8000000, RZ, 0xfc, !PT ;  /* 0x08000000e4e41812 */ /* 0x000fe400078efcff */
[----:B------:R-:W-:Y:S02]  /*55350*/  ISETP.LT.AND P1, PT, R2, UR59, !P0 ;  /* 0x0000003b02007c0c */ /* 0x000fe4000c721270 */
[----:B------:R-:W-:Y:S02]  /*55360*/  LOP3.LUT R228, R228, 0xfbffffff, RZ, 0xc0, !PT ;  /* 0xfbffffffe4e47812 */ /* 0x000fe400078ec0ff */
[----:B------:R-:W-:Y:S02]  /*55370*/  ISETP.GE.AND P0, PT, R242, UR51, PT ;  /* 0x00000033f2007c0c */ /* 0x000fe4000bf06270 */
[----:B------:R-:W-:Y:S02]  /*55380*/  @P2 LOP3.LUT R228, R228, 0x4000000, RZ, 0xfc, !PT ;  /* 0x04000000e4e42812 */ /* 0x000fe400078efcff */
[----:B------:R-:W-:-:S02]  /*55390*/  ISETP.LT.AND P2, PT, R3, UR58, !P0 ;  /* 0x0000003a03007c0c */ /* 0x000fc4000c741270 */
        /* <DEDUP_REMOVED lines=10> */
[----:B------:R-:W-:Y:S01]  /*55440*/  LOP3.LUT R228, R228, 0xffefffff, RZ, 0xc0, !PT ;  /* 0xffefffffe4e47812 */ /* 0x000fe200078ec0ff */
[----:B------:R0:W-:Y:S01]  /*55450*/  STL [R1+0x938], R5 ;  /* 0x0009380501007387 */ /* 0x0001e20000100800 */
[----:B------:R-:W-:Y:S02]  /*55460*/  ISETP.GE.AND P0, PT, R244, UR39, PT ;  /* 0x00000027f4007c0c */ /* 0x000fe4000bf06270 */
[----:B------:R-:W-:Y:S02]  /*55470*/  @P2 LOP3.LUT R228, R228, 0x100000, RZ, 0xfc, !PT ;  /* 0x00100000e4e42812 */ /* 0x000fe400078efcff */
[----:B------:R-:W-:Y:S01]  /*55480*/  ISETP.LT.AND P2, PT, R3, UR16, !P0 ;  /* 0x0000001003007c0c */ /* 0x000fe2000c741270 */
[----:B0-----:R-:W-:Y:S01]  /*55490*/  VIADD R5, R5, UR24 ;  /* 0x0000001805057c36 */ /* 0x001fe20008000000 */
[----:B------:R-:W-:Y:S01]  /*554a0*/  LOP3.LUT R228, R228, 0xfff7ffff, RZ, 0xc0, !PT ;  /* 0xfff7ffffe4e47812 */ /* 0x000fe200078ec0ff */
[----:B------:R-:W-:-:S03]  /*554b0*/  ULDC.64 UR24, c[0x0][0x228] ;  /* 0x00008a0000187ab9 */ /* 0x000fc60000000a00 */
[----:B------:R0:W-:Y:S01]  /*554c0*/  STL [R1+0x93c], R5 ;  /* 0x00093c0501007387 */ /* 0x0001e20000100800 */
[----:B------:R-:W-:Y:S02]  /*554d0*/  @P1 LOP3.LUT R228, R228, 0x80000, RZ, 0xfc, !PT ;  /* 0x00080000e4e41812 */ /* 0x000fe400078efcff */
[----:B------:R-:W-:Y:S01]  /*554e0*/  ISETP.LT.AND P1, PT, R2, UR43, !P0 ;  /* 0x0000002b02007c0c */ /* 0x000fe2000c721270 */
[----:B0-----:R-:W-:Y:S01]  /*554f0*/  VIADD R5, R5, UR20 ;  /* 0x0000001405057c36 */ /* 0x001fe20008000000 */
[----:B------:R-:W-:Y:S01]  /*55500*/  LOP3.LUT R228, R228, 0xfffeffff, RZ, 0xc0, !PT ;  /* 0xfffeffffe4e47812 */ /* 0x000fe200078ec0ff */
[----:B------:R-:W-:-:S03]  /*55510*/  ULDC.64 UR20, c[0x0][0x228] ;  /* 0x00008a0000147ab9 */ /* 0x000fc60000000a00 */
[----:B------:R0:W-:Y:S01]  /*55520*/  STL [R1+0x940], R5 ;  /* 0x0009400501007387 */ /* 0x0001e20000100800 */
[----:B------:R-:W-:Y:S02]  /*55530*/  ISETP.GE.AND P0, PT, R245, UR35, PT ;  /* 0x00000023f5007c0c */ /* 0x000fe4000bf06270 */
[----:B------:R-:W-:Y:S01]  /*55540*/  @P2 LOP3.LUT R228, R228, 0x10000, RZ, 0xfc, !PT ;  /* 0x00010000e4e42812 */ /* 0x000fe200078efcff */
[----:B0-----:R-:W-:Y:S01]  /*55550*/  VIADD R5, R5, UR15 ;  /* 0x0000000f05057c36 */ /* 0x001fe20008000000 */
[----:B------:R-:W-:-:S04]  /*55560*/  ISETP.LT.AND P2, PT, R3, UR37, !P0 ;  /* 0x0000002503007c0c */ /* 0x000fc8000c741270 */
[----:B------:R0:W-:Y:S01]  /*55570*/  STL [R1+0x944], R5 ;  /* 0x0009440501007387 */ /* 0x0001e20000100800 */
[----:B------:R-:W-:Y:S01]  /*55580*/  LOP3.LUT R228, R228, 0xffff7fff, RZ, 0xc0, !PT ;  /* 0xffff7fffe4e47812 */ /* 0x000fe200078ec0ff */
[----:B0-----:R-:W-:-:S03]  /*55590*/  VIADD R5, R5, UR14 ;  /* 0x0000000e05057c36 */ /* 0x001fc60008000000 */
[----:B------:R-:W-:Y:S01]  /*555a0*/  @P1 LOP3.LUT R228, R228, 0x8000, RZ, 0xfc, !PT ;  /* 0x00008000e4e41812 */ /* 0x000fe200078efcff */
[----:B------:R-:W-:Y:S01]  /*555b0*/  ULDC.64 UR14, c[0x0][0x228] ;  /* 0x00008a00000e7ab9 */ /* 0x000fe20000000a00 */
[----:B------:R0:W-:Y:S01]  /*555c0*/  STL [R1+0x948], R5 ;  /* 0x0009480501007387 */ /* 0x0001e20000100800 */
[----:B------:R-:W-:Y:S02]  /*555d0*/  ISETP.LT.AND P1, PT, R2, UR12, !P0 ;  /* 0x0000000c02007c0c */ /* 0x000fe4000c721270 */
[----:B------:R-:W-:Y:S01]  /*555e0*/  LOP3.LUT R228, R228, 0xffffefff, RZ, 0xc0, !PT ;  /* 0xffffefffe4e47812 */ /* 0x000fe200078ec0ff */
[----:B0-----:R-:W-:Y:S01]  /*555f0*/  VIADD R5, R5, UR8 ;  /* 0x0000000805057c36 */ /* 0x001fe20008000000 */
[----:B------:R-:W-:-:S04]  /*55600*/  ISETP.GE.AND P0, PT, R246, UR33, PT ;  /* 0x00000021f6007c0c */ /* 0x000fc8000bf06270 */
[----:B------:R0:W-:Y:S01]  /*55610*/  STL [R1+0x94c], R5 ;  /* 0x00094c0501007387 */ /* 0x0001e20000100800 */
[----:B------:R-:W-:Y:S01]  /*55620*/  @P2 LOP3.LUT R228, R228, 0x1000, RZ, 0xfc, !PT ;  /* 0x00001000e4e42812 */ /* 0x000fe200078efcff */
[----:B0-----:R-:W-:Y:S01]  /*55630*/  VIADD R5, R5, UR9 ;  /* 0x0000000905057c36 */ /* 0x001fe20008000000 */
[----:B------:R-:W-:Y:S02]  /*55640*/  ULDC.64 UR8, c[0x0][0x228] ;  /* 0x00008a0000087ab9 */ /* 0x000fe40000000a00 */
[----:B------:R-:W-:Y:S02]  /*55650*/  LOP3.LUT R228, R228, 0xfffff7ff, RZ, 0xc0, !PT ;  /* 0xfffff7ffe4e47812 */ /* 0x000fe400078ec0ff */
[----:B------:R-:W-:Y:S01]  /*55660*/  ISETP.LT.AND P2, PT, R3, UR8, !P0 ;  /* 0x0000000803007c0c */ /* 0x000fe2000c741270 */
        /* <DEDUP_REMOVED lines=10> */
[----:B------:R-:W-:Y:S01]  /*55710*/  ISETP.LT.AND P2, PT, R3, UR22, !P0 ;  /* 0x0000001603007c0c */ /* 0x000fe2000c741270 */
[----:B------:R-:W-:-:S03]  /*55720*/  ULDC.64 UR10, c[0x0][0x228] ;  /* 0x00008a00000a7ab9 */ /* 0x000fc60000000a00 */
[----:B------:R0:W-:Y:S01]  /*55730*/  STL [R1+0x958], R5 ;  /* 0x0009580501007387 */ /* 0x0001e20000100800 */
[----:B------:R-:W-:Y:S01]  /*55740*/  LOP3.LUT R228, R228, 0xfffffdff, RZ, 0xc0, !PT ;  /* 0xfffffdffe4e47812 */ /* 0x000fe200078ec0ff */
[----:B0-----:R-:W-:-:S03]  /*55750*/  VIADD R5, R5, UR6 ;  /* 0x0000000605057c36 */ /* 0x001fc60008000000 */
[----:B------:R-:W-:Y:S02]  /*55760*/  @P1 LOP3.LUT R228, R228, 0x200, RZ, 0xfc, !PT ;  /* 0x00000200e4e41812 */ /* 0x000fe400078efcff */
[----:B------:R0:W-:Y:S01]  /*55770*/  STL [R1+0x95c], R5 ;  /* 0x00095c0501007387 */ /* 0x0001e20000100800 */
[----:B------:R-:W-:Y:S02]  /*55780*/  ISETP.LT.AND P1, PT, R2, UR50, !P0 ;  /* 0x0000003202007c0c */ /* 0x000fe4000c721270 */
[----:B------:R-:W-:Y:S01]  /*55790*/  LOP3.LUT R228, R228, 0xfffffeff, RZ, 0xc0, !PT ;  /* 0xfffffeffe4e47812 */ /* 0x000fe200078ec0ff */
[----:B0-----:R-:W-:Y:S01]  /*557a0*/  VIADD R5, R5, UR26 ;  /* 0x0000001a05057c36 */ /* 0x001fe20008000000 */
[----:B------:R-:W-:-:S04]  /*557b0*/  ISETP.GE.AND P0, PT, R248, UR23, PT ;  /* 0x00000017f8007c0c */ /* 0x000fc8000bf06270 */
[----:B------:R0:W-:Y:S01]  /*557c0*/  STL [R1+0x960], R5 ;  /* 0x0009600501007387 */ /* 0x0001e20000100800 */
[----:B------:R-:W-:Y:S02]  /*557d0*/  @P2 LOP3.LUT R228, R228, 0x100, RZ, 0xfc, !PT ;  /* 0x00000100e4e42812 */ /* 0x000fe400078efcff */
[----:B------:R-:W-:Y:S01]  /*557e0*/  ISETP.LT.AND P2, PT, R3, UR18, !P0 ;  /* 0x0000001203007c0c */ /* 0x000fe2000c741270 */
[----:B0-----:R-:W-:Y:S01]  /*557f0*/  VIADD R5, R5, UR38 ;  /* 0x0000002605057c36 */ /* 0x001fe20008000000 */
[----:B------:R-:W-:-:S04]  /*55800*/  LOP3.LUT R228, R228, 0xffffff7f, RZ, 0xc0, !PT ;  /* 0xffffff7fe4e47812 */ /* 0x000fc800078ec0ff */
[----:B------:R0:W-:Y:S01]  /*55810*/  STL [R1+0x964], R5 ;  /* 0x0009640501007387 */ /* 0x0001e20000100800 */
[----:B------:R-:W-:Y:S01]  /*55820*/  @P1 LOP3.LUT R228, R228, 0x80, RZ, 0xfc, !PT ;  /* 0x00000080e4e41812 */ /* 0x000fe200078efcff */
[----:B0-----:R-:W-:Y:S01]  /*55830*/  VIADD R5, R5, UR34 ;  /* 0x0000002205057c36 */ /* 0x001fe20008000000 */
[----:B------:R-:W-:-:S04]  /*55840*/  ISETP.LT.AND P1, PT, R2, UR20, !P0 ;  /* 0x0000001402007c0c */ /* 0x000fc8000c721270 */
[----:B------:R0:W-:Y:S01]  /*55850*/  STL [R1+0x968], R5 ;  /* 0x0009680501007387 */ /* 0x0001e20000100800 */
[----:B------:R-:W-:Y:S02]  /*55860*/  LOP3.LUT R228, R228, 0xffffffbf, RZ, 0xc0, !PT ;  /* 0xffffffbfe4e47812 */ /* 0x000fe400078ec0ff */
[----:B------:R-:W-:Y:S01]  /*55870*/  ISETP.GE.AND P0, PT, R249, UR17, PT ;  /* 0x00000011f9007c0c */ /* 0x000fe2000bf06270 */
[----:B0-----:R-:W-:Y:S01]  /*55880*/  VIADD R5, R5, UR29 ;  /* 0x0000001d05057c36 */ /* 0x001fe20008000000 */
[----:B------:R-:W-:-:S04]  /*55890*/  @P2 LOP3.LUT R228, R228, 0x40, RZ, 0xfc, !PT ;  /* 0x00000040e4e42812 */ /* 0x000fc800078efcff */
[----:B------:R0:W-:Y:S01]  /*558a0*/  STL [R1+0x96c], R5 ;  /* 0x00096c0501007387 */ /* 0x0001e20000100800 */
[----:B------:R-:W-:Y:S02]  /*558b0*/  ISETP.LT.AND P2, PT, R3, UR52, !P0 ;  /* 0x0000003403007c0c */ /* 0x000fe4000c741270 */
[----:B------:R-:W-:Y:S01]  /*558c0*/  LOP3.LUT R228, R228, 0xffffffdf, RZ, 0xc0, !PT ;  /* 0xffffffdfe4e47812 */ /* 0x000fe200078ec0ff */
[----:B0-----:R-:W-:-:S05]  /*558d0*/  VIADD R5, R5, UR28 ;  /* 0x0000001c05057c36 */ /* 0x001fca0008000000 */
[----:B------:R0:W-:Y:S01]  /*558e0*/  STL [R1+0x970], R5 ;  /* 0x0009700501007387 */ /* 0x0001e20000100800 */
[----:B------:R-:W-:Y:S02]  /*558f0*/  @P1 LOP3.LUT R228, R228, 0x20, RZ, 0xfc, !PT ;  /* 0x00000020e4e41812 */ /* 0x000fe400078efcff */
[----:B------:R-:W-:Y:S01]  /*55900*/  ISETP.LT.AND P1, PT, R2, UR53, !P0 ;  /* 0x0000003502007c0c */ /* 0x000fe2000c721270 */
[----:B0-----:R-:W-:Y:S01]  /*55910*/  VIADD R5, R5, UR40 ;  /* 0x0000002805057c36 */ /* 0x001fe20008000000 */
[----:B------:R-:W-:-:S04]  /*55920*/  LOP3.LUT R228, R228, 0xffffffef, RZ, 0xc0, !PT ;  /* 0xffffffefe4e47812 */ /* 0x000fc800078ec0ff */
[----:B------:R0:W-:Y:S01]  /*55930*/  STL [R1+0x974], R5 ;  /* 0x0009740501007387 */ /* 0x0001e20000100800 */
[----:B------:R-:W-:Y:S01]  /*55940*/  @P2 LOP3.LUT R228, R228, 0x10, RZ, 0xfc, !PT ;  /* 0x00000010e4e42812 */ /* 0x000fe200078efcff */
[----:B0-----:R-:W-:-:S05]  /*55950*/  VIADD R5, R5, UR41 ;  /* 0x0000002905057c36 */ /* 0x001fca0008000000 */
[----:B------:R0:W-:Y:S01]  /*55960*/  STL [R1+0x978], R5 ;  /* 0x0009780501007387 */ /* 0x0001e20000100800 */
[----:B------:R-:W-:Y:S02]  /*55970*/  LOP3.LUT R228, R228, 0xfffffff7, RZ, 0xc0, !PT ;  /* 0xfffffff7e4e47812 */ /* 0x000fe400078ec0ff */
[----:B------:R-:W-:Y:S01]  /*55980*/  ISETP.GE.AND P0, PT, R251, UR13, PT ;  /* 0x0000000dfb007c0c */ /* 0x000fe2000bf06270 */
[----:B0-----:R-:W-:Y:S01]  /*55990*/  VIADD R5, R5, UR48 ;  /* 0x0000003005057c36 */ /* 0x001fe20008000000 */
[----:B------:R-:W-:-:S04]  /*559a0*/  @P1 LOP3.LUT R228, R228, 0x8, RZ, 0xfc, !PT ;  /* 0x00000008e4e41812 */ /* 0x000fc800078efcff */
[----:B------:R0:W-:Y:S01]  /*559b0*/  STL [R1+0x97c], R5 ;  /* 0x00097c0501007387 */ /* 0x0001e20000100800 */
[----:B------:R-:W-:Y:S01]  /*559c0*/  ISETP.LT.AND P1, PT, R3, UR24, !P0 ;  /* 0x0000001803007c0c */ /* 0x000fe2000c721270 */
[----:B0-----:R-:W-:-:S05]  /*559d0*/  VIADD R5, R5, UR54 ;  /* 0x0000003605057c36 */ /* 0x001fca0008000000 */
[----:B------:R0:W-:Y:S01]  /*559e0*/  STL [R1+0x980], R5 ;  /* 0x0009800501007387 */ /* 0x0001e20000100800 */
[----:B------:R-:W-:Y:S02]  /*559f0*/  ISETP.LT.AND P0, PT, R2, UR10, !P0 ;  /* 0x0000000a02007c0c */ /* 0x000fe4000c701270 */
[----:B------:R-:W-:Y:S01]  /*55a00*/  LOP3.LUT R228, R228, 0xfffffffb, RZ, 0xc0, !PT ;  /* 0xfffffffbe4e47812 */ /* 0x000fe200078ec0ff */
[----:B0-----:R-:W-:-:S05]  /*55a10*/  VIADD R5, R5, UR56 ;  /* 0x0000003805057c36 */ /* 0x001fca0008000000 */
[----:B------:R0:W-:Y:S01]  /*55a20*/  STL [R1+0x984], R5 ;  /* 0x0009840501007387 */ /* 0x0001e20000100800 */
[----:B------:R-:W-:Y:S01]  /*55a30*/  @P1 LOP3.LUT R228, R228, 0x4, RZ, 0xfc, !PT ;  /* 0x00000004e4e41812 */ /* 0x000fe200078efcff */
[----:B0-----:R-:W-:-:S04]  /*55a40*/  VIADD R5, R5, UR42 ;  /* 0x0000002a05057c36 */ /* 0x001fc80008000000 */
[----:B------:R-:W-:Y:S01]  /*55a50*/  VIADD R251, R5, UR47 ;  /* 0x0000002f05fb7c36 */ /* 0x000fe20008000000 */
[----:B------:R0:W-:Y:S01]  /*55a60*/  STL [R1+0x988], R5 ;  /* 0x0009880501007387 */ /* 0x0001e20000100800 */
[----:B------:R-:W-:Y:S01]  /*55a70*/  LOP3.LUT R228, R228, 0xfffffffd, RZ, 0xc0, !PT ;  /* 0xfffffffde4e47812 */ /* 0x000fe200078ec0ff */
[----:B------:R-:W1:Y:S03]  /*55a80*/  S2R R237, SR_TID.X ;  /* 0x0000000000ed7919 */ /* 0x000e660000002100 */
[----:B------:R-:W-:Y:S01]  /*55a90*/  @P0 LOP3.LUT R228, R228, 0x2, RZ, 0xfc, !PT ;  /* 0x00000002e4e40812 */ /* 0x000fe200078efcff */
[----:B0-----:R-:W4:Y:S04]  /*55aa0*/  LDL.LU R5, [R1+0x1ac4] ;  /* 0x001ac40001057983 */ /* 0x001f280000300800 */
[----:B------:R0:W-:Y:S01]  /*55ab0*/  STL [R1+0xa40], R251 ;  /* 0x000a40fb01007387 */ /* 0x0001e20000100800 */
[----:B------:R-:W-:-:S02]  /*55ac0*/  ISETP.GE.AND P0, PT, R2, UR44, PT ;  /* 0x0000002c02007c0c */ /* 0x000fc4000bf06270 */
[----:B--2---:R-:W-:Y:S02]  /*55ad0*/  R2UR UR44, R188 ;  /* 0x00000000bc2c72ca */ /* 0x004fe400000e0000 */
[----:B------:R-:W2:Y:S01]  /*55ae0*/  S2R R188, SR_TID.X ;  /* 0x0000000000bc7919 */ /* 0x000ea20000002100 */
[----:B0-----:R-:W0:Y:S01]  /*55af0*/  S2R R251, SR_TID.X ;  /* 0x0000000000fb7919 */ /* 0x001e220000002100 */
[C---:B------:R-:W-:Y:S01]  /*55b00*/  VIADD R252, R0.reuse, 0xc3 ;  /* 0x000000c300fc7836 */ /* 0x040fe20000000000 */
[----:B---3--:R-:W-:Y:S01]  /*55b10*/  R2UR UR46, R41 ;  /* 0x00000000292e72ca */ /* 0x008fe200000e0000 */
[C---:B------:R-:W-:Y:S01]  /*55b20*/  VIADD R226, R0.reuse, 0xc2 ;  /* 0x000000c200e27836 */ /* 0x040fe20000000000 */
[----:B----4-:R-:W-:Y:S01]  /*55b30*/  R2UR UR45, R39 ;  /* 0x00000000272d72ca */ /* 0x010fe200000e0000 */
[----:B------:R-:W-:Y:S01]  /*55b40*/  VIADD R225, R0, 0xc1 ;  /* 0x000000c100e17836 */ /* 0x000fe20000000000 */
[----:B------:R-:W-:Y:S01]  /*55b50*/  ISETP.GE.AND P1, PT, R252, UR7, PT ;  /* 0x00000007fc007c0c */ /* 0x000fe2000bf26270 */
[----:B------:R-:W-:-:S02]  /*55b60*/  VIADD R227, R0, 0xc0 ;  /* 0x000000c000e37836 */ /* 0x000fc40000000000 */
[----:B-1----:R-:W-:Y:S02]  /*55b70*/  IMAD.SHL.U32 R237, R237, 0x40, RZ ;  /* 0x00000040eded7824 */ /* 0x002fe400078e00ff */
[C---:B------:R-:W-:Y:S02]  /*55b80*/  VIADD R224, R0.reuse, 0xbf ;  /* 0x000000bf00e07836 */ /* 0x040fe40000000000 */
[C---:B------:R-:W-:Y:S01]  /*55b90*/  VIADD R223, R0.reuse, 0xbe ;  /* 0x000000be00df7836 */ /* 0x040fe20000000000 */
[----:B------:R-:W-:Y:S01]  /*55ba0*/  LOP3.LUT R237, R237, 0x400, RZ, 0xc0, !PT ;  /* 0x00000400eded7812 */ /* 0x000fe200078ec0ff */
[C---:B------:R-:W-:Y:S02]  /*55bb0*/  VIADD R222, R0.reuse, 0xbd ;  /* 0x000000bd00de7836 */ /* 0x040fe40000000000 */
[C---:B------:R-:W-:Y:S02]  /*55bc0*/  VIADD R221, R0.reuse, 0xbc ;  /* 0x000000bc00dd7836 */ /* 0x040fe40000000000 */
[----:B------:R-:W-:-:S02]  /*55bd0*/  VIADD R220, R0, 0xbb ;  /* 0x000000bb00dc7836 */ /* 0x000fc40000000000 */
[C---:B------:R-:W-:Y:S02]  /*55be0*/  VIADD R219, R0.reuse, 0xba ;  /* 0x000000ba00db7836 */ /* 0x040fe40000000000 */
[----:B------:R-:W-:Y:S01]  /*55bf0*/  VIADD R218, R0, 0xb9 ;  /* 0x000000b900da7836 */ /* 0x000fe20000000000 */
[----:B--2---:R-:W-:Y:S01]  /*55c00*/  LOP3.LUT R188, R188, 0x7f, RZ, 0xc0, !PT ;  /* 0x0000007fbcbc7812 */ /* 0x004fe200078ec0ff */
[----:B0-----:R-:W-:Y:S02]  /*55c10*/  IMAD.SHL.U32 R251, R251, 0x10, RZ ;  /* 0x00000010fbfb7824 */ /* 0x001fe400078e00ff */
[C---:B------:R-:W-:Y:S02]  /*55c20*/  VIADD R217, R0.reuse, 0xb8 ;  /* 0x000000b800d97836 */ /* 0x040fe40000000000 */
[C---:B------:R-:W-:Y:S01]  /*55c30*/  VIADD R216, R0.reuse, 0xb7 ;  /* 0x000000b700d87836 */ /* 0x040fe20000000000 */
[----:B------:R-:W-:Y:S01]  /*55c40*/  LOP3.LUT R251, R251, 0xf0, RZ, 0xc0, !PT ;  /* 0x000000f0fbfb7812 */ /* 0x000fe200078ec0ff */
[----:B------:R-:W-:-:S02]  /*55c50*/  VIADD R215, R0, 0xb6 ;  /* 0x000000b600d77836 */ /* 0x000fc40000000000 */
[C---:B------:R-:W-:Y:S02]  /*55c60*/  VIADD R214, R0.reuse, 0xb5 ;  /* 0x000000b500d67836 */ /* 0x040fe40000000000 */
[C---:B------:R-:W-:Y:S02]  /*55c70*/  VIADD R213, R0.reuse, 0xb4 ;  /* 0x000000b400d57836 */ /* 0x040fe40000000000 */
[C---:B------:R-:W-:Y:S02]  /*55c80*/  VIADD R212, R0.reuse, 0xb3 ;  /* 0x000000b300d47836 */ /* 0x040fe40000000000 */
[C---:B------:R-:W-:Y:S02]  /*55c90*/  VIADD R211, R0.reuse, 0xb2 ;  /* 0x000000b200d37836 */ /* 0x040fe40000000000 */
[C---:B------:R-:W-:Y:S02]  /*55ca0*/  VIADD R210, R0.reuse, 0xb1 ;  /* 0x000000b100d27836 */ /* 0x040fe40000000000 */
        /* <DEDUP_REMOVED lines=175> */
[----:B------:R-:W-:Y:S01]  /*567a0*/  VIADD R33, R0, 0x1 ;  /* 0x0000000100217836 */ /* 0x000fe20000000000 */
[----:B------:R-:W-:Y:S01]  /*567b0*/  ISETP.GE.AND P2, PT, R226, UR9, PT ;  /* 0x00000009e2007c0c */ /* 0x000fe2000bf46270 */
[----:B------:R-:W-:Y:S01]  /*567c0*/  ULDC.64 UR28, c[0x0][0x228] ;  /* 0x00008a00001c7ab9 */ /* 0x000fe20000000a00 */
[----:B------:R-:W-:Y:S01]  /*567d0*/  ULDC.64 UR32, c[0x0][0x228] ;  /* 0x00008a0000207ab9 */ /* 0x000fe20000000a00 */
[----:B------:R-:W-:Y:S01]  /*567e0*/  LOP3.LUT R238, R238, 0x7fffffff, RZ, 0xc0, !PT ;  /* 0x7fffffffeeee7812 */ /* 0x000fe200078ec0ff */
[----:B------:R-:W-:Y:S01]  /*567f0*/  ULDC.64 UR30, c[0x0][0x228] ;  /* 0x00008a00001e7ab9 */ /* 0x000fe20000000a00 */
[----:B------:R-:W-:Y:S01]  /*56800*/  ISETP.LT.AND P3, PT, R2, UR28, !P2 ;  /* 0x0000001c02007c0c */ /* 0x000fe2000d761270 */
[----:B------:R-:W-:Y:S01]  /*56810*/  ULDC.64 UR26, c[0x0][0x228] ;  /* 0x00008a00001a7ab9 */ /* 0x000fe20000000a00 */
[----:B------:R-:W-:Y:S01]  /*56820*/  ISETP.LT.AND P4, PT, R3, UR32, !P2 ;  /* 0x0000002003007c0c */ /* 0x000fe2000d781270 */
[----:B------:R-:W-:Y:S01]  /*56830*/  ULDC.64 UR34, c[0x0][0x228] ;  /* 0x00008a0000227ab9 */ /* 0x000fe20000000a00 */
[----:B------:R-:W-:Y:S01]  /*56840*/  ISETP.GE.AND P2, PT, R227, UR19, PT ;  /* 0x00000013e3007c0c */ /* 0x000fe2000bf46270 */
[----:B------:R-:W-:Y:S01]  /*56850*/  ULDC.64 UR36, c[0x0][0x228] ;  /* 0x00008a0000247ab9 */ /* 0x000fe20000000a00 */
[----:B------:R-:W-:Y:S01]  /*56860*/  LOP3.LUT R228, R228, 0xfffffffe, RZ, 0xc0, !PT ;  /* 0xfffffffee4e47812 */ /* 0x000fe200078ec0ff */
[----:B------:R-:W-:Y:S01]  /*56870*/  ULDC.64 UR38, c[0x0][0x228] ;  /* 0x00008a0000267ab9 */ /* 0x000fe20000000a00 */
[----:B------:R-:W-:Y:S01]  /*56880*/  ULDC.64 UR40, c[0x0][0x228] ;  /* 0x00008a0000287ab9 */ /* 0x000fe20000000a00 */
[----:B------:R-:W-:Y:S01]  /*56890*/  ULDC UR28, c[0x0][0x228] ;  /* 0x00008a00001c7ab9 */ /* 0x000fe20000000800 */
[----:B------:R-:W-:Y:S01]  /*568a0*/  ULDC UR61, c[0x0][0x228] ;  /* 0x00008a00003d7ab9 */ /* 0x000fe20000000800 */
[----:B------:R-:W-:Y:S01]  /*568b0*/  ULDC UR60, c[0x0][0x228] ;  /* 0x00008a00003c7ab9 */ /* 0x000fe20000000800 */
[----:B------:R-:W-:Y:S01]  /*568c0*/  ULDC UR59, c[0x0][0x228] ;  /* 0x00008a00003b7ab9 */ /* 0x000fe20000000800 */
[----:B------:R-:W-:Y:S01]  /*568d0*/  @P3 LOP3.LUT R238, R238, 0x80000000, RZ, 0xfc, !PT ;  /* 0x80000000eeee3812 */ /* 0x000fe200078efcff */
[----:B------:R-:W-:Y:S01]  /*568e0*/  ULDC UR4, c[0x0][0x228] ;  /* 0x00008a0000047ab9 */ /* 0x000fe20000000800 */
[----:B------:R-:W-:Y:S01]  /*568f0*/  ISETP.LT.AND P3, PT, R3, UR30, !P2 ;  /* 0x0000001e03007c0c */ /* 0x000fe2000d761270 */
[----:B------:R-:W-:Y:S01]  /*56900*/  ULDC UR5, c[0x0][0x228] ;  /* 0x00008a0000057ab9 */ /* 0x000fe20000000800 */
[----:B------:R-:W-:Y:S01]  /*56910*/  ISETP.LT.AND P2, PT, R2, UR26, !P2 ;  /* 0x0000001a02007c0c */ /* 0x000fe2000d741270 */
[----:B------:R-:W-:Y:S01]  /*56920*/  ULDC UR6, c[0x0][0x228] ;  /* 0x00008a0000067ab9 */ /* 0x000fe20000000800 */
[----:B------:R-:W-:Y:S01]  /*56930*/  LOP3.LUT R238, R238, 0xbfffffff, RZ, 0xc0, !PT ;  /* 0xbfffffffeeee7812 */ /* 0x000fe200078ec0ff */
[----:B------:R-:W-:Y:S01]  /*56940*/  ULDC UR7, c[0x0][0x228] ;  /* 0x00008a0000077ab9 */ /* 0x000fe20000000800 */
[----:B------:R-:W-:Y:S01]  /*56950*/  @P4 LOP3.LUT R228, R228, 0x1, RZ, 0xfc, !PT ;  /* 0x00000001e4e44812 */ /* 0x000fe200078efcff */
[----:B------:R-:W-:Y:S01]  /*56960*/  ULDC UR8, c[0x0][0x228] ;  /* 0x00008a0000087ab9 */ /* 0x000fe20000000800 */
[----:B------:R-:W-:Y:S01]  /*56970*/  ULDC UR10, c[0x0][0x228] ;  /* 0x00008a00000a7ab9 */ /* 0x000fe20000000800 */
[----:B------:R-:W-:Y:S01]  /*56980*/  ULDC UR12, c[0x0][0x228] ;  /* 0x00008a00000c7ab9 */ /* 0x000fe20000000800 */
[----:B------:R-:W-:Y:S01]  /*56990*/  ULDC UR13, c[0x0][0x228] ;  /* 0x00008a00000d7ab9 */ /* 0x000fe20000000800 */
[----:B------:R-:W-:Y:S01]  /*569a0*/  ULDC UR14, c[0x0][0x228] ;  /* 0x00008a00000e7ab9 */ /* 0x000fe20000000800 */
[----:B------:R-:W-:Y:S01]  /*569b0*/  ULDC UR16, c[0x0][0x228] ;  /* 0x00008a0000107ab9 */ /* 0x000fe20000000800 */
[----:B------:R-:W-:Y:S01]  /*569c0*/  @P3 LOP3.LUT R238, R238, 0x40000000, RZ, 0xfc, !PT ;  /* 0x40000000eeee3812 */ /* 0x000fe200078efcff */
[----:B------:R-:W-:Y:S01]  /*569d0*/  ULDC UR17, c[0x0][0x228] ;  /* 0x00008a0000117ab9 */ /* 0x000fe20000000800 */
[----:B------:R-:W-:Y:S01]  /*569e0*/  ULDC UR18, c[0x0][0x228] ;  /* 0x00008a0000127ab9 */ /* 0x000fe20000000800 */
[----:B------:R-:W-:Y:S01]  /*569f0*/  LOP3.LUT R239, R239, 0x7fffffff, RZ, 0xc0, !PT ;  /* 0x7fffffffefef7812 */ /* 0x000fe200078ec0ff */
[----:B------:R-:W-:Y:S01]  /*56a00*/  ULDC UR30, c[0x0][0x228] ;  /* 0x00008a00001e7ab9 */ /* 0x000fe20000000800 */
[----:B------:R-:W-:Y:S01]  /*56a10*/  LOP3.LUT R238, R238, 0xdfffffff, RZ, 0xc0, !PT ;  /* 0xdfffffffeeee7812 */ /* 0x000fe200078ec0ff */
[----:B------:R-:W-:Y:S01]  /*56a20*/  ULDC UR20, c[0x0][0x228] ;  /* 0x00008a0000147ab9 */ /* 0x000fe20000000800 */
[----:B------:R-:W-:Y:S01]  /*56a30*/  ULDC UR22, c[0x0][0x228] ;  /* 0x00008a0000167ab9 */ /* 0x000fe20000000800 */
[----:B------:R-:W-:Y:S01]  /*56a40*/  ULDC UR23, c[0x0][0x228] ;  /* 0x00008a0000177ab9 */ /* 0x000fe20000000800 */
[----:B------:R-:W-:Y:S01]  /*56a50*/  @P2 LOP3.LUT R238, R238, 0x20000000, RZ, 0xfc, !PT ;  /* 0x20000000eeee2812 */ /* 0x000fe200078efcff */
[----:B------:R-:W-:Y:S01]  /*56a60*/  ULDC UR47, c[0x0][0x228] ;  /* 0x00008a00002f7ab9 */ /* 0x000fe20000000800 */
[----:B------:R-:W-:Y:S01]  /*56a70*/  ISETP.GE.AND P2, PT, R223, UR25, PT ;  /* 0x00000019df007c0c */ /* 0x000fe2000bf46270 */
[----:B------:R-:W-:Y:S01]  /*56a80*/  ULDC.64 UR24, c[0x0][0x228] ;  /* 0x00008a0000187ab9 */ /* 0x000fe20000000a00 */
[----:B------:R-:W-:Y:S01]  /*56a90*/  LOP3.LUT R238, R238, 0xefffffff, RZ, 0xc0, !PT ;  /* 0xefffffffeeee7812 */ /* 0x000fe200078ec0ff */
[----:B------:R-:W-:Y:S01]  /*56aa0*/  ULDC UR48, c[0x0][0x228] ;  /* 0x00008a0000307ab9 */ /* 0x000fe20000000800 */
[----:B------:R-:W-:Y:S01]  /*56ab0*/  ISETP.LT.AND P4, PT, R3, UR34, !P2 ;  /* 0x0000002203007c0c */ /* 0x000fe2000d781270 */
[----:B------:R-:W-:Y:S01]  /*56ac0*/  ULDC UR49, c[0x0][0x228] ;  /* 0x00008a0000317ab9 */ /* 0x000fe20000000800 */
[----:B------:R-:W-:Y:S01]  /*56ad0*/  ISETP.LT.AND P3, PT, R2, UR36, !P2 ;  /* 0x0000002402007c0c */ /* 0x000fe2000d761270 */
[----:B------:R-:W-:Y:S01]  /*56ae0*/  ULDC UR50, c[0x0][0x228] ;  /* 0x00008a0000327ab9 */ /* 0x000fe20000000800 */
[----:B------:R-:W-:Y:S01]  /*56af0*/  ISETP.GE.AND P2, PT, R221, UR33, PT ;  /* 0x00000021dd007c0c */ /* 0x000fe2000bf46270 */
[----:B------:R-:W-:Y:S01]  /*56b00*/  ULDC.64 UR32, c[0x0][0x228] ;  /* 0x00008a0000207ab9 */ /* 0x000fe20000000a00 */
[----:B------:R-:W-:Y:S01]  /*56b10*/  ULDC UR51, c[0x0][0x228] ;  /* 0x00008a0000337ab9 */ /* 0x000fe20000000800 */
[----:B------:R-:W-:Y:S01]  /*56b20*/  ULDC UR52, c[0x0][0x228] ;  /* 0x00008a0000347ab9 */ /* 0x000fe20000000800 */
[----:B------:R-:W-:Y:S01]  /*56b30*/  ULDC UR53, c[0x0][0x228] ;  /* 0x00008a0000357ab9 */ /* 0x000fe20000000800 */
[----:B------:R-:W-:Y:S01]  /*56b40*/  LOP3.LUT R240, R240, 0x7fffffff, RZ, 0xc0, !PT ;  /* 0x7ffffffff0f07812 */ /* 0x000fe200078ec0ff */
[----:B------:R-:W-:Y:S01]  /*56b50*/  ULDC UR54, c[0x0][0x228] ;  /* 0x00008a0000367ab9 */ /* 0x000fe20000000800 */
[----:B------:R-:W-:Y:S01]  /*56b60*/  ULDC UR55, c[0x0][0x228] ;  /* 0x00008a0000377ab9 */ /* 0x000fe20000000800 */
[----:B------:R-:W-:Y:S01]  /*56b70*/  ULDC UR56, c[0x0][0x228] ;  /* 0x00008a0000387ab9 */ /* 0x000fe20000000800 */
[----:B------:R-:W-:Y:S01]  /*56b80*/  @P4 LOP3.LUT R238, R238, 0x10000000, RZ, 0xfc, !PT ;  /* 0x10000000eeee4812 */ /* 0x000fe200078efcff */
        /* <DEDUP_REMOVED lines=12> */
[----:B------:R-:W-:Y:S01]  /*56c50*/  ULDC.64 UR42, c[0x0][0x228] ;  /* 0x00008a00002a7ab9 */ /* 0x000fe20000000a00 */
[----:B------:R-:W-:Y:S01]  /*56c60*/  LOP3.LUT R238, R238, 0xfffbffff, RZ, 0xc0, !PT ;  /* 0xfffbffffeeee7812 */ /* 0x000fe200078ec0ff */
[----:B------:R-:W-:Y:S01]  /*56c70*/  ULDC UR40, c[0x0][0x228] ;  /* 0x00008a0000287ab9 */ /* 0x000fe20000000800 */
[----:B------:R-:W-:-:S02]  /*56c80*/  LOP3.LUT R241, R241, 0x7fffffff, RZ, 0xc0, !PT ;  /* 0x7ffffffff1f17812 */ /* 0x000fc400078ec0ff */
[----:B------:R-:W-:Y:S02]  /*56c90*/  LOP3.LUT R242, R242, 0x7fffffff, RZ, 0xc0, !PT ;  /* 0x7ffffffff2f27812 */ /* 0x000fe400078ec0ff */
[----:B------:R-:W-:Y:S01]  /*56ca0*/  ISETP.LT.AND P0, PT, R0, UR43, !P0 ;  /* 0x0000002b00007c0c */ /* 0x000fe2000c701270 */
[----:B------:R-:W-:Y:S01]  /*56cb0*/  ULDC UR43, c[0x0][0x228] ;  /* 0x00008a00002b7ab9 */ /* 0x000fe20000000800 */
[----:B------:R-:W-:Y:S02]  /*56cc0*/  LOP3.LUT R243, R243, 0x7fffffff, RZ, 0xc0, !PT ;  /* 0x7ffffffff3f37812 */ /* 0x000fe400078ec0ff */
[----:B------:R-:W-:Y:S02]  /*56cd0*/  @P3 LOP3.LUT R238, R238, 0x40000, RZ, 0xfc, !PT ;  /* 0x00040000eeee3812 */ /* 0x000fe400078efcff */
[----:B------:R-:W-:Y:S02]  /*56ce0*/  LOP3.LUT R244, R244, 0x7fffffff, RZ, 0xc0, !PT ;  /* 0x7ffffffff4f47812 */ /* 0x000fe400078ec0ff */
[----:B------:R-:W-:-:S02]  /*56cf0*/  LOP3.LUT R238, R238, 0xfffdffff, RZ, 0xc0, !PT ;  /* 0xfffdffffeeee7812 */ /* 0x000fc400078ec0ff */
[----:B------:R-:W-:Y:S02]  /*56d00*/  LOP3.LUT R245, R245, 0x7fffffff, RZ, 0xc0, !PT ;  /* 0x7ffffffff5f57812 */ /* 0x000fe400078ec0ff */
[----:B------:R-:W-:Y:S02]  /*56d10*/  @P2 LOP3.LUT R238, R238, 0x20000, RZ, 0xfc, !PT ;  /* 0x00020000eeee2812 */ /* 0x000fe400078efcff */
[----:B------:R-:W-:Y:S02]  /*56d20*/  ISETP.GE.AND P2, PT, R219, UR31, PT ;  /* 0x0000001fdb007c0c */ /* 0x000fe4000bf46270 */
[----:B------:R-:W-:Y:S02]  /*56d30*/  LOP3.LUT R238, R238, 0xffffbfff, RZ, 0xc0, !PT ;  /* 0xffffbfffeeee7812 */ /* 0x000fe400078ec0ff */
[----:B------:R-:W-:Y:S01]  /*56d40*/  ISETP.LT.AND P3, PT, R3, UR24, !P2 ;  /* 0x0000001803007c0c */ /* 0x000fe2000d761270 */
[----:B------:R-:W-:Y:S01]  /*56d50*/  ULDC UR24, c[0x0][0x228] ;  /* 0x00008a0000187ab9 */ /* 0x000fe20000000800 */
[----:B------:R-:W-:Y:S01]  /*56d60*/  ISETP.LT.AND P2, PT, R2, UR32, !P2 ;  /* 0x0000002002007c0c */ /* 0x000fe2000d741270 */
[----:B------:R-:W-:Y:S01]  /*56d70*/  ULDC UR32, c[0x0][0x228] ;  /* 0x00008a0000207ab9 */ /* 0x000fe20000000800 */
[----:B------:R-:W-:-:S02]  /*56d80*/  LOP3.LUT R246, R246, 0x7fffffff, RZ, 0xc0, !PT ;  /* 0x7ffffffff6f67812 */ /* 0x000fc400078ec0ff */
[----:B------:R-:W-:Y:S02]  /*56d90*/  LOP3.LUT R247, R247, 0x7fffffff, RZ, 0xc0, !PT ;  /* 0x7ffffffff7f77812 */ /* 0x000fe400078ec0ff */
[----:B------:R-:W-:Y:S02]  /*56da0*/  LOP3.LUT R248, R248, 0x7fffffff, RZ, 0xc0, !PT ;  /* 0x7ffffffff8f87812 */ /* 0x000fe400078ec0ff */
[----:B------:R-:W-:-:S03]  /*56db0*/  LOP3.LUT R249, R249, 0x7fffffff, RZ, 0xc0, !PT ;  /* 0x7ffffffff9f97812 */ /* 0x000fc600078ec0ff */
[----:B------:R-:W-:-:S04]  /*56dc0*/  @P3 LOP3.LUT R238, R238, 0x4000, RZ, 0xfc, !PT ;  /* 0x00004000eeee3812 */ /* 0x000fc800078efcff */
[----:B------:R-:W-:-:S04]  /*56dd0*/  LOP3.LUT R238, R238, 0xffffdfff, RZ, 0xc0, !PT ;  /* 0xffffdfffeeee7812 */ /* 0x000fc800078ec0ff */
        /* <DEDUP_REMOVED lines=9> */
[----:B------:R-:W-:Y:S02]  /*56e70*/  ISETP.GE.AND P1, PT, R225, UR15, PT ;  /* 0x0000000fe1007c0c */ /* 0x000fe4000bf26270 */
[----:B------:R-:W-:Y:S02]  /*56e80*/  LOP3.LUT R238, R238, 0xfdffffff, RZ, 0xc0, !PT ;  /* 0xfdffffffeeee7812 */ /* 0x000fe400078ec0ff */
[----:B------:R-:W-:Y:S01]  /*56e90*/  ISETP.LT.AND P2, PT, R3, UR60, !P1 ;  /* 0x0000003c03007c0c */ /* 0x000fe2000cf41270 */
[----:B------:R-:W-:Y:S01]  /*56ea0*/  ULDC UR60, c[0x0][0x228] ;  /* 0x00008a00003c7ab9 */ /* 0x000fe20000000800 */
[----:B------:R-:W-:Y:S01]  /*56eb0*/  ISETP.LT.AND P1, PT, R2, UR59, !P1 ;  /* 0x0000003b02007c0c */ /* 0x000fe2000cf21270 */
[----:B------:R-:W-:-:S10]  /*56ec0*/  ULDC UR59, c[0x0][0x228] ;  /* 0x00008a00003b7ab9 */ /* 0x000fd40000000800 */
        /* <DEDUP_REMOVED lines=8> */
[----:B------:R-:W-:-:S09]  /*56f50*/  ISETP.GE.AND P1, PT, R222, UR11, PT ;  /* 0x0000000bde007c0c */ /* 0x000fd2000bf26270 */
[----:B------:R-:W-:Y:S02]  /*56f60*/  @P3 LOP3.LUT R238, R238, 0x800000, RZ, 0xfc, !PT ;  /* 0x00800000eeee3812 */ /* 0x000fe400078efcff */
[----:B------:R-:W-:Y:S02]  /*56f70*/  ISETP.LT.AND P3, PT, R3, UR6, !P1 ;  /* 0x0000000603007c0c */ /* 0x000fe4000cf61270 */
[----:B------:R-:W-:-:S04]  /*56f80*/  LOP3.LUT R238, R238, 0xffbfffff, RZ, 0xc0, !PT ;  /* 0xffbfffffeeee7812 */ /* 0x000fc800078ec0ff */
[----:B------:R-:W-:Y:S02]  /*56f90*/  @P2 LOP3.LUT R238, R238, 0x400000, RZ, 0xfc, !PT ;  /* 0x00400000eeee2812 */ /* 0x000fe400078efcff */
[----:B------:R-:W-:Y:S01]  /*56fa0*/  ISETP.LT.AND P2, PT, R2, UR7, !P1 ;  /* 0x0000000702007c0c */ /* 0x000fe2000cf41270 */
[----:B------:R-:W-:Y:S01]  /*56fb0*/  ULDC.64 UR6, c[0x0][0x228] ;  /* 0x00008a0000067ab9 */ /* 0x000fe20000000a00 */
[----:B------:R-:W-:Y:S02]  /*56fc0*/  LOP3.LUT R238, R238, 0xffefffff, RZ, 0xc0, !PT ;  /* 0xffefffffeeee7812 */ /* 0x000fe400078ec0ff */
[----:B------:R-:W-:Y:S02]  /*56fd0*/  ISETP.GE.AND P1, PT, R220, UR29, PT ;  /* 0x0000001ddc007c0c */ /* 0x000fe4000bf26270 */
[----:B------:R-:W-:Y:S02]  /*56fe0*/  @P3 LOP3.LUT R238, R238, 0x100000, RZ, 0xfc, !PT ;  /* 0x00100000eeee3812 */ /* 0x000fe400078efcff */
[----:B------:R-:W-:Y:S01]  /*56ff0*/  ISETP.LT.AND P3, PT, R3, UR8, !P1 ;  /* 0x0000000803007c0c */ /* 0x000fe2000cf61270 */
[----:B------:R-:W-:Y:S01]  /*57000*/  ULDC UR8, c[0x0][0x228] ;  /* 0x00008a0000087ab9 */ /* 0x000fe20000000800 */
[----:B------:R-:W-:-:S04]  /*57010*/  LOP3.LUT R238, R238, 0xfff7ffff, RZ, 0xc0, !PT ;  /* 0xfff7ffffeeee7812 */ /* 0x000fc800078ec0ff */
[----:B------:R-:W-:Y:S02]  /*57020*/  @P2 LOP3.LUT R238, R238, 0x80000, RZ, 0xfc, !PT ;  /* 0x00080000eeee2812 */ /* 0x000fe400078efcff */
[----:B------:R-:W-:Y:S01]  /*57030*/  ISETP.LT.AND P2, PT, R2, UR10, !P1 ;  /* 0x0000000a02007c0c */ /* 0x000fe2000cf41270 */
[----:B------:R-:W-:Y:S01]  /*57040*/  ULDC.64 UR10, c[0x0][0x228] ;  /* 0x00008a00000a7ab9 */ /* 0x000fe20000000a00 */
[----:B------:R-:W-:Y:S02]  /*57050*/  LOP3.LUT R238, R238, 0xfffeffff, RZ, 0xc0, !PT ;  /* 0xfffeffffeeee7812 */ /* 0x000fe400078ec0ff */
[----:B------:R-:W-:Y:S02]  /*57060*/  ISETP.GE.AND P1, PT, R218, UR27, PT ;  /* 0x0000001bda007c0c */ /* 0x000fe4000bf26270 */
[----:B------:R-:W-:Y:S02]  /*57070*/  @P3 LOP3.LUT R238, R238, 0x10000, RZ, 0xfc, !PT ;  /* 0x00010000eeee3812 */ /* 0x000fe400078efcff */
[----:B------:R-:W-:-:S02]  /*57080*/  ISETP.LT.AND P3, PT, R3, UR12, !P1 ;  /* 0x0000000c03007c0c */ /* 0x000fc4000cf61270 */
[----:B------:R-:W-:-:S04]  /*57090*/  LOP3.LUT R238, R238, 0xffff7fff, RZ, 0xc0, !PT ;  /* 0xffff7fffeeee7812 */ /* 0x000fc800078ec0ff */
[----:B------:R-:W-:Y:S02]  /*570a0*/  @P2 LOP3.LUT R238, R238, 0x8000, RZ, 0xfc, !PT ;  /* 0x00008000eeee2812 */ /* 0x000fe400078efcff */
[----:B------:R-:W-:Y:S01]  /*570b0*/  ISETP.LT.AND P2, PT, R2, UR13, !P1 ;  /* 0x0000000d02007c0c */ /* 0x000fe2000cf41270 */
[----:B------:R-:W-:Y:S01]  /*570c0*/  ULDC.64 UR12, c[0x0][0x228] ;  /* 0x00008a00000c7ab9 */ /* 0x000fe20000000a00 */
[----:B------:R-:W-:Y:S02]  /*570d0*/  LOP3.LUT R238, R238, 0xffffefff, RZ, 0xc0, !PT ;  /* 0xffffefffeeee7812 */ /* 0x000fe400078ec0ff */
[----:B------:R-:W-:Y:S01]  /*570e0*/  ISETP.GE.AND P1, PT, R217, UR35, PT ;  /* 0x00000023d9007c0c */ /* 0x000fe2000bf26270 */
[----:B------:R-:W-:Y:S01]  /*570f0*/  ULDC UR35, c[0x0][0x228] ;  /* 0x00008a0000237ab9 */ /* 0x000fe20000000800 */
        /* <DEDUP_REMOVED lines=13> */
[----:B------:R-:W-:Y:S02]  /*571d0*/  ISETP.LT.AND P2, PT, R2, UR16, !P1 ;  /* 0x0000001002007c0c */ /* 0x000fe4000cf41270 */
        /* <DEDUP_REMOVED lines=33> */
[----:B------:R-:W-:-:S10]  /*573f0*/  ULDC.64 UR28, c[0x0][0x228] ;  /* 0x00008a00001c7ab9 */ /* 0x000fd40000000a00 */
[----:B------:R-:W-:Y:S02]  /*57400*/  @P2 LOP3.LUT R238, R238, 0x1, RZ, 0xfc, !PT ;  /* 0x00000001eeee2812 */ /* 0x000fe400078efcff */
[----:B------:R-:W-:Y:S02]  /*57410*/  @P1 LOP3.LUT R239, R239, 0x80000000, RZ, 0xfc, !PT ;  /* 0x80000000efef1812 */ /* 0x000fe400078efcff */
[----:B------:R-:W-:Y:S01]  /*57420*/  ISETP.GE.AND P1, PT, R211, UR5, PT ;  /* 0x00000005d3007c0c */ /* 0x000fe2000bf26270 */
[----:B------:R-:W-:Y:S01]  /*57430*/  ULDC.64 UR4, c[0x0][0x228] ;  /* 0x00008a0000047ab9 */ /* 0x000fe20000000a00 */
[----:B------:R-:W-:Y:S02]  /*57440*/  LOP3.LUT R239, R239, 0xbfffffff, RZ, 0xc0, !PT ;  /* 0xbfffffffefef7812 */ /* 0x000fe400078ec0ff */
[----:B------:R-:W-:Y:S02]  /*57450*/  ISETP.LT.AND P2, PT, R3, UR28, !P1 ;  /* 0x0000001c03007c0c */ /* 0x000fe4000cf41270 */
[----:B------:R-:W-:Y:S01]  /*57460*/  ISETP.LT.AND P1, PT, R2, UR30, !P1 ;  /* 0x0000001e02007c0c */ /* 0x000fe2000cf21270 */
[----:B------:R-:W-:-:S10]  /*57470*/  ULDC UR30, c[0x0][0x228] ;  /* 0x00008a00001e7ab9 */ /* 0x000fd40000000800 */
        /* <DEDUP_REMOVED lines=44> */
[----:B------:R-:W-:Y:S01]  /*57740*/  ULDC UR30, c[0x0][0x228] ;  /* 0x00008a00001e7ab9 */ /* 0x000fe20000000800 */
[----:B------:R-:W-:Y:S01]  /*57750*/  ISETP.GE.AND P1, PT, R205, UR29, PT ;  /* 0x0000001dcd007c0c */ /* 0x000fe2000bf26270 */
[----:B------:R-:W-:-:S08]  /*57760*/  ULDC.64 UR28, c[0x0][0x228] ;  /* 0x00008a00001c7ab9 */ /* 0x000fd00000000a00 */
[----:B------:R-:W-:Y:S02]  /*57770*/  @P3 LOP3.LUT R239, R239, 0x100000, RZ, 0xfc, !PT ;  /* 0x00100000efef3812 */ /* 0x000fe400078efcff */
[----:B------:R-:W-:Y:S02]  /*57780*/  ISETP.LT.AND P3, PT, R3, UR16, !P1 ;  /* 0x0000001003007c0c */ /* 0x000fe4000cf61270 */
[----:B------:R-:W-:-:S04]  /*57790*/  LOP3.LUT R239, R239, 0xfff7ffff, RZ, 0xc0, !PT ;  /* 0xfff7ffffefef7812 */ /* 0x000fc800078ec0ff */
[----:B------:R-:W-:Y:S02]  /*577a0*/  @P2 LOP3.LUT R239, R239, 0x80000, RZ, 0xfc, !PT ;  /* 0x00080000efef2812 */ /* 0x000fe400078efcff */
[----:B------:R-:W-:Y:S01]  /*577b0*/  ISETP.LT.AND P2, PT, R2, UR20, !P1 ;  /* 0x0000001402007c0c */ /* 0x000fe2000cf41270 */
[----:B------:R-:W-:Y:S01]  /*577c0*/  ULDC.64 UR20, c[0x0][0x228] ;  /* 0x00008a0000147ab9 */ /* 0x000fe20000000a00 */
[----:B------:R-:W-:Y:S02]  /*577d0*/  LOP3.LUT R239, R239, 0xfffbffff, RZ, 0xc0, !PT ;  /* 0xfffbffffefef7812 */ /* 0x000fe400078ec0ff */
[----:B------:R-:W-:Y:S01]  /*577e0*/  ISETP.GE.AND P1, PT, R204, UR5, PT ;  /* 0x00000005cc007c0c */ /* 0x000fe2000bf26270 */
[----:B------:R-:W-:Y:S01]  /*577f0*/  ULDC.64 UR4, c[0x0][0x228] ;  /* 0x00008a0000047ab9 */ /* 0x000fe20000000a00 */
[----:B------:R-:W-:Y:S02]  /*57800*/  @P3 LOP3.LUT R239, R239, 0x40000, RZ, 0xfc, !PT ;  /* 0x00040000efef3812 */ /* 0x000fe400078efcff */
[----:B------:R-:W-:-:S02]  /*57810*/  ISETP.LT.AND P3, PT, R3, UR20, !P1 ;  /* 0x0000001403007c0c */ /* 0x000fc4000cf61270 */
[----:B------:R-:W-:-:S04]  /*57820*/  LOP3.LUT R239, R239, 0xfffdffff, RZ, 0xc0, !PT ;  /* 0xfffdffffefef7812 */ /* 0x000fc800078ec0ff */
[----:B------:R-:W-:Y:S02]  /*57830*/  @P2 LOP3.LUT R239, R239, 0x20000, RZ, 0xfc, !PT ;  /* 0x00020000efef2812 */ /* 0x000fe400078efcff */
[----:B------:R-:W-:Y:S02]  /*57840*/  ISETP.LT.AND P2, PT, R2, UR22, !P1 ;  /* 0x0000001602007c0c */ /* 0x000fe4000cf41270 */
[----:B------:R-:W-:Y:S02]  /*57850*/  LOP3.LUT R239, R239, 0xfffeffff, RZ, 0xc0, !PT ;  /* 0xfffeffffefef7812 */ /* 0x000fe400078ec0ff */
[----:B------:R-:W-:Y:S01]  /*57860*/  ISETP.GE.AND P1, PT, R203, UR7, PT ;  /* 0x00000007cb007c0c */ /* 0x000fe2000bf26270 */
[----:B------:R-:W-:Y:S01]  /*57870*/  ULDC.64 UR6, c[0x0][0x228] ;  /* 0x00008a0000067ab9 */ /* 0x000fe20000000a00 */
        /* <DEDUP_REMOVED lines=8> */
[----:B------:R-:W-:Y:S01]  /*57900*/  ISETP.GE.AND P1, PT, R202, UR11, PT ;  /* 0x0000000bca007c0c */ /* 0x000fe2000bf26270 */
[----:B------:R-:W-:Y:S01]  /*57910*/  ULDC.64 UR10, c[0x0][0x228] ;  /* 0x00008a00000a7ab9 */ /* 0x000fe20000000a00 */
[----:B------:R-:W-:-:S04]  /*57920*/  @P3 LOP3.LUT R239, R239, 0x4000, RZ, 0xfc, !PT ;  /* 0x00004000efef3812 */ /* 0x000fc800078efcff */
[----:B------:R-:W-:-:S04]  /*57930*/  LOP3.LUT R239, R239, 0xffffdfff, RZ, 0xc0, !PT ;  /* 0xffffdfffefef7812 */ /* 0x000fc800078ec0ff */
[----:B------:R-:W-:Y:S02]  /*57940*/  @P2 LOP3.LUT R239, R239, 0x2000, RZ, 0xfc, !PT ;  /* 0x00002000efef2812 */ /* 0x000fe400078efcff */
[----:B------:R-:W-:Y:S02]  /*57950*/  ISETP.LT.AND P2, PT, R3, UR6, !P1 ;  /* 0x0000000603007c0c */ /* 0x000fe4000cf41270 */
[----:B------:R-:W-:Y:S01]  /*57960*/  ISETP.LT.AND P1, PT, R2, UR47, !P1 ;  /* 0x0000002f02007c0c */ /* 0x000fe2000cf21270 */
[----:B------:R-:W-:Y:S01]  /*57970*/  ULDC UR47, c[0x0][0x228] ;  /* 0x00008a00002f7ab9 */ /* 0x000fe20000000800 */
        /* <DEDUP_REMOVED lines=41> */
[----:B------:R-:W-:Y:S01]  /*57c10*/  ULDC UR5, c[0x0][0x228] ;  /* 0x00008a0000057ab9 */ /* 0x000fe20000000800 */
        /* <DEDUP_REMOVED lines=13> */
[----:B------:R-:W-:Y:S02]  /*57cf0*/  @P2 LOP3.LUT R239, R239, 0x1, RZ, 0xfc, !PT ;  /* 0x00000001efef2812 */ /* 0x000fe400078efcff */
[----:B------:R-:W-:Y:S02]  /*57d00*/  @P1 LOP3.LUT R240, R240, 0x80000000, RZ, 0xfc, !PT ;  /* 0x80000000f0f01812 */ /* 0x000fe400078efcff */
[----:B------:R-:W-:Y:S01]  /*57d10*/  ISETP.GE.AND P1, PT, R195, UR11, PT ;  /* 0x0000000bc3007c0c */ /* 0x000fe2000bf26270 */
[----:B------:R-:W-:Y:S01]  /*57d20*/  ULDC.64 UR10, c[0x0][0x228] ;  /* 0x00008a00000a7ab9 */ /* 0x000fe20000000a00 */
        /* <DEDUP_REMOVED lines=87> */
[----:B------:R-:W-:Y:S01]  /*582a0*/  ISETP.LT.AND P2, PT, R3, UR24, !P1 ;  /* 0x0000001803007c0c */ /* 0x000fe2000cf41270 */
[----:B------:R-:W-:Y:S01]  /*582b0*/  ULDC UR24, c[0x0][0x228] ;  /* 0x00008a0000187ab9 */ /* 0x000fe20000000800 */
        /* <DEDUP_REMOVED lines=29> */
[----:B------:R-:W-:-:S11]  /*58490*/  ISETP.LT.AND P1, PT, R2, UR36, !P1 ;  /* 0x0000002402007c0c */ /* 0x000fd6000cf21270 */
        /* <DEDUP_REMOVED lines=765> */
[----:B------:R-:W-:-:S08]  /*5b470*/  ULDC.64 UR32, c[0x0][0x228] ;  /* 0x00008a0000207ab9 */ /* 0x000fd00000000a00 */
[----:B------:R-:W-:Y:S02]  /*5b480*/  @P3 LOP3.LUT R246, R246, 0x4000000, RZ, 0xfc, !PT ;  /* 0x04000000f6f63812 */ /* 0x000fe400078efcff */
[----:B------:R-:W-:Y:S02]  /*5b490*/  ISETP.LT.AND P3, PT, R3, UR24, !P1 ;  /* 0x0000001803007c0c */ /* 0x000fe4000cf61270 */
[----:B------:R-:W-:-:S04]  /*5b4a0*/  LOP3.LUT R246, R246, 0xfdffffff, RZ, 0xc0, !PT ;  /* 0xfdfffffff6f67812 */ /* 0x000fc800078ec0ff */
[----:B------:R-:W-:Y:S02]  /*5b4b0*/  @P2 LOP3.LUT R246, R246, 0x2000000, RZ, 0xfc, !PT ;  /* 0x02000000f6f62812 */ /* 0x000fe400078efcff */
[----:B------:R-:W-:Y:S01]  /*5b4c0*/  ISETP.LT.AND P2, PT, R2, UR43, !P1 ;  /* 0x0000002b02007c0c */ /* 0x000fe2000cf41270 */
[----:B------:R-:W-:Y:S01]  /*5b4d0*/  ULDC UR43, c[0x0][0x228] ;  /* 0x00008a00002b7ab9 */ /* 0x000fe20000000800 */
        /* <DEDUP_REMOVED lines=76> */
[----:B------:R-:W-:-:S04]  /*5b9a0*/  @P3 LOP3.LUT R246, R246, 0x40, RZ, 0xfc, !PT ;  /* 0x00000040f6f63812 */ /* 0x000fc800078efcff */
[----:B------:R-:W-:-:S04]  /*5b9b0*/  LOP3.LUT R246, R246, 0xffffffdf, RZ, 0xc0, !PT ;  /* 0xffffffdff6f67812 */ /* 0x000fc800078ec0ff */
[----:B------:R-:W-:Y:S02]  /*5b9c0*/  @P2 LOP3.LUT R246, R246, 0x20, RZ, 0xfc, !PT ;  /* 0x00000020f6f62812 */ /* 0x000fe400078efcff */
[----:B------:R-:W-:Y:S02]  /*5b9d0*/  ISETP.LT.AND P2, PT, R3, UR28, !P1 ;  /* 0x0000001c03007c0c */ /* 0x000fe4000cf41270 */
[----:B------:R-:W-:Y:S01]  /*5b9e0*/  ISETP.LT.AND P1, PT, R2, UR5, !P1 ;  /* 0x0000000502007c0c */ /* 0x000fe2000cf21270 */
[----:B------:R-:W-:Y:S01]  /*5b9f0*/  ULDC.64 UR4, c[0x0][0x228] ;  /* 0x00008a0000047ab9 */ /* 0x000fe20000000a00 */
        /* <DEDUP_REMOVED lines=19> */
[----:B------:R-:W-:Y:S02]  /*5bb30*/  @P2 LOP3.LUT R246, R246, 0x1, RZ, 0xfc, !PT ;  /* 0x00000001f6f62812 */ /* 0x000fe400078efcff */
        /* <DEDUP_REMOVED lines=236> */
[----:B------:R-:W-:-:S02]  /*5ca00*/  ULDC.64 UR14, c[0x0][0x228] ;  /* 0x00008a00000e7ab9 */ /* 0x000fc40000000a00 */
[----:B------:R-:W-:-:S06]  /*5ca10*/  ISETP.GE.AND P6, PT, R0, UR15, PT ;  /* 0x0000000f00007c0c */ /* 0x000fcc000bfc6270 */
[----:B------:R-:W-:-:S04]  /*5ca20*/  @P3 LOP3.LUT R248, R248, 0x400, RZ, 0xfc, !PT ;  /* 0x00000400f8f83812 */ /* 0x000fc800078efcff */
[----:B------:R-:W-:-:S04]  /*5ca30*/  LOP3.LUT R248, R248, 0xfffffdff, RZ, 0xc0, !PT ;  /* 0xfffffdfff8f87812 */ /* 0x000fc800078ec0ff */
[----:B------:R-:W-:Y:S02]  /*5ca40*/  @P2 LOP3.LUT R248, R248, 0x200, RZ, 0xfc, !PT ;  /* 0x00000200f8f82812 */ /* 0x000fe400078efcff */
[----:B------:R-:W-:Y:S02]  /*5ca50*/  ISETP.LT.AND P2, PT, R3, UR30, !P1 ;  /* 0x0000001e03007c0c */ /* 0x000fe4000cf41270 */
[----:B------:R-:W-:Y:S01]  /*5ca60*/  ISETP.LT.AND P1, PT, R2, UR54, !P1 ;  /* 0x0000003602007c0c */ /* 0x000fe2000cf21270 */
[----:B------:R-:W-:Y:S01]  /*5ca70*/  ULDC.64 UR54, c[0x0][0x228] ;  /* 0x00008a0000367ab9 */ /* 0x000fe20000000a00 */
[----:B------:R-:W-:Y:S02]  /*5ca80*/  LOP3.LUT R248, R248, 0xfffffeff, RZ, 0xc0, !PT ;  /* 0xfffffefff8f87812 */ /* 0x000fe400078ec0ff */
[----:B------:R-:W-:-:S07]  /*5ca90*/  ISETP.GE.AND P5, PT, R33, UR55, PT ;  /* 0x0000003721007c0c */ /* 0x000fce000bfa6270 */
        /* <DEDUP_REMOVED lines=8> */
[----:B------:R-:W-:Y:S02]  /*5cb20*/  ISETP.LT.AND P2, PT, R2, UR56, !P1 ;  /* 0x0000003802007c0c */ /* 0x000fe4000cf41270 */
        /* <DEDUP_REMOVED lines=35> */
[----:B------:R-:W-:-:S02]  /*5cd60*/  ISETP.LT.AND P2, PT, R2, UR61, !P1 ;  /* 0x0000003d02007c0c */ /* 0x000fc4000cf41270 */
[----:B------:R-:W-:Y:S01]  /*5cd70*/  ISETP.GE.AND P1, PT, R49, UR31, PT ;  /* 0x0000001f31007c0c */ /* 0x000fe2000bf26270 */
[----:B------:R-:W-:Y:S02]  /*5cd80*/  ULDC.64 UR30, c[0x0][0x228] ;  /* 0x00008a00001e7ab9 */ /* 0x000fe40000000a00 */
[----:B------:R-:W-:-:S06]  /*5cd90*/  ISETP.LT.AND P4, PT, R3, UR30, !P5 ;  /* 0x0000001e03007c0c */ /* 0x000fcc000ef81270 */
        /* <DEDUP_REMOVED lines=10> */
[----:B------:R-:W-:Y:S02]  /*5ce40*/  ISETP.GE.AND P1, PT, R48, UR39, PT ;  /* 0x0000002730007c0c */ /* 0x000fe4000bf26270 */
[----:B------:R-:W-:Y:S02]  /*5ce50*/  LOP3.LUT R249, R249, 0xfbffffff, RZ, 0xc0, !PT ;  /* 0xfbfffffff9f97812 */ /* 0x000fe400078ec0ff */
[----:B------:R-:W-:Y:S02]  /*5ce60*/  ISETP.LT.AND P2, PT, R3, UR8, !P1 ;  /* 0x0000000803007c0c */ /* 0x000fe4000cf41270 */
[C---:B------:R-:W-:Y:S01]  /*5ce70*/  ISETP.LT.AND P1, PT, R2.reuse, UR38, !P1 ;  /* 0x0000002602007c0c */ /* 0x040fe2000cf21270 */
[----:B------:R-:W-:Y:S02]  /*5ce80*/  ULDC.64 UR38, c[0x0][0x228] ;  /* 0x00008a0000267ab9 */ /* 0x000fe40000000a00 */
[----:B------:R-:W-:-:S08]  /*5ce90*/  ISETP.LT.AND P5, PT, R2, UR38, !P5 ;  /* 0x0000002602007c0c */ /* 0x000fd0000efa1270 */
[----:B------:R-:W-:-:S04]  /*5cea0*/  @P2 LOP3.LUT R249, R249, 0x4000000, RZ, 0xfc, !PT ;  /* 0x04000000f9f92812 */ /* 0x000fc800078efcff */
[----:B------:R-:W-:-:S04]  /*5ceb0*/  LOP3.LUT R249, R249, 0xfdffffff, RZ, 0xc0, !PT ;  /* 0xfdfffffff9f97812 */ /* 0x000fc800078ec0ff */
[----:B------:R-:W-:Y:S02]  /*5cec0*/  @P1 LOP3.LUT R249, R249, 0x2000000, RZ, 0xfc, !PT ;  /* 0x02000000f9f91812 */ /* 0x000fe400078efcff */
[----:B------:R-:W-:Y:S02]  /*5ced0*/  ISETP.GE.AND P1, PT, R47, UR17, PT ;  /* 0x000000112f007c0c */ /* 0x000fe4000bf26270 */
[----:B------:R-:W-:Y:S02]  /*5cee0*/  LOP3.LUT R249, R249, 0xfeffffff, RZ, 0xc0, !PT ;  /* 0xfefffffff9f97812 */ /* 0x000fe400078ec0ff */
[C---:B------:R-:W-:Y:S02]  /*5cef0*/  ISETP.LT.AND P2, PT, R3.reuse, UR48, !P1 ;  /* 0x0000003003007c0c */ /* 0x040fe4000cf41270 */
[----:B------:R-:W-:Y:S01]  /*5cf00*/  ISETP.LT.AND P1, PT, R2, UR16, !P1 ;  /* 0x0000001002007c0c */ /* 0x000fe2000cf21270 */
[----:B------:R-:W-:Y:S02]  /*5cf10*/  ULDC.64 UR16, c[0x0][0x228] ;  /* 0x00008a0000107ab9 */ /* 0x000fe40000000a00 */
[----:B------:R-:W-:-:S08]  /*5cf20*/  ISETP.LT.AND P6, PT, R3, UR16, !P6 ;  /* 0x0000001003007c0c */ /* 0x000fd0000f7c1270 */
[----:B------:R-:W-:-:S04]  /*5cf30*/  @P2 LOP3.LUT R249, R249, 0x1000000, RZ, 0xfc, !PT ;  /* 0x01000000f9f92812 */ /* 0x000fc800078efcff */
[----:B------:R-:W-:-:S04]  /*5cf40*/  LOP3.LUT R249, R249, 0xff7fffff, RZ, 0xc0, !PT ;  /* 0xff7ffffff9f97812 */ /* 0x000fc800078ec0ff */
[----:B------:R-:W-:Y:S02]  /*5cf50*/  @P1 LOP3.LUT R249, R249, 0x800000, RZ, 0xfc, !PT ;  /* 0x00800000f9f91812 */ /* 0x000fe400078efcff */
[----:B------:R-:W-:Y:S02]  /*5cf60*/  ISETP.GE.AND P1, PT, R46, UR7, PT ;  /* 0x000000072e007c0c */ /* 0x000fe4000bf26270 */
[----:B------:R-:W-:Y:S02]  /*5cf70*/  LOP3.LUT R249, R249, 0xffbfffff, RZ, 0xc0, !PT ;  /* 0xffbffffff9f97812 */ /* 0x000fe400078ec0ff */
[----:B------:R-:W-:Y:S02]  /*5cf80*/  ISETP.LT.AND P3, PT, R3, UR10, !P1 ;  /* 0x0000000a03007c0c */ /* 0x000fe4000cf61270 */
[----:B------:R-:W-:Y:S01]  /*5cf90*/  ISETP.LT.AND P2, PT, R2, UR18, !P1 ;  /* 0x0000001202007c0c */ /* 0x000fe2000cf41270 */
[----:B------:R-:W-:Y:S01]  /*5cfa0*/  ULDC UR18, c[0x0][0x228] ;  /* 0x00008a0000127ab9 */ /* 0x000fe20000000800 */
[----:B------:R-:W-:-:S09]  /*5cfb0*/  ISETP.GE.AND P1, PT, R45, UR19, PT ;  /* 0x000000132d007c0c */ /* 0x000fd2000bf26270 */
[----:B------:R-:W-:Y:S02]  /*5cfc0*/  @P3 LOP3.LUT R249, R249, 0x400000, RZ, 0xfc, !PT ;  /* 0x00400000f9f93812 */ /* 0x000fe400078efcff */
[----:B------:R-:W-:Y:S02]  /*5cfd0*/  ISETP.LT.AND P3, PT, R3, UR50, !P1 ;  /* 0x0000003203007c0c */ /* 0x000fe4000cf61270 */
[----:B------:R-:W-:-:S04]  /*5cfe0*/  LOP3.LUT R249, R249, 0xffdfffff, RZ, 0xc0, !PT ;  /* 0xffdffffff9f97812 */ /* 0x000fc800078ec0ff */
[----:B------:R-:W-:Y:S02]  /*5cff0*/  @P2 LOP3.LUT R249, R249, 0x200000, RZ, 0xfc, !PT ;  /* 0x00200000f9f92812 */ /* 0x000fe400078efcff */
[----:B------:R-:W-:Y:S01]  /*5d000*/  ISETP.LT.AND P2, PT, R2, UR6, !P1 ;  /* 0x0000000602007c0c */ /* 0x000fe2000cf41270 */
[----:B------:R-:W-:Y:S01]  /*5d010*/  ULDC UR6, c[0x0][0x228] ;  /* 0x00008a0000067ab9 */ /* 0x000fe20000000800 */
[----:B------:R-:W-:Y:S02]  /*5d020*/  LOP3.LUT R249, R249, 0xffefffff, RZ, 0xc0, !PT ;  /* 0xffeffffff9f97812 */ /* 0x000fe400078ec0ff */
[----:B------:R-:W-:Y:S02]  /*5d030*/  ISETP.GE.AND P1, PT, R44, UR41, PT ;  /* 0x000000292c007c0c */ /* 0x000fe4000bf26270 */
[----:B------:R-:W-:Y:S02]  /*5d040*/  @P3 LOP3.LUT R249, R249, 0x100000, RZ, 0xfc, !PT ;  /* 0x00100000f9f93812 */ /* 0x000fe400078efcff */
[----:B------:R-:W-:-:S02]  /*5d050*/  ISETP.LT.AND P3, PT, R3, UR22, !P1 ;  /* 0x0000001603007c0c */ /* 0x000fc4000cf61270 */
        /* <DEDUP_REMOVED lines=20> */
[----:B------:R-:W-:-:S09]  /*5d1a0*/  ISETP.GE.AND P1, PT, R41, UR49, PT ;  /* 0x0000003129007c0c */ /* 0x000fd2000bf26270 */
        /* <DEDUP_REMOVED lines=44> */
[----:B------:R-:W-:Y:S02]  /*5d470*/  LOP3.LUT R249, R249, 0xfffffffd, RZ, 0xc0, !PT ;  /* 0xfffffffdf9f97812 */ /* 0x000fe400078ec0ff */
[----:B------:R-:W-:Y:S02]  /*5d480*/  ISETP.LT.AND P1, PT, R2, UR36, !P1 ;  /* 0x0000002402007c0c */ /* 0x000fe4000cf21270 */
[----:B------:R-:W-:Y:S02]  /*5d490*/  @P3 LOP3.LUT R249, R249, 0x2, RZ, 0xfc, !PT ;  /* 0x00000002f9f93812 */ /* 0x000fe400078efcff */
[----:B------:R-:W-:Y:S02]  /*5d4a0*/  ISETP.GE.AND P3, PT, R34, UR21, PT ;  /* 0x0000001522007c0c */ /* 0x000fe4000bf66270 */
[----:B------:R-:W-:-:S04]  /*5d4b0*/  LOP3.LUT R249, R249, 0xfffffffe, RZ, 0xc0, !PT ;  /* 0xfffffffef9f97812 */ /* 0x000fc800078ec0ff */
[----:B------:R-:W-:Y:S02]  /*5d4c0*/  @P2 LOP3.LUT R249, R249, 0x1, RZ, 0xfc, !PT ;  /* 0x00000001f9f92812 */ /* 0x000fe400078efcff */
[----:B------:R-:W-:Y:S02]  /*5d4d0*/  ISETP.LT.AND P2, PT, R3, UR4, !P3 ;  /* 0x0000000403007c0c */ /* 0x000fe4000df41270 */
[----:B------:R-:W-:Y:S01]  /*5d4e0*/  ISETP.LT.AND P3, PT, R2, UR60, !P3 ;  /* 0x0000003c02007c0c */ /* 0x000fe2000df61270 */
[----:B------:R-:W2:Y:S01]  /*5d4f0*/  LDL.LU R219, [R1+0xd44] ;  /* 0x000d440001db7983 */ /* 0x000ea20000300800 */
[----:B------:R-:W-:Y:S01]  /*5d500*/  IADD3 R237, R237, UR46, R251 ;  /* 0x0000002eeded7c10 */ /* 0x000fe2000fffe0fb */
[----:B------:R-:W-:Y:S01]  /*5d510*/  ULDC.64 UR8, c[0x0][0x228] ;  /* 0x00008a0000087ab9 */ /* 0x000fe20000000a00 */
[----:B------:R-:W-:Y:S01]  /*5d520*/  ULDC.64 UR6, c[0x0][0x228] ;  /* 0x00008a0000067ab9 */ /* 0x000fe20000000a00 */
[----:B------:R-:W3:Y:S01]  /*5d530*/  LDL.LU R221, [R1+0xd3c] ;  /* 0x000d3c0001dd7983 */ /* 0x000ee20000300800 */
[----:B------:R-:W-:Y:S01]  /*5d540*/  ULDC.64 UR12, c[0x0][0x228] ;  /* 0x00008a00000c7ab9 */ /* 0x000fe20000000a00 */
[----:B------:R-:W-:Y:S01]  /*5d550*/  ULDC.64 UR10, c[0x0][0x228] ;  /* 0x00008a00000a7ab9 */ /* 0x000fe20000000a00 */
[----:B------:R-:W-:Y:S01]  /*5d560*/  ULDC.64 UR20, c[0x0][0x228] ;  /* 0x00008a0000147ab9 */ /* 0x000fe20000000a00 */
[----:B------:R-:W4:Y:S01]  /*5d570*/  LDL.LU R223, [R1+0xd38] ;  /* 0x000d380001df7983 */ /* 0x000f220000300800 */
[----:B------:R-:W-:Y:S01]  /*5d580*/  ULDC.64 UR18, c[0x0][0x228] ;  /* 0x00008a0000127ab9 */ /* 0x000fe20000000a00 */
[----:B------:R-:W-:Y:S01]  /*5d590*/  ULDC.64 UR14, c[0x0][0x228] ;  /* 0x00008a00000e7ab9 */ /* 0x000fe20000000a00 */
[----:B------:R-:W-:Y:S01]  /*5d5a0*/  ULDC.64 UR24, c[0x0][0x228] ;  /* 0x00008a0000187ab9 */ /* 0x000fe20000000a00 */
[----:B------:R-:W4:Y:S01]  /*5d5b0*/  LDL.LU R227, [R1+0xb84] ;  /* 0x000b840001e37983 */ /* 0x000f220000300800 */
[----:B------:R-:W-:-:S03]  /*5d5c0*/  ULDC.64 UR22, c[0x0][0x228] ;  /* 0x00008a0000167ab9 */ /* 0x000fc60000000a00 */
[----:B------:R-:W4:Y:S04]  /*5d5d0*/  LDL.LU R226, [R1+0x348] ;  /* 0x0003480001e27983 */ /* 0x000f280000300800 */
[----:B------:R-:W4:Y:S04]  /*5d5e0*/  LDL.LU R252, [R1+0x330] ;  /* 0x0003300001fc7983 */ /* 0x000f280000300800 */
[----:B------:R-:W4:Y:S04]  /*5d5f0*/  LDL.LU R216, [R1+0x1ac0] ;  /* 0x001ac00001d87983 */ /* 0x000f280000300800 */
[----:B------:R-:W-:Y:S04]  /*5d600*/  STL.64 [R1+0x1be0], R230 ;  /* 0x001be0e601007387 */ /* 0x000fe80000100a00 */
[----:B------:R-:W-:Y:S04]  /*5d610*/  STL.64 [R1+0x1bd8], R228 ;  /* 0x001bd8e401007387 */ /* 0x000fe80000100a00 */
[----:B------:R0:W-:Y:S04]  /*5d620*/  STL [R1+0x1bd4], R235 ;  /* 0x001bd4eb01007387 */ /* 0x0001e80000100800 */
[----:B------:R-:W-:Y:S04]  /*5d630*/  STL [R1+0x1bd0], R236 ;  /* 0x001bd0ec01007387 */ /* 0x000fe80000100800 */
[----:B------:R1:W-:Y:S04]  /*5d640*/  STL [R1+0x1bcc], R250 ;  /* 0x001bccfa01007387 */ /* 0x0003e80000100800 */
[----:B------:R-:W-:Y:S04]  /*5d650*/  STL [R1+0x1bc8], R0 ;  /* 0x001bc80001007387 */ /* 0x000fe80000100800 */
[----:B------:R1:W-:Y:S04]  /*5d660*/  STL.64 [R1+0x1bc0], R2 ;  /* 0x001bc00201007387 */ /* 0x0003e80000100a00 */
[----:B------:R-:W4:Y:S04]  /*5d670*/  LDL.LU R217, [R1+0x3c] ;  /* 0x00003c0001d97983 */ /* 0x000f280000300800 */
[----:B------:R-:W4:Y:S04]  /*5d680*/  LDL.LU R218, [R1+0x40] ;  /* 0x0000400001da7983 */ /* 0x000f280000300800 */
[----:B------:R-:W4:Y:S04]  /*5d690*/  LDL.LU R220, [R1+0x44] ;  /* 0x0000440001dc7983 */ /* 0x000f280000300800 */
[----:B------:R-:W4:Y:S04]  /*5d6a0*/  LDL.LU R222, [R1+0xd54] ;  /* 0x000d540001de7983 */ /* 0x000f280000300800 */
[----:B------:R-:W4:Y:S04]  /*5d6b0*/  LDL.LU R224, [R1+0xd48] ;  /* 0x000d480001e07983 */ /* 0x000f280000300800 */
[----:B------:R-:W4:Y:S01]  /*5d6c0*/  LDL.LU R225, [R1+0xd40] ;  /* 0x000d400001e17983 */ /* 0x000f220000300800 */
[----:B------:R-:W-:Y:S01]  /*5d6d0*/  BAR.SYNC.DEFER_BLOCKING 0x0 ;  /* 0x0000000000007b1d */ /* 0x000fe20000010000 */
[----:B--2---:R-:W-:-:S02]  /*5d6e0*/  LOP3.LUT R36, R219, 0xffff, RZ, 0xc0, !PT ;  /* 0x0000ffffdb247812 */ /* 0x004fc400078ec0ff */
[----:B---3--:R-:W-:-:S03]  /*5d6f0*/  LOP3.LUT R35, R221, 0xffff, RZ, 0xc0, !PT ;  /* 0x0000ffffdd237812 */ /* 0x008fc600078ec0ff */
[----:B------:R-:W2:Y:S01]  /*5d700*/  LDL.LU R221, [R1+0xb8c] ;  /* 0x000b8c0001dd7983 */ /* 0x000ea20000300800 */
[----:B----4-:R-:W-:Y:S02]  /*5d710*/  LOP3.LUT R33, R223, 0xffff, RZ, 0xc0, !PT ;  /* 0x0000ffffdf217812 */ /* 0x010fe400078ec0ff */
[----:B------:R-:W-:Y:S02]  /*5d720*/  LOP3.LUT R38, R227, 0xffff, RZ, 0xc0, !PT ;  /* 0x0000ffffe3267812 */ /* 0x000fe400078ec0ff */
[----:B------:R-:W-:Y:S02]  /*5d730*/  LOP3.LUT R37, R226, 0xffff, RZ, 0xc0, !PT ;  /* 0x0000ffffe2257812 */ /* 0x000fe400078ec0ff */
[----:B------:R-:W3:Y:S01]  /*5d740*/  LDL.LU R226, [R1+0xb88] ;  /* 0x000b880001e27983 */ /* 0x000ee20000300800 */
[----:B------:R-:W-:Y:S02]  /*5d750*/  SHF.R.U32.HI R211, RZ, 0x8, R36 ;  /* 0x00000008ffd37819 */ /* 0x000fe40000011624 */
[----:B------:R-:W-:-:S02]  /*5d760*/  PRMT R215, R36, 0x3340, R38 ;  /* 0x0000334024d77816 */ /* 0x000fc40000000026 */
[----:B------:R-:W-:Y:S02]  /*5d770*/  SHF.R.U32.HI R36, RZ, 0x8, R38 ;  /* 0x00000008ff247819 */ /* 0x000fe40000011626 */
[----:B------:R-:W-:Y:S02]  /*5d780*/  LOP3.LUT R34, R252, 0xffff, RZ, 0xc0, !PT ;  /* 0x0000fffffc227812 */ /* 0x000fe400078ec0ff */
[----:B------:R-:W-:Y:S01]  /*5d790*/  LOP3.LUT R211, R211, 0xffff, RZ, 0xc0, !PT ;  /* 0x0000ffffd3d37812 */ /* 0x000fe200078ec0ff */
[----:B------:R-:W4:Y:S01]  /*5d7a0*/  LDL.LU R252, [R1+0x368] ;  /* 0x0003680001fc7983 */ /* 0x000f220000300800 */
[----:B------:R-:W-:Y:S02]  /*5d7b0*/  LOP3.LUT R36, R36, 0xffff, RZ, 0xc0, !PT ;  /* 0x0000ffff24247812 */ /* 0x000fe400078ec0ff */
[----:B------:R-:W-:Y:S02]  /*5d7c0*/  SHF.R.U32.HI R227, RZ, 0x8, R33 ;  /* 0x00000008ffe37819 */ /* 0x000fe40000011621 */
[----:B0-----:R-:W-:-:S02]  /*5d7d0*/  PRMT R235, R33, 0x3340, R34 ;  /* 0x0000334021eb7816 */ /* 0x001fc40000000022 */
[----:B------:R-:W-:Y:S02]  /*5d7e0*/  LOP3.LUT R33, R216, 0x300, RZ, 0xc0, !PT ;  /* 0x00000300d8217812 */ /* 0x000fe400078ec0ff */
[----:B------:R-:W-:Y:S01]  /*5d7f0*/  SHF.R.U32.HI R219, RZ, 0x8, R35 ;  /* 0x00000008ffdb7819 */ /* 0x000fe20000011623 */
[----:B------:R-:W4:Y:S01]  /*5d800*/  LDL.LU R216, [R1+0x48] ;  /* 0x0000480001d87983 */ /* 0x000f220000300800 */
[--C-:B------:R-:W-:Y:S02]  /*5d810*/  PRMT R223, R35, 0x3340, R37.reuse ;  /* 0x0000334023df7816 */ /* 0x100fe40000000025 */
[----:B------:R-:W-:Y:S02]  /*5d820*/  PRMT R211, R211, 0x3340, R36 ;  /* 0x00003340d3d37816 */ /* 0x000fe40000000024 */
[----:B------:R-:W-:Y:S01]  /*5d830*/  SHF.R.U32.HI R35, RZ, 0x8, R37 ;  /* 0x00000008ff237819 */ /* 0x000fe20000011625 */
[----:B------:R-:W-:Y:S01]  /*5d840*/  IMAD.IADD R237, R237, 0x1, R33 ;  /* 0x00000001eded7824 */ /* 0x000fe200078e0221 */
[----:B------:R-:W-:-:S02]  /*5d850*/  PRMT R36, R217, 0x5410, R29 ;  /* 0x00005410d9247816 */ /* 0x000fc4000000001d */
[----:B------:R-:W4:Y:S01]  /*5d860*/  LDL.LU R217, [R1+0x394] ;  /* 0x0003940001d97983 */ /* 0x000f220000300800 */
[----:B------:R-:W-:-:S03]  /*5d870*/  PRMT R37, R218, 0x5410, R30 ;  /* 0x00005410da257816 */ /* 0x000fc6000000001e */
[----:B------:R-:W4:Y:S01]  /*5d880*/  LDL.LU R218, [R1+0x36c] ;  /* 0x00036c0001da7983 */ /* 0x000f220000300800 */
[----:B------:R-:W-:-:S03]  /*5d890*/  PRMT R38, R220, 0x5410, R31 ;  /* 0x00005410dc267816 */ /* 0x000fc6000000001f */
[----:B------:R-:W4:Y:S01]  /*5d8a0*/  LDL.LU R220, [R1+0x35c] ;  /* 0x00035c0001dc7983 */ /* 0x000f220000300800 */
[----:B------:R-:W-:-:S03]  /*5d8b0*/  LOP3.LUT R33, R222, 0xffff, RZ, 0xc0, !PT ;  /* 0x0000ffffde217812 */ /* 0x000fc600078ec0ff */
[----:B------:R-:W4:Y:S01]  /*5d8c0*/  LDL.LU R222, [R1+0x31c] ;  /* 0x00031c0001de7983 */ /* 0x000f220000300800 */
[----:B------:R-:W-:-:S03]  /*5d8d0*/  LOP3.LUT R29, R224, 0xffff, RZ, 0xc0, !PT ;  /* 0x0000ffffe01d7812 */ /* 0x000fc600078ec0ff */
[----:B------:R-:W4:Y:S01]  /*5d8e0*/  LDL.LU R224, [R1+0x2ec] ;  /* 0x0002ec0001e07983 */ /* 0x000f220000300800 */
[----:B------:R-:W-:-:S03]  /*5d8f0*/  LOP3.LUT R30, R225, 0xffff, RZ, 0xc0, !PT ;  /* 0x0000ffffe11e7812 */ /* 0x000fc600078ec0ff */
[----:B------:R-:W4:Y:S01]  /*5d900*/  LDL.LU R225, [R1+0x2e8] ;  /* 0x0002e80001e17983 */ /* 0x000f220000300800 */
[----:B------:R-:W-:Y:S02]  /*5d910*/  LOP3.LUT R219, R219, 0xffff, RZ, 0xc0, !PT ;  /* 0x0000ffffdbdb7812 */ /* 0x000fe400078ec0ff */
[----:B------:R-:W-:-:S04]  /*5d920*/  LOP3.LUT R35, R35, 0xffff, RZ, 0xc0, !PT ;  /* 0x0000ffff23237812 */ /* 0x000fc800078ec0ff */
[----:B------:R-:W-:Y:S02]  /*5d930*/  PRMT R219, R219, 0x3340, R35 ;  /* 0x00003340dbdb7816 */ /* 0x000fe40000000023 */
[----:B--2---:R-:W-:Y:S02]  /*5d940*/  LOP3.LUT R35, R221, 0xffff, RZ, 0xc0, !PT ;  /* 0x0000ffffdd237812 */ /* 0x004fe400078ec0ff */
[----:B------:R-:W2:Y:S01]  /*5d950*/  LDL.LU R221, [R1+0x88] ;  /* 0x0000880001dd7983 */ /* 0x000ea20000300800 */
[----:B---3--:R-:W-:-:S03]  /*5d960*/  LOP3.LUT R31, R226, 0xffff, RZ, 0xc0, !PT ;  /* 0x0000ffffe21f7812 */ /* 0x008fc600078ec0ff */
[----:B------:R-:W3:Y:S04]  /*5d970*/  LDL.LU R226, [R1+0x340] ;  /* 0x0003400001e27983 */ /* 0x000ee80000300800 */
        /* <DEDUP_REMOVED lines=8> */
[----:B------:R-:W-:-:S02]  /*5da00*/  SHF.R.U32.HI R34, RZ, 0x8, R34 ;  /* 0x00000008ff227819 */ /* 0x000fc40000011622 */
[----:B------:R-:W-:Y:S01]  /*5da10*/  LOP3.LUT R227, R227, 0xffff, RZ, 0xc0, !PT ;  /* 0x0000ffffe3e37812 */ /* 0x000fe200078ec0ff */
[----:B------:R-:W2:Y:S01]  /*5da20*/  LDL.LU R213, [R1+0x8] ;  /* 0x0000080001d57983 */ /* 0x000ea20000300800 */
[----:B------:R-:W-:Y:S02]  /*5da30*/  LOP3.LUT R34, R34, 0xffff, RZ, 0xc0, !PT ;  /* 0x0000ffff22227812 */ /* 0x000fe400078ec0ff */
[----:B------:R-:W-:Y:S01]  /*5da40*/  SHF.R.U32.HI R251, RZ, 0x8, R33 ;  /* 0x00000008fffb7819 */ /* 0x000fe20000011621 */
[----:B------:R-:W2:Y:S01]  /*5da50*/  LDL.LU R214, [R1+0x7fc] ;  /* 0x0007fc0001d67983 */ /* 0x000ea20000300800 */
[--C-:B-1----:R-:W-:Y:S02]  /*5da60*/  PRMT R250, R33, 0x3340, R35.reuse ;  /* 0x0000334021fa7816 */ /* 0x102fe40000000023 */
[----:B------:R-:W-:Y:S02]  /*5da70*/  SHF.R.U32.HI R33, RZ, 0x8, R35 ;  /* 0x00000008ff217819 */ /* 0x000fe40000011623 */
[----:B------:R-:W-:-:S02]  /*5da80*/  PRMT R227, R227, 0x3340, R34 ;  /* 0x00003340e3e37816 */ /* 0x000fc40000000022 */
[----:B----4-:R-:W-:Y:S02]  /*5da90*/  LOP3.LUT R34, R252, 0xffff, RZ, 0xc0, !PT ;  /* 0x0000fffffc227812 */ /* 0x010fe400078ec0ff */
[----:B------:R-:W-:Y:S02]  /*5daa0*/  LOP3.LUT R251, R251, 0xffff, RZ, 0xc0, !PT ;  /* 0x0000fffffbfb7812 */ /* 0x000fe400078ec0ff */
[----:B------:R-:W-:Y:S02]  /*5dab0*/  LOP3.LUT R33, R33, 0xffff, RZ, 0xc0, !PT ;  /* 0x0000ffff21217812 */ /* 0x000fe400078ec0ff */
[----:B------:R-:W-:Y:S02]  /*5dac0*/  SHF.R.U32.HI R252, RZ, 0x8, R29 ;  /* 0x00000008fffc7819 */ /* 0x000fe4000001161d */
[----:B------:R-:W-:Y:S02]  /*5dad0*/  PRMT R2, R29, 0x3340, R31 ;  /* 0x000033401d027816 */ /* 0x000fe4000000001f */
[----:B------:R-:W-:-:S02]  /*5dae0*/  PRMT R39, R216, 0x5410, R32 ;  /* 0x00005410d8277816 */ /* 0x000fc40000000020 */
[----:B------:R-:W-:Y:S01]  /*5daf0*/  SHF.R.U32.HI R29, RZ, 0x8, R30 ;  /* 0x00000008ff1d7819 */ /* 0x000fe2000001161e */
[----:B------:R-:W4:Y:S01]  /*5db00*/  LDL.LU R216, [R1+0x4] ;  /* 0x0000040001d87983 */ /* 0x000f220000300800 */
[----:B------:R-:W-:Y:S02]  /*5db10*/  PRMT R3, R30, 0x3340, R34 ;  /* 0x000033401e037816 */ /* 0x000fe40000000022 */
[----:B------:R-:W-:Y:S02]  /*5db20*/  PRMT R251, R251, 0x3340, R33 ;  /* 0x00003340fbfb7816 */ /* 0x000fe40000000021 */
[----:B------:R-:W-:Y:S02]  /*5db30*/  PRMT R32, R217, 0x5410, R8 ;  /* 0x00005410d9207816 */ /* 0x000fe40000000008 */
[----:B------:R-:W-:Y:S01]  /*5db40*/  SHF.R.U32.HI R30, RZ, 0x8, R34 ;  /* 0x00000008ff1e7819 */ /* 0x000fe20000011622 */
[----:B------:R-:W4:Y:S01]  /*5db50*/  LDL.LU R217, [R1+0x7ec] ;  /* 0x0007ec0001d97983 */ /* 0x000f220000300800 */
[----:B------:R-:W-:-:S02]  /*5db60*/  PRMT R33, R218, 0x5410, R9 ;  /* 0x00005410da217816 */ /* 0x000fc40000000009 */
[----:B------:R-:W-:Y:S01]  /*5db70*/  PRMT R34, R220, 0x5410, R10 ;  /* 0x00005410dc227816 */ /* 0x000fe2000000000a */
[----:B------:R-:W4:Y:S01]  /*5db80*/  LDL.LU R218, [R1] ;  /* 0x0000000001da7983 */ /* 0x000f220000300800 */
[----:B------:R-:W-:-:S03]  /*5db90*/  PRMT R12, R222, 0x5410, R12 ;  /* 0x00005410de0c7816 */ /* 0x000fc6000000000c */
[----:B------:R-:W4:Y:S01]  /*5dba0*/  LDL.LU R220, [R1+0x7e8] ;  /* 0x0007e80001dc7983 */ /* 0x000f220000300800 */
[----:B------:R-:W-:-:S03]  /*5dbb0*/  PRMT R13, R224, 0x5410, R13 ;  /* 0x00005410e00d7816 */ /* 0x000fc6000000000d */
[----:B------:R-:W-:Y:S01]  /*5dbc0*/  STSM.16.M88.4 [R237], R36 ;  /* 0x00000024ed007844 */ /* 0x000fe20000000200 */
[----:B------:R-:W-:-:S03]  /*5dbd0*/  PRMT R14, R225, 0x5410, R14 ;  /* 0x00005410e10e7816 */ /* 0x000fc6000000000e */
[----:B------:R-:W4:Y:S04]  /*5dbe0*/  LDL.LU R222, [R1+0x7dc] ;  /* 0x0007dc0001de7983 */ /* 0x000f280000300800 */
[----:B------:R-:W4:Y:S04]  /*5dbf0*/  LDL.LU R224, [R1+0x7d0] ;  /* 0x0007d00001e07983 */ /* 0x000f280000300800 */
[----:B------:R-:W4:Y:S01]  /*5dc00*/  LDL.LU R225, [R1+0x7cc] ;  /* 0x0007cc0001e17983 */ /* 0x000f220000300800 */
[----:B------:R-:W-:Y:S01]  /*5dc10*/  LEA R236, R188, UR46, 0x4 ;  /* 0x0000002ebcec7c11 */ /* 0x000fe2000f8e20ff */
[----:B------:R-:W-:Y:S01]  /*5dc20*/  BAR.SYNC.DEFER_BLOCKING 0x0 ;  /* 0x0000000000007b1d */ /* 0x000fe20000010000 */
[----:B---3--:R-:W-:-:S05]  /*5dc30*/  PRMT R35, R226, 0x5410, R11 ;  /* 0x00005410e2237816 */ /* 0x008fca000000000b */
[----:B------:R-:W-:Y:S01]  /*5dc40*/  LDS.128 R8, [R236] ;  /* 0x00000000ec087984 */ /* 0x000fe20000000c00 */
[----:B--2---:R-:W-:Y:S01]  /*5dc50*/  PRMT R15, R221, 0x5410, R15 ;  /* 0x00005410dd0f7816 */ /* 0x004fe2000000000f */
[----:B------:R-:W-:Y:S06]  /*5dc60*/  BAR.SYNC.DEFER_BLOCKING 0x0 ;  /* 0x0000000000007b1d */ /* 0x000fec0000010000 */
[----:B------:R-:W2:Y:S04]  /*5dc70*/  LDL.LU R221, [R1+0x84] ;  /* 0x0000840001dd7983 */ /* 0x000ea80000300800 */
[----:B------:R-:W3:Y:S04]  /*5dc80*/  LDL.LU R226, [R1+0x7e4] ;  /* 0x0007e40001e27983 */ /* 0x000ee80000300800 */
[----:B------:R-:W-:Y:S01]  /*5dc90*/  STSM.16.M88.4 [R237], R12 ;  /* 0x0000000ced007844 */ /* 0x000fe20000000200 */
[----:B------:R-:W-:Y:S06]  /*5dca0*/  BAR.SYNC.DEFER_BLOCKING 0x0 ;  /* 0x0000000000007b1d */ /* 0x000fec0000010000 */
[----:B------:R-:W-:Y:S04]  /*5dcb0*/  STL [R1+0xaac], R236 ;  /* 0x000aacec01007387 */ /* 0x000fe80000100800 */
[----:B------:R-:W3:Y:S04]  /*5dcc0*/  LDL.LU R191, [R1+0x28] ;  /* 0x0000280001bf7983 */ /* 0x000ee80000300800 */
[----:B------:R-:W3:Y:S04]  /*5dcd0*/  LDL.LU R192, [R1+0x9b0] ;  /* 0x0009b00001c07983 */ /* 0x000ee80000300800 */
[----:B------:R-:W3:Y:S04]  /*5dce0*/  LDL.LU R193, [R1+0x24] ;  /* 0x0000240001c17983 */ /* 0x000ee80000300800 */
[----:B------:R-:W-:Y:S01]  /*5dcf0*/  LDS.128 R12, [R236] ;  /* 0x00000000ec0c7984 */ /* 0x000fe20000000c00 */
[----:B------:R-:W-:Y:S06]  /*5dd00*/  BAR.SYNC.DEFER_BLOCKING 0x0 ;  /* 0x0000000000007b1d */ /* 0x000fec0000010000 */
        /* <DEDUP_REMOVED lines=8> */
[----:B------:R0:W-:Y:S04]  /*5dd90*/  STSM.16.M88.4 [R237], R32 ;  /* 0x00000020ed007844 */ /* 0x0001e80000000200 */
[----:B------:R-:W3:Y:S04]  /*5dda0*/  LDL.LU R202, [R1+0x81c] ;  /* 0x00081c0001ca7983 */ /* 0x000ee80000300800 */
[----:B------:R-:W3:Y:S01]  /*5ddb0*/  LDL.LU R203, [R1+0xc] ;  /* 0x00000c0001cb7983 */ /* 0x000ee20000300800 */
[----:B0-----:R-:W-:-:S03]  /*5ddc0*/  PRMT R32, R204, 0x5410, R23 ;  /* 0x00005410cc207816 */ /* 0x001fc60000000017 */
[----:B------:R-:W3:Y:S01]  /*5ddd0*/  LDL.LU R204, [R1+0x2f4] ;  /* 0x0002f40001cc7983 */ /* 0x000ee20000300800 */
[----:B------:R-:W-:Y:S02]  /*5dde0*/  PRMT R36, R207, 0x5410, R19 ;  /* 0x00005410cf247816 */ /* 0x000fe40000000013 */
[----:B------:R-:W-:Y:S02]  /*5ddf0*/  PRMT R37, R208, 0x5410, R18 ;  /* 0x00005410d0257816 */ /* 0x000fe40000000012 */
[----:B------:R-:W-:Y:S02]  /*5de00*/  PRMT R38, R209, 0x5410, R17 ;  /* 0x00005410d1267816 */ /* 0x000fe40000000011 */
[----:B------:R-:W-:Y:S01]  /*5de10*/  PRMT R39, R210, 0x5410, R16 ;  /* 0x00005410d2277816 */ /* 0x000fe20000000010 */
[----:B------:R-:W-:Y:S01]  /*5de20*/  BAR.SYNC.DEFER_BLOCKING 0x0 ;  /* 0x0000000000007b1d */ /* 0x000fe20000010000 */
[----:B------:R-:W-:Y:S02]  /*5de30*/  PRMT R33, R205, 0x5410, R22 ;  /* 0x00005410cd217816 */ /* 0x000fe40000000016 */
[----:B------:R-:W-:-:S03]  /*5de40*/  PRMT R34, R206, 0x5410, R21 ;  /* 0x00005410ce227816 */ /* 0x000fc60000000015 */
[----:B------:R-:W3:Y:S04]  /*5de50*/  LDL.LU R205, [R1+0x1c] ;  /* 0x00001c0001cd7983 */ /* 0x000ee80000300800 */
[----:B------:R-:W3:Y:S01]  /*5de60*/  LDL.LU R206, [R1+0x9a4] ;  /* 0x0009a40001ce7983 */ /* 0x000ee20000300800 */
[----:B------:R-:W-:-:S03]  /*5de70*/  PRMT R35, R212, 0x5410, R20 ;  /* 0x00005410d4237816 */ /* 0x000fc60000000014 */
[----:B------:R-:W3:Y:S01]  /*5de80*/  LDL.LU R207, [R1+0x34] ;  /* 0x0000340001cf7983 */ /* 0x000ee20000300800 */
[----:B------:R-:W-:-:S03]  /*5de90*/  PRMT R40, R214, 0x5410, R213 ;  /* 0x00005410d6287816 */ /* 0x000fc600000000d5 */
[----:B------:R-:W3:Y:S04]  /*5dea0*/  LDL.LU R208, [R1+0xa04] ;  /* 0x000a040001d07983 */ /* 0x000ee80000300800 */
[----:B------:R-:W-:Y:S01]  /*5deb0*/  LDS.128 R16, [R236] ;  /* 0x00000000ec107984 */ /* 0x000fe20000000c00 */
[----:B------:R-:W-:Y:S01]  /*5dec0*/  BAR.SYNC.DEFER_BLOCKING 0x0 ;  /* 0x0000000000007b1d */ /* 0x000fe20000010000 */
[----:B----4-:R-:W-:-:S05]  /*5ded0*/  PRMT R41, R217, 0x5410, R216 ;  /* 0x00005410d9297816 */ /* 0x010fca00000000d8 */
[----:B------:R-:W4:Y:S04]  /*5dee0*/  LDL.LU R209, [R1+0x30] ;  /* 0x0000300001d17983 */ /* 0x000f280000300800 */
[----:B------:R-:W4:Y:S04]  /*5def0*/  LDL.LU R210, [R1+0x9fc] ;  /* 0x0009fc0001d27983 */ /* 0x000f280000300800 */
[----:B------:R-:W4:Y:S01]  /*5df00*/  LDL.LU R212, [R1+0x4ac] ;  /* 0x0004ac0001d47983 */ /* 0x000f220000300800 */
[----:B------:R-:W-:-:S03]  /*5df10*/  PRMT R42, R220, 0x5410, R218 ;  /* 0x00005410dc2a7816 */ /* 0x000fc600000000da */
[----:B------:R-:W4:Y:S04]  /*5df20*/  LDL.LU R213, [R1+0x9f8] ;  /* 0x0009f80001d57983 */ /* 0x000f280000300800 */
[----:B------:R-:W-:Y:S01]  /*5df30*/  STSM.16.M88.4 [R237], R36 ;  /* 0x00000024ed007844 */ /* 0x000fe20000000200 */
[----:B------:R-:W-:Y:S06]  /*5df40*/  BAR.SYNC.DEFER_BLOCKING 0x0 ;  /* 0x0000000000007b1d */ /* 0x000fec0000010000 */
[----:B------:R-:W4:Y:S04]  /*5df50*/  LDL.LU R214, [R1+0x3fc] ;  /* 0x0003fc0001d67983 */ /* 0x000f280000300800 */
[----:B------:R-:W4:Y:S04]  /*5df60*/  LDL.LU R216, [R1+0x9e4] ;  /* 0x0009e40001d87983 */ /* 0x000f280000300800 */
[----:B------:R-:W4:Y:S04]  /*5df70*/  LDL.LU R217, [R1+0x3cc] ;  /* 0x0003cc0001d97983 */ /* 0x000f280000300800 */
[----:B------:R-:W4:Y:S04]  /*5df80*/  LDL.LU R218, [R1+0x9e0] ;  /* 0x0009e00001da7983 */ /* 0x000f280000300800 */
[----:B------:R-:W-:Y:S01]  /*5df90*/  LDS.128 R20, [R236] ;  /* 0x00000000ec147984 */ /* 0x000fe20000000c00 */
[----:B------:R-:W-:Y:S06]  /*5dfa0*/  BAR.SYNC.DEFER_BLOCKING 0x0 ;  /* 0x0000000000007b1d */ /* 0x000fec0000010000 */
[----:B------:R-:W4:Y:S04]  /*5dfb0*/  LDL.LU R220, [R1+0x3d8] ;  /* 0x0003d80001dc7983 */ /* 0x000f280000300800 */
[----:B------:R0:W-:Y:S02]  /*5dfc0*/  STSM.16.M88.4 [R237], R32 ;  /* 0x00000020ed007844 */ /* 0x0001e40000000200 */
[----:B0-----:R-:W-:-:S02]  /*5dfd0*/  PRMT R32, R222, 0x5410, R27 ;  /* 0x00005410de207816 */ /* 0x001fc4000000001b */
[----:B------:R-:W-:Y:S01]  /*5dfe0*/  PRMT R33, R224, 0x5410, R26 ;  /* 0x00005410e0217816 */ /* 0x000fe2000000001a */
[----:B------:R-:W4:Y:S01]  /*5dff0*/  LDL.LU R222, [R1+0x9dc] ;  /* 0x0009dc0001de7983 */ /* 0x000f220000300800 */
[----:B------:R-:W-:-:S03]  /*5e000*/  PRMT R34, R225, 0x5410, R25 ;  /* 0x00005410e1227816 */ /* 0x000fc60000000019 */
[----:B------:R-:W4:Y:S04]  /*5e010*/  LDL.LU R224, [R1+0x2c] ;  /* 0x00002c0001e07983 */ /* 0x000f280000300800 */
[----:B------:R-:W4:Y:S01]  /*5e020*/  LDL.LU R225, [R1+0x30c] ;  /* 0x00030c0001e17983 */ /* 0x000f220000300800 */
[----:B--2---:R-:W-:Y:S01]  /*5e030*/  PRMT R35, R221, 0x5410, R24 ;  /* 0x00005410dd237816 */ /* 0x004fe20000000018 */
[----:B------:R-:W-:Y:S01]  /*5e040*/  BAR.SYNC.DEFER_BLOCKING 0x0 ;  /* 0x0000000000007b1d */ /* 0x000fe20000010000 */
[----:B---3--:R-:W-:-:S05]  /*5e050*/  PRMT R43, R226, 0x5410, R28 ;  /* 0x00005410e22b7816 */ /* 0x008fca000000001c */
[----:B------:R-:W2:Y:S04]  /*5e060*/  LDL.LU R221, [R1+0x494] ;  /* 0x0004940001dd7983 */ /* 0x000ea80000300800 */
[----:B------:R-:W2:Y:S04]  /*5e070*/  LDL.LU R226, [R1+0x9e8] ;  /* 0x0009e80001e27983 */ /* 0x000ea80000300800 */
[----:B------:R-:W-:Y:S01]  /*5e080*/  LDS.128 R24, [R236] ;  /* 0x00000000ec187984 */ /* 0x000fe20000000c00 */
[----:B------:R-:W-:Y:S01]  /*5e090*/  BAR.SYNC.DEFER_BLOCKING 0x0 ;  /* 0x0000000000007b1d */ /* 0x000fe20000010000 */
[----:B------:R-:W-:-:S05]  /*5e0a0*/  PRMT R44, R192, 0x5410, R191 ;  /* 0x00005410c02c7816 */ /* 0x000fca00000000bf */
[----:B------:R-:W3:Y:S04]  /*5e0b0*/  LDL.LU R191, [R1+0x6a4] ;  /* 0x0006a40001bf7983 */ /* 0x000ee80000300800 */
[----:B------:R-:W3:Y:S01]  /*5e0c0*/  LDL.LU R192, [R1+0xa3c] ;  /* 0x000a3c0001c07983 */ /* 0x000ee20000300800 */
[----:B------:R-:W-:-:S03]  /*5e0d0*/  PRMT R45, R194, 0x5410, R193 ;  /* 0x00005410c22d7816 */ /* 0x000fc600000000c1 */
        /* <DEDUP_REMOVED lines=23> */
[----:B----4-:R-:W-:-:S03]  /*5e250*/  PRMT R49, R210, 0x5410, R209 ;  /* 0x00005410d2317816 */ /* 0x010fc600000000d1 */
[----:B------:R-:W4:Y:S04]  /*5e260*/  LDL.LU R209, [R1+0x7c8] ;  /* 0x0007c80001d17983 */ /* 0x000f280000300800 */
[----:B------:R-:W4:Y:S01]  /*5e270*/  LDL.LU R210, [R1+0xa74] ;  /* 0x000a740001d27983 */ /* 0x000f220000300800 */
[----:B------:R-:W-:-:S03]  /*5e280*/  PRMT R50, R213, 0x5410, R212 ;  /* 0x00005410d5327816 */ /* 0x000fc600000000d4 */
        /* <DEDUP_REMOVED lines=13> */
[----:B------:R-:W4:Y:S04]  /*5e360*/  LDL.LU R225, [R1+0x380] ;  /* 0x0003800001e17983 */ /* 0x000f280000300800 */
[----:B------:R-:W-:Y:S01]  /*5e370*/  STSM.16.M88.4 [R237], R32 ;  /* 0x00000020ed007844 */ /* 0x000fe20000000200 */
[----:B------:R-:W-:Y:S01]  /*5e380*/  BAR.SYNC.DEFER_BLOCKING 0x0 ;  /* 0x0000000000007b1d */ /* 0x000fe20000010000 */
[----:B--2---:R-:W-:-:S05]  /*5e390*/  PRMT R51, R226, 0x5410, R221 ;  /* 0x00005410e2337816 */ /* 0x004fca00000000dd */
[----:B------:R-:W2:Y:S04]  /*5e3a0*/  LDL.LU R221, [R1+0x7bc] ;  /* 0x0007bc0001dd7983 */ /* 0x000ea80000300800 */
[----:B------:R-:W2:Y:S01]  /*5e3b0*/  LDL.LU R226, [R1+0xa68] ;  /* 0x000a680001e27983 */ /* 0x000ea20000300800 */
[----:B------:R-:W-:Y:S02]  /*5e3c0*/  SHF.R.U32.HI R31, RZ, 0x8, R31 ;  /* 0x00000008ff1f7819 */ /* 0x000fe4000001161f */
[----:B---3--:R-:W-:Y:S02]  /*5e3d0*/  PRMT R56, R192, 0x5410, R191 ;  /* 0x00005410c0387816 */ /* 0x008fe400000000bf */
        /* <DEDUP_REMOVED lines=20> */
[----:B------:R-:W-:Y:S02]  /*5e520*/  LOP3.LUT R29, R29, 0xffff, RZ, 0xc0, !PT ;  /* 0x0000ffff1d1d7812 */ /* 0x000fe400078ec0ff */
[----:B------:R-:W-:Y:S02]  /*5e530*/  LOP3.LUT R31, R31, 0xffff, RZ, 0xc0, !PT ;  /* 0x0000ffff1f1f7812 */ /* 0x000fe400078ec0ff */
[----:B------:R-:W-:Y:S02]  /*5e540*/  LOP3.LUT R30, R30, 0xffff, RZ, 0xc0, !PT ;  /* 0x0000ffff1e1e7812 */ /* 0x000fe400078ec0ff */
[----:B------:R-:W-:-:S02]  /*5e550*/  LOP3.LUT R252, R252, 0xffff, RZ, 0xc0, !PT ;  /* 0x0000fffffcfc7812 */ /* 0x000fc400078ec0ff */
[----:B------:R-:W-:Y:S02]  /*5e560*/  PRMT R0, R29, 0x3340, R30 ;  /* 0x000033401d007816 */ /* 0x000fe4000000001e */
[----:B------:R-:W-:Y:S02]  /*5e570*/  PRMT R252, R252, 0x3340, R31 ;  /* 0x00003340fcfc7816 */ /* 0x000fe4000000001f */
[----:B------:R-:W-:Y:S01]  /*5e580*/  LDS.128 R28, [R236] ;  /* 0x00000000ec1c7984 */ /* 0x000fe20000000c00 */
[----:B------:R-:W-:Y:S06]  /*5e590*/  BAR.SYNC.DEFER_BLOCKING 0x0 ;  /* 0x0000000000007b1d */ /* 0x000fec0000010000 */
[----:B------:R-:W-:Y:S02]  /*5e5a0*/  STSM.16.M88.4 [R237], R40 ;  /* 0x00000028ed007844 */ /* 0x000fe40000000200 */
[----:B------:R-:W-:Y:S06]  /*5e5b0*/  BAR.SYNC.DEFER_BLOCKING 0x0 ;  /* 0x0000000000007b1d */ /* 0x000fec0000010000 */
[----:B------:R-:W-:Y:S02]  /*5e5c0*/  LDS.128 R32, [R236] ;  /* 0x00000000ec207984 */ /* 0x000fe40000000c00 */
[----:B------:R-:W-:Y:S06]  /*5e5d0*/  BAR.SYNC.DEFER_BLOCKING 0x0 ;  /* 0x0000000000007b1d */ /* 0x000fec0000010000 */
[----:B------:R-:W-:Y:S02]  /*5e5e0*/  STSM.16.M88.4 [R237], R36 ;  /* 0x00000024ed007844 */ /* 0x000fe40000000200 */
[----:B------:R-:W-:Y:S01]  /*5e5f0*/  BAR.SYNC.DEFER_BLOCKING 0x0 ;  /* 0x0000000000007b1d */ /* 0x000fe20000010000 */
[----:B------:R-:W-:-:S05]  /*5e600*/  PRMT R59, R206, 0x5410, R205 ;  /* 0x00005410ce3b7816 */ /* 0x000fca00000000cd */
[----:B------:R-:W3:Y:S04]  /*5e610*/  LDL.LU R205, [R1+0x80c] ;  /* 0x00080c0001cd7983 */ /* 0x000ee80000300800 */
[----:B------:R-:W3:Y:S04]  /*5e620*/  LDL.LU R206, [R1+0xab0] ;  /* 0x000ab00001ce7983 */ /* 0x000ee80000300800 */
[----:B------:R-:W-:Y:S01]  /*5e630*/  LDS.128 R36, [R236] ;  /* 0x00000000ec247984 */ /* 0x000fe20000000c00 */
[----:B------:R-:W-:Y:S06]  /*5e640*/  BAR.SYNC.DEFER_BLOCKING 0x0 ;  /* 0x0000000000007b1d */ /* 0x000fec0000010000 */
[----:B------:R-:W-:Y:S02]  /*5e650*/  STSM.16.M88.4 [R237], R44 ;  /* 0x0000002ced007844 */ /* 0x000fe40000000200 */
[----:B------:R-:W-:Y:S01]  /*5e660*/  BAR.SYNC.DEFER_BLOCKING 0x0 ;  /* 0x0000000000007b1d */ /* 0x000fe20000010000 */
[----:B------:R-:W-:-:S02]  /*5e670*/  PRMT R64, R208, 0x5410, R207 ;  /* 0x00005410d0407816 */ /* 0x000fc400000000cf */
[----:B----4-:R-:W-:Y:S02]  /*5e680*/  PRMT R65, R210, 0x5410, R209 ;  /* 0x00005410d2417816 */ /* 0x010fe400000000d1 */
[----:B------:R-:W-:Y:S01]  /*5e690*/  PRMT R66, R213, 0x5410, R212 ;  /* 0x00005410d5427816 */ /* 0x000fe200000000d4 */
[----:B------:R-:W4:Y:S04]  /*5e6a0*/  LDL.LU R207, [R1+0x9d8] ;  /* 0x0009d80001cf7983 */ /* 0x000f280000300800 */
[----:B------:R-:W4:Y:S04]  /*5e6b0*/  LDL.LU R208, [R1+0xb10] ;  /* 0x000b100001d07983 */ /* 0x000f280000300800 */
[----:B------:R-:W4:Y:S04]  /*5e6c0*/  LDL.LU R209, [R1+0x9d4] ;  /* 0x0009d40001d17983 */ /* 0x000f280000300800 */
[----:B------:R-:W4:Y:S04]  /*5e6d0*/  LDL.LU R210, [R1+0xb0c] ;  /* 0x000b0c0001d27983 */ /* 0x000f280000300800 */
[----:B------:R-:W-:Y:S01]  /*5e6e0*/  LDS.128 R40, [R236] ;  /* 0x00000000ec287984 */ /* 0x000fe20000000c00 */
[----:B------:R-:W-:Y:S06]  /*5e6f0*/  BAR.SYNC.DEFER_BLOCKING 0x0 ;  /* 0x0000000000007b1d */ /* 0x000fec0000010000 */
[----:B------:R-:W4:Y:S04]  /*5e700*/  LDL.LU R212, [R1+0x9c4] ;  /* 0x0009c40001d47983 */ /* 0x000f280000300800 */
[----:B------:R-:W4:Y:S04]  /*5e710*/  LDL.LU R213, [R1+0xafc] ;  /* 0x000afc0001d57983 */ /* 0x000f280000300800 */
[----:B------:R0:W-:Y:S01]  /*5e720*/  STSM.16.M88.4 [R237], R60 ;  /* 0x0000003ced007844 */ /* 0x0001e20000000200 */
[----:B--2---:R-:W-:Y:S01]  /*5e730*/  PRMT R67, R226, 0x5410, R221 ;  /* 0x00005410e2437816 */ /* 0x004fe200000000dd */
[----:B------:R-:W-:Y:S01]  /*5e740*/  BAR.SYNC.DEFER_BLOCKING 0x0 ;  /* 0x0000000000007b1d */ /* 0x000fe20000010000 */
[----:B0-----:R-:W-:-:S05]  /*5e750*/  PRMT R60, R216, 0x5410, R214 ;  /* 0x00005410d83c7816 */ /* 0x001fca00000000d6 */
[----:B------:R-:W2:Y:S01]  /*5e760*/  LDL.LU R214, [R1+0x9bc] ;  /* 0x0009bc0001d67983 */ /* 0x000ea20000300800 */
[----:B------:R-:W-:-:S03]  /*5e770*/  PRMT R61, R218, 0x5410, R217 ;  /* 0x00005410da3d7816 */ /* 0x000fc600000000d9 */
[----:B------:R-:W2:Y:S01]  /*5e780*/  LDL.LU R216, [R1+0xaec] ;  /* 0x000aec0001d87983 */ /* 0x000ea20000300800 */
[----:B------:R-:W-:-:S03]  /*5e790*/  PRMT R62, R222, 0x5410, R220 ;  /* 0x00005410de3e7816 */ /* 0x000fc600000000dc */
[----:B------:R-:W2:Y:S01]  /*5e7a0*/  LDL.LU R217, [R1+0x9b8] ;  /* 0x0009b80001d97983 */ /* 0x000ea20000300800 */
[----:B------:R-:W-:-:S03]  /*5e7b0*/  PRMT R63, R225, 0x5410, R224 ;  /* 0x00005410e13f7816 */ /* 0x000fc600000000e0 */
[----:B------:R-:W2:Y:S04]  /*5e7c0*/  LDL.LU R218, [R1+0xae8] ;  /* 0x000ae80001da7983 */ /* 0x000ea80000300800 */
[----:B------:R-:W2:Y:S04]  /*5e7d0*/  LDL.LU R220, [R1+0x9a8] ;  /* 0x0009a80001dc7983 */ /* 0x000ea80000300800 */
[----:B------:R-:W2:Y:S04]  /*5e7e0*/  LDL.LU R222, [R1+0xadc] ;  /* 0x000adc0001de7983 */ /* 0x000ea80000300800 */
[----:B------:R-:W2:Y:S04]  /*5e7f0*/  LDL.LU R224, [R1+0x54] ;  /* 0x0000540001e07983 */ /* 0x000ea80000300800 */
[----:B------:R-:W2:Y:S04]  /*5e800*/  LDL.LU R225, [R1+0x488] ;  /* 0x0004880001e17983 */ /* 0x000ea80000300800 */
[----:B------:R-:W2:Y:S04]  /*5e810*/  LDL.LU R221, [R1+0x9c8] ;  /* 0x0009c80001dd7983 */ /* 0x000ea80000300800 */
[----:B------:R-:W2:Y:S01]  /*5e820*/  LDL.LU R226, [R1+0xb00] ;  /* 0x000b000001e27983 */ /* 0x000ea20000300800 */
[----:B---3--:R-:W-:-:S02]  /*5e830*/  PRMT R72, R192, 0x5410, R191 ;  /* 0x00005410c0487816 */ /* 0x008fc400000000bf */
[----:B------:R-:W-:Y:S01]  /*5e840*/  PRMT R73, R194, 0x5410, R193 ;  /* 0x00005410c2497816 */ /* 0x000fe200000000c1 */
[----:B------:R-:W3:Y:S01]  /*5e850*/  LDL.LU R191, [R1+0xa14] ;  /* 0x000a140001bf7983 */ /* 0x000ee20000300800 */
[----:B------:R-:W-:-:S03]  /*5e860*/  PRMT R74, R196, 0x5410, R195 ;  /* 0x00005410c44a7816 */ /* 0x000fc600000000c3 */
        /* <DEDUP_REMOVED lines=9> */
[----:B------:R-:W3:Y:S04]  /*5e900*/  LDL.LU R198, [R1+0xb48] ;  /* 0x000b480001c67983 */ /* 0x000ee80000300800 */
[----:B------:R-:W3:Y:S01]  /*5e910*/  LDL.LU R199, [R1+0x9f4] ;  /* 0x0009f40001c77983 */ /* 0x000ee20000300800 */
[----:B------:R-:W-:-:S03]  /*5e920*/  PRMT R71, R204, 0x5410, R203 ;  /* 0x00005410cc477816 */ /* 0x000fc600000000cb */
[----:B------:R-:W3:Y:S04]  /*5e930*/  LDL.LU R200, [R1+0xb40] ;  /* 0x000b400001c87983 */ /* 0x000ee80000300800 */
[----:B------:R-:W3:Y:S04]  /*5e940*/  LDL.LU R201, [R1+0x9f0] ;  /* 0x0009f00001c97983 */ /* 0x000ee80000300800 */
[----:B------:R-:W3:Y:S04]  /*5e950*/  LDL.LU R202, [R1+0xb3c] ;  /* 0x000b3c0001ca7983 */ /* 0x000ee80000300800 */
[----:B------:R-:W3:Y:S04]  /*5e960*/  LDL.LU R203, [R1+0x58] ;  /* 0x0000580001cb7983 */ /* 0x000ee80000300800 */
[----:B------:R-:W3:Y:S04]  /*5e970*/  LDL.LU R204, [R1+0x688] ;  /* 0x0006880001cc7983 */ /* 0x000ee80000300800 */
[----:B------:R-:W-:Y:S01]  /*5e980*/  LDS.128 R44, [R236] ;  /* 0x00000000ec2c7984 */ /* 0x000fe20000000c00 */
[----:B------:R-:W-:Y:S01]  /*5e990*/  BAR.SYNC.DEFER_BLOCKING 0x0 ;  /* 0x0000000000007b1d */ /* 0x000fe20000010000 */
[----:B------:R-:W-:-:S05]  /*5e9a0*/  PRMT R75, R206, 0x5410, R205 ;  /* 0x00005410ce4b7816 */ /* 0x000fca00000000cd */
        /* <DEDUP_REMOVED lines=11> */
[----:B--2---:R-:W-:-:S03]  /*5ea60*/  PRMT R76, R216, 0x5410, R214 ;  /* 0x00005410d84c7816 */ /* 0x004fc600000000d6 */
[----:B------:R-:W2:Y:S04]  /*5ea70*/  LDL.LU R214, [R1+0xa34] ;  /* 0x000a340001d67983 */ /* 0x000ea80000300800 */
[----:B------:R-:W2:Y:S01]  /*5ea80*/  LDL.LU R216, [R1+0xba8] ;  /* 0x000ba80001d87983 */ /* 0x000ea20000300800 */
[----:B------:R-:W-:-:S03]  /*5ea90*/  PRMT R77, R218, 0x5410, R217 ;  /* 0x00005410da4d7816 */ /* 0x000fc600000000d9 */
        /* <DEDUP_REMOVED lines=11> */
[----:B---3--:R-:W-:-:S03]  /*5eb50*/  PRMT R88, R192, 0x5410, R191 ;  /* 0x00005410c0587816 */ /* 0x008fc600000000bf */
        /* <DEDUP_REMOVED lines=20> */
[----:B------:R-:W-:Y:S01]  /*5eca0*/  STSM.16.M88.4 [R237], R48 ;  /* 0x00000030ed007844 */ /* 0x000fe20000000200 */
[----:B------:R-:W-:Y:S06]  /*5ecb0*/  BAR.SYNC.DEFER_BLOCKING 0x0 ;  /* 0x0000000000007b1d */ /* 0x000fec0000010000 */
[----:B------:R-:W-:Y:S02]  /*5ecc0*/  LDS.128 R48, [R236] ;  /* 0x00000000ec307984 */ /* 0x000fe40000000c00 */
[----:B------:R-:W-:Y:S01]  /*5ecd0*/  BAR.SYNC.DEFER_BLOCKING 0x0 ;  /* 0x0000000000007b1d */ /* 0x000fe20000010000 */
[----:B------:R-:W-:-:S05]  /*5ece0*/  PRMT R91, R206, 0x5410, R205 ;  /* 0x00005410ce5b7816 */ /* 0x000fca00000000cd */
[----:B------:R-:W3:Y:S04]  /*5ecf0*/  LDL.LU R205, [R1+0xa78] ;  /* 0x000a780001cd7983 */ /* 0x000ee80000300800 */
[----:B------:R-:W3:Y:S04]  /*5ed00*/  LDL.LU R206, [R1+0xc24] ;  /* 0x000c240001ce7983 */ /* 0x000ee80000300800 */
[----:B------:R-:W-:Y:S01]  /*5ed10*/  STSM.16.M88.4 [R237], R52 ;  /* 0x00000034ed007844 */ /* 0x000fe20000000200 */
[----:B------:R-:W-:Y:S06]  /*5ed20*/  BAR.SYNC.DEFER_BLOCKING 0x0 ;  /* 0x0000000000007b1d */ /* 0x000fec0000010000 */
[----:B------:R-:W-:Y:S02]  /*5ed30*/  LDS.128 R52, [R236] ;  /* 0x00000000ec347984 */ /* 0x000fe40000000c00 */
[----:B------:R-:W-:Y:S01]  /*5ed40*/  BAR.SYNC.DEFER_BLOCKING 0x0 ;  /* 0x0000000000007b1d */ /* 0x000fe20000010000 */
[----:B----4-:R-:W-:-:S05]  /*5ed50*/  PRMT R96, R208, 0x5410, R207 ;  /* 0x00005410d0607816 */ /* 0x010fca00000000cf */
        /* <DEDUP_REMOVED lines=22> */
[----:B------:R-:W2:Y:S04]  /*5eec0*/  LDL.LU R226, [R1+0xc44] ;  /* 0x000c440001e27983 */ /* 0x000ea80000300800 */
[----:B------:R-:W-:Y:S01]  /*5eed0*/  STSM.16.M88.4 [R237], R56 ;  /* 0x00000038ed007844 */ /* 0x000fe20000000200 */
[----:B------:R-:W-:Y:S01]  /*5eee0*/  BAR.SYNC.DEFER_BLOCKING 0x0 ;  /* 0x0000000000007b1d */ /* 0x000fe20000010000 */
[----:B---3--:R-:W-:-:S02]  /*5eef0*/  PRMT R104, R192, 0x5410, R191 ;  /* 0x00005410c0687816 */ /* 0x008fc400000000bf */
[----:B------:R-:W-:-:S03]  /*5ef00*/  PRMT R105, R194, 0x5410, R193 ;  /* 0x00005410c2697816 */ /* 0x000fc600000000c1 */
[----:B------:R-:W3:Y:S01]  /*5ef10*/  LDL.LU R191, [R1+0xaf8] ;  /* 0x000af80001bf7983 */ /* 0x000ee20000300800 */
[----:B------:R-:W-:-:S03]  /*5ef20*/  PRMT R106, R196, 0x5410, R195 ;  /* 0x00005410c46a7816 */ /* 0x000fc600000000c3 */
[----:B------:R-:W3:Y:S04]  /*5ef30*/  LDL.LU R192, [R1+0xc64] ;  /* 0x000c640001c07983 */ /* 0x000ee80000300800 */
[----:B------:R-:W3:Y:S01]  /*5ef40*/  LDL.LU R193, [R1+0xaf4] ;  /* 0x000af40001c17983 */ /* 0x000ee20000300800 */
[----:B------:R-:W-:-:S03]  /*5ef50*/  PRMT R100, R198, 0x5410, R197 ;  /* 0x00005410c6647816 */ /* 0x000fc600000000c5 */
[----:B------:R-:W3:Y:S04]  /*5ef60*/  LDL.LU R194, [R1+0xc60] ;  /* 0x000c600001c27983 */ /* 0x000ee80000300800 */
        /* <DEDUP_REMOVED lines=14> */
[----:B------:R-:W3:Y:S04]  /*5f050*/  LDL.LU R204, [R1+0x7b8] ;  /* 0x0007b80001cc7983 */ /* 0x000ee80000300800 */
[----:B------:R-:W-:Y:S01]  /*5f060*/  STSM.16.M88.4 [R237], R60 ;  /* 0x0000003ced007844 */ /* 0x000fe20000000200 */
[----:B------:R-:W-:Y:S06]  /*5f070*/  BAR.SYNC.DEFER_BLOCKING 0x0 ;  /* 0x0000000000007b1d */ /* 0x000fec0000010000 */
[----:B------:R-:W-:Y:S02]  /*5f080*/  LDS.128 R60, [R236] ;  /* 0x00000000ec3c7984 */ /* 0x000fe40000000c00 */
        /* <DEDUP_REMOVED lines=14> */
[----:B----4-:R-:W-:-:S02]  /*5f170*/  PRMT R112, R208, 0x5410, R207 ;  /* 0x00005410d0707816 */ /* 0x010fc400000000cf */
[----:B------:R-:W-:Y:S02]  /*5f180*/  PRMT R113, R210, 0x5410, R209 ;  /* 0x00005410d2717816 */ /* 0x000fe400000000d1 */
[----:B------:R-:W-:Y:S01]  /*5f190*/  PRMT R114, R213, 0x5410, R212 ;  /* 0x00005410d5727816 */ /* 0x000fe200000000d4 */
[----:B------:R-:W4:Y:S04]  /*5f1a0*/  LDL.LU R207, [R1+0xb38] ;  /* 0x000b380001cf7983 */ /* 0x000f280000300800 */
[----:B------:R-:W4:Y:S01]  /*5f1b0*/  LDL.LU R208, [R1+0xd80] ;  /* 0x000d800001d07983 */ /* 0x000f220000300800 */
[----:B--2---:R-:W-:-:S03]  /*5f1c0*/  PRMT R108, R216, 0x5410, R214 ;  /* 0x00005410d86c7816 */ /* 0x004fc600000000d6 */
[----:B------:R-:W2:Y:S04]  /*5f1d0*/  LDL.LU R209, [R1+0xb30] ;  /* 0x000b300001d17983 */ /* 0x000ea80000300800 */
[----:B------:R-:W2:Y:S04]  /*5f1e0*/  LDL.LU R210, [R1+0xd74] ;  /* 0x000d740001d27983 */ /* 0x000ea80000300800 */
[----:B------:R-:W-:Y:S01]  /*5f1f0*/  LDS.128 R72, [R236] ;  /* 0x00000000ec487984 */ /* 0x000fe20000000c00 */
[----:B------:R-:W-:Y:S01]  /*5f200*/  BAR.SYNC.DEFER_BLOCKING 0x0 ;  /* 0x0000000000007b1d */ /* 0x000fe20000010000 */
[----:B------:R-:W-:-:S02]  /*5f210*/  PRMT R109, R218, 0x5410, R217 ;  /* 0x00005410da6d7816 */ /* 0x000fc400000000d9 */
[----:B------:R-:W-:-:S03]  /*5f220*/  PRMT R110, R222, 0x5410, R220 ;  /* 0x00005410de6e7816 */ /* 0x000fc600000000dc */
[----:B------:R-:W2:Y:S04]  /*5f230*/  LDL.LU R212, [R1+0xb2c] ;  /* 0x000b2c0001d47983 */ /* 0x000ea80000300800 */
[----:B------:R-:W2:Y:S04]  /*5f240*/  LDL.LU R213, [R1+0xd70] ;  /* 0x000d700001d57983 */ /* 0x000ea80000300800 */
[----:B------:R-:W2:Y:S04]  /*5f250*/  LDL.LU R214, [R1+0xb1c] ;  /* 0x000b1c0001d67983 */ /* 0x000ea80000300800 */
        /* <DEDUP_REMOVED lines=8> */
[----:B------:R-:W-:Y:S01]  /*5f2e0*/  STSM.16.M88.4 [R237], R76 ;  /* 0x0000004ced007844 */ /* 0x000fe20000000200 */
[----:B------:R-:W-:Y:S01]  /*5f2f0*/  BAR.SYNC.DEFER_BLOCKING 0x0 ;  /* 0x0000000000007b1d */ /* 0x000fe20000010000 */
[----:B------:R-:W-:-:S05]  /*5f300*/  PRMT R115, R226, 0x5410, R221 ;  /* 0x00005410e2737816 */ /* 0x000fca00000000dd */
[----:B------:R-:W2:Y:S04]  /*5f310*/  LDL.LU R221, [R1+0xb20] ;  /* 0x000b200001dd7983 */ /* 0x000ea80000300800 */
[----:B------:R-:W2:Y:S04]  /*5f320*/  LDL.LU R226, [R1+0xd64] ;  /* 0x000d640001e27983 */ /* 0x000ea80000300800 */
[----:B------:R-:W-:Y:S01]  /*5f330*/  LDS.128 R76, [R236] ;  /* 0x00000000ec4c7984 */ /* 0x000fe20000000c00 */
[----:B------:R-:W-:Y:S06]  /*5f340*/  BAR.SYNC.DEFER_BLOCKING 0x0 ;  /* 0x0000000000007b1d */ /* 0x000fec0000010000 */
[----:B------:R-:W-:Y:S02]  /*5f350*/  STSM.16.M88.4 [R237], R80 ;  /* 0x00000050ed007844 */ /* 0x000fe40000000200 */
[----:B------:R-:W-:Y:S01]  /*5f360*/  BAR.SYNC.DEFER_BLOCKING 0x0 ;  /* 0x0000000000007b1d */ /* 0x000fe20000010000 */
[----:B---3--:R-:W-:-:S02]  /*5f370*/  PRMT R120, R192, 0x5410, R191 ;  /* 0x00005410c0787816 */ /* 0x008fc400000000bf */
[----:B------:R-:W-:Y:S02]  /*5f380*/  PRMT R121, R194, 0x5410, R193 ;  /* 0x00005410c2797816 */ /* 0x000fe400000000c1 */
[----:B------:R-:W-:Y:S01]  /*5f390*/  PRMT R122, R196, 0x5410, R195 ;  /* 0x00005410c47a7816 */ /* 0x000fe200000000c3 */
[----:B------:R-:W3:Y:S04]  /*5f3a0*/  LDL.LU R191, [R1+0xb80] ;  /* 0x000b800001bf7983 */ /* 0x000ee80000300800 */
[----:B------:R-:W3:Y:S01]  /*5f3b0*/  LDL.LU R192, [R1+0xdb8] ;  /* 0x000db80001c07983 */ /* 0x000ee20000300800 */
[----:B------:R-:W-:-:S03]  /*5f3c0*/  PRMT R117, R198, 0x5410, R197 ;  /* 0x00005410c6757816 */ /* 0x000fc600000000c5 */
[----:B------:R-:W3:Y:S04]  /*5f3d0*/  LDL.LU R193, [R1+0xb7c] ;  /* 0x000b7c0001c17983 */ /* 0x000ee80000300800 */
[----:B------:R-:W3:Y:S04]  /*5f3e0*/  LDL.LU R194, [R1+0xdb4] ;  /* 0x000db40001c27983 */ /* 0x000ee80000300800 */
[----:B------:R-:W-:Y:S01]  /*5f3f0*/  LDS.128 R80, [R236] ;  /* 0x00000000ec507984 */ /* 0x000fe20000000c00 */
[----:B------:R-:W-:Y:S01]  /*5f400*/  BAR.SYNC.DEFER_BLOCKING 0x0 ;  /* 0x0000000000007b1d */ /* 0x000fe20000010000 */
[----:B------:R-:W-:-:S02]  /*5f410*/  PRMT R118, R200, 0x5410, R199 ;  /* 0x00005410c8767816 */ /* 0x000fc400000000c7 */
[----:B------:R-:W-:-:S03]  /*5f420*/  PRMT R116, R202, 0x5410, R201 ;  /* 0x00005410ca747816 */ /* 0x000fc600000000c9 */
[----:B------:R-:W3:Y:S04]  /*5f430*/  LDL.LU R195, [R1+0xb68] ;  /* 0x000b680001c37983 */ /* 0x000ee80000300800 */
        /* <DEDUP_REMOVED lines=28> */
[----:B--2---:R-:W-:Y:S02]  /*5f600*/  PRMT R129, R210, 0x5410, R209 ;  /* 0x00005410d2817816 */ /* 0x004fe400000000d1 */
[----:B------:R-:W-:Y:S01]  /*5f610*/  PRMT R130, R213, 0x5410, R212 ;  /* 0x00005410d5827816 */ /* 0x000fe200000000d4 */
[----:B------:R-:W2:Y:S04]  /*5f620*/  LDL.LU R207, [R1+0xbd8] ;  /* 0x000bd80001cf7983 */ /* 0x000ea80000300800 */
[----:B------:R-:W2:Y:S01]  /*5f630*/  LDL.LU R208, [R1+0xdf8] ;  /* 0x000df80001d07983 */ /* 0x000ea20000300800 */
[----:B------:R-:W-:-:S03]  /*5f640*/  PRMT R124, R216, 0x5410, R214 ;  /* 0x00005410d87c7816 */ /* 0x000fc600000000d6 */
[----:B------:R-:W4:Y:S04]  /*5f650*/  LDL.LU R209, [R1+0xbc4] ;  /* 0x000bc40001d17983 */ /* 0x000f280000300800 */
[----:B------:R-:W4:Y:S04]  /*5f660*/  LDL.LU R210, [R1+0xdec] ;  /* 0x000dec0001d27983 */ /* 0x000f280000300800 */
[----:B------:R-:W-:Y:S01]  /*5f670*/  LDS.128 R96, [R236] ;  /* 0x00000000ec607984 */ /* 0x000fe20000000c00 */
[----:B------:R-:W-:Y:S01]  /*5f680*/  BAR.SYNC.DEFER_BLOCKING 0x0 ;  /* 0x0000000000007b1d */ /* 0x000fe20000010000 */
[----:B------:R-:W-:-:S02]  /*5f690*/  PRMT R125, R218, 0x5410, R217 ;  /* 0x00005410da7d7816 */ /* 0x000fc400000000d9 */
[----:B------:R-:W-:-:S03]  /*5f6a0*/  PRMT R126, R222, 0x5410, R220 ;  /* 0x00005410de7e7816 */ /* 0x000fc600000000dc */
[----:B------:R-:W4:Y:S04]  /*5f6b0*/  LDL.LU R212, [R1+0xbc0] ;  /* 0x000bc00001d47983 */ /* 0x000f280000300800 */
[----:B------:R-:W4:Y:S04]  /*5f6c0*/  LDL.LU R213, [R1+0xde8] ;  /* 0x000de80001d57983 */ /* 0x000f280000300800 */
[----:B------:R-:W4:Y:S04]  /*5f6d0*/  LDL.LU R214, [R1+0xbb0] ;  /* 0x000bb00001d67983 */ /* 0x000f280000300800 */
[----:B------:R-:W4:Y:S01]  /*5f6e0*/  LDL.LU R216, [R1+0xde0] ;  /* 0x000de00001d87983 */ /* 0x000f220000300800 */
[----:B------:R-:W-:-:S03]  /*5f6f0*/  PRMT R127, R225, 0x5410, R224 ;  /* 0x00005410e17f7816 */ /* 0x000fc600000000e0 */
[----:B------:R-:W4:Y:S04]  /*5f700*/  LDL.LU R217, [R1+0xb9c] ;  /* 0x000b9c0001d97983 */ /* 0x000f280000300800 */
[----:B------:R-:W4:Y:S04]  /*5f710*/  LDL.LU R218, [R1+0xdd4] ;  /* 0x000dd40001da7983 */ /* 0x000f280000300800 */
[----:B------:R-:W4:Y:S04]  /*5f720*/  LDL.LU R220, [R1+0xb98] ;  /* 0x000b980001dc7983 */ /* 0x000f280000300800 */
[----:B------:R-:W4:Y:S04]  /*5f730*/  LDL.LU R222, [R1+0xdd0] ;  /* 0x000dd00001de7983 */ /* 0x000f280000300800 */
[----:B------:R-:W4:Y:S04]  /*5f740*/  LDL.LU R224, [R1+0x74] ;  /* 0x0000740001e07983 */ /* 0x000f280000300800 */
[----:B------:R-:W4:Y:S04]  /*5f750*/  LDL.LU R225, [R1+0x7e0] ;  /* 0x0007e00001e17983 */ /* 0x000f280000300800 */
[----:B------:R-:W-:Y:S01]  /*5f760*/  STSM.16.M88.4 [R237], R100 ;  /* 0x00000064ed007844 */ /* 0x000fe20000000200 */
[----:B------:R-:W-:Y:S01]  /*5f770*/  BAR.SYNC.DEFER_BLOCKING 0x0 ;  /* 0x0000000000007b1d */ /* 0x000fe20000010000 */
[----:B------:R-:W-:-:S05]  /*5f780*/  PRMT R131, R226, 0x5410, R221 ;  /* 0x00005410e2837816 */ /* 0x000fca00000000dd */
[----:B------:R-:W4:Y:S04]  /*5f790*/  LDL.LU R221, [R1+0xbb4] ;  /* 0x000bb40001dd7983 */ /* 0x000f280000300800 */
[----:B------:R-:W4:Y:S04]  /*5f7a0*/  LDL.LU R226, [R1+0xde4] ;  /* 0x000de40001e27983 */ /* 0x000f280000300800 */
        /* <DEDUP_REMOVED lines=44> */
[----:B--2---:R-:W-:-:S02]  /*5fa70*/  PRMT R144, R208, 0x5410, R207 ;  /* 0x00005410d0907816 */ /* 0x004fc400000000cf */
[----:B----4-:R-:W-:Y:S02]  /*5fa80*/  PRMT R145, R210, 0x5410, R209 ;  /* 0x00005410d2917816 */ /* 0x010fe400000000d1 */
        /* <DEDUP_REMOVED lines=84> */
[----:B------:R-:W2:Y:S04]  /*5ffd0*/  LDL.LU R214, [R1+0xd24] ;  /* 0x000d240001d67983 */ /* 0x000ea80000300800 */
[----:B------:R-:W2:Y:S01]  /*5ffe0*/  LDL.LU R216, [R1+0xfd8] ;  /* 0x000fd80001d87983 */ /* 0x000ea20000300800 */
        /* <DEDUP_REMOVED lines=57> */
[----:B----4-:R-:W-:-:S03]  /*60380*/  PRMT R173, R218, 0x5410, R217 ;  /* 0x00005410daad7816 */ /* 0x010fc600000000d9 */
[----:B------:R-:W-:Y:S01]  /*60390*/  LDS.128 R168, [R236] ;  /* 0x00000000eca87984 */ /* 0x000fe20000000c00 */
[----:B------:R-:W-:Y:S02]  /*603a0*/  PRMT R174, R222, 0x5410, R220 ;  /* 0x00005410deae7816 */ /* 0x000fe400000000dc */
[----:B------:R-:W-:Y:S01]  /*603b0*/  PRMT R175, R225, 0x5410, R224 ;  /* 0x00005410e1af7816 */ /* 0x000fe200000000e0 */
[----:B------:R-:W-:Y:S06]  /*603c0*/  BAR.SYNC.DEFER_BLOCKING 0x0 ;  /* 0x0000000000007b1d */ /* 0x000fec0000010000 */
[----:B------:R-:W-:Y:S02]  /*603d0*/  STSM.16.M88.4 [R237], R172 ;  /* 0x000000aced007844 */ /* 0x000fe40000000200 */
[----:B------:R-:W-:Y:S01]  /*603e0*/  BAR.SYNC.DEFER_BLOCKING 0x0 ;  /* 0x0000000000007b1d */ /* 0x000fe20000010000 */
[----:B------:R-:W-:-:S02]  /*603f0*/  PRMT R176, R208, 0x5410, R207 ;  /* 0x00005410d0b07816 */ /* 0x000fc400000000cf */
[----:B------:R-:W-:Y:S02]  /*60400*/  PRMT R177, R210, 0x5410, R209 ;  /* 0x00005410d2b17816 */ /* 0x000fe400000000d1 */
[----:B------:R-:W-:Y:S02]  /*60410*/  PRMT R178, R213, 0x5410, R212 ;  /* 0x00005410d5b27816 */ /* 0x000fe400000000d4 */
[----:B------:R-:W-:Y:S01]  /*60420*/  PRMT R179, R226, 0x5410, R221 ;  /* 0x00005410e2b37816 */ /* 0x000fe200000000dd */
[----:B------:R-:W2:Y:S04]  /*60430*/  LDL.LU R207, [R1+0xdac] ;  /* 0x000dac0001cf7983 */ /* 0x000ea80000300800 */
[----:B------:R-:W2:Y:S04]  /*60440*/  LDL.LU R208, [R1+0x1064] ;  /* 0x0010640001d07983 */ /* 0x000ea80000300800 */
[----:B------:R-:W4:Y:S04]  /*60450*/  LDL.LU R209, [R1+0xda4] ;  /* 0x000da40001d17983 */ /* 0x000f280000300800 */
[----:B------:R-:W4:Y:S04]  /*60460*/  LDL.LU R210, [R1+0x1060] ;  /* 0x0010600001d27983 */ /* 0x000f280000300800 */
[----:B------:R-:W-:Y:S01]  /*60470*/  LDS.128 R172, [R236] ;  /* 0x00000000ecac7984 */ /* 0x000fe20000000c00 */
[----:B------:R-:W-:Y:S06]  /*60480*/  BAR.SYNC.DEFER_BLOCKING 0x0 ;  /* 0x0000000000007b1d */ /* 0x000fec0000010000 */
[----:B------:R-:W4:Y:S04]  /*60490*/  LDL.LU R212, [R1+0xda0] ;  /* 0x000da00001d47983 */ /* 0x000f280000300800 */
[----:B------:R-:W4:Y:S04]  /*604a0*/  LDL.LU R213, [R1+0x105c] ;  /* 0x00105c0001d57983 */ /* 0x000f280000300800 */
[----:B------:R-:W4:Y:S04]  /*604b0*/  LDL.LU R214, [R1+0xd90] ;  /* 0x000d900001d67983 */ /* 0x000f280000300800 */
[----:B------:R-:W4:Y:S04]  /*604c0*/  LDL.LU R216, [R1+0x1050] ;  /* 0x0010500001d87983 */ /* 0x000f280000300800 */
[----:B------:R-:W-:Y:S01]  /*604d0*/  STSM.16.M88.4 [R237], R176 ;  /* 0x000000b0ed007844 */ /* 0x000fe20000000200 */
[----:B------:R-:W-:Y:S06]  /*604e0*/  BAR.SYNC.DEFER_BLOCKING 0x0 ;  /* 0x0000000000007b1d */ /* 0x000fec0000010000 */
[----:B------:R-:W4:Y:S04]  /*604f0*/  LDL.LU R217, [R1+0xd88] ;  /* 0x000d880001d97983 */ /* 0x000f280000300800 */
[----:B------:R-:W4:Y:S04]  /*60500*/  LDL.LU R218, [R1+0x1048] ;  /* 0x0010480001da7983 */ /* 0x000f280000300800 */
[----:B------:R-:W4:Y:S04]  /*60510*/  LDL.LU R220, [R1+0xd84] ;  /* 0x000d840001dc7983 */ /* 0x000f280000300800 */
[----:B------:R-:W4:Y:S04]  /*60520*/  LDL.LU R222, [R1+0x1044] ;  /* 0x0010440001de7983 */ /* 0x000f280000300800 */
[----:B------:R-:W-:Y:S04]  /*60530*/  LDS.128 R176, [R236] ;  /* 0x00000000ecb07984 */ /* 0x000fe80000000c00 */
[----:B------:R-:W4:Y:S04]  /*60540*/  LDL.LU R224, [R1+0x328] ;  /* 0x0003280001e07983 */ /* 0x000f280000300800 */
[----:B------:R-:W4:Y:S04]  /*60550*/  LDL.LU R225, [R1+0x99c] ;  /* 0x00099c0001e17983 */ /* 0x000f280000300800 */
[----:B------:R-:W4:Y:S04]  /*60560*/  LDL.LU R221, [R1+0xd94] ;  /* 0x000d940001dd7983 */ /* 0x000f280000300800 */
[----:B------:R-:W4:Y:S01]  /*60570*/  LDL.LU R226, [R1+0x1054] ;  /* 0x0010540001e27983 */ /* 0x000f220000300800 */
[----:B---3--:R-:W-:-:S02]  /*60580*/  PRMT R180, R198, 0x5410, R197 ;  /* 0x00005410c6b47816 */ /* 0x008fc400000000c5 */
[----:B------:R-:W-:Y:S02]  /*60590*/  PRMT R181, R200, 0x5410, R199 ;  /* 0x00005410c8b57816 */ /* 0x000fe400000000c7 */
[----:B------:R-:W-:Y:S02]  /*605a0*/  PRMT R182, R202, 0x5410, R201 ;  /* 0x00005410cab67816 */ /* 0x000fe400000000c9 */
[----:B------:R-:W-:Y:S01]  /*605b0*/  PRMT R183, R204, 0x5410, R203 ;  /* 0x00005410ccb77816 */ /* 0x000fe200000000cb */
[----:B------:R-:W-:Y:S06]  /*605c0*/  BAR.SYNC.DEFER_BLOCKING 0x0 ;  /* 0x0000000000007b1d */ /* 0x000fec0000010000 */
[----:B------:R-:W-:Y:S02]  /*605d0*/  STSM.16.M88.4 [R237], R180 ;  /* 0x000000b4ed007844 */ /* 0x000fe40000000200 */
[----:B------:R-:W-:Y:S06]  /*605e0*/  BAR.SYNC.DEFER_BLOCKING 0x0 ;  /* 0x0000000000007b1d */ /* 0x000fec0000010000 */
[----:B------:R-:W0:Y:S01]  /*605f0*/  LDS.128 R180, [R236] ;  /* 0x00000000ecb47984 */ /* 0x000e220000000c00 */
[----:B------:R-:W-:-:S02]  /*60600*/  PRMT R184, R192, 0x5410, R191 ;  /* 0x00005410c0b87816 */ /* 0x000fc400000000bf */
[----:B------:R-:W-:Y:S02]  /*60610*/  PRMT R185, R194, 0x5410, R193 ;  /* 0x00005410c2b97816 */ /* 0x000fe400000000c1 */
[----:B------:R-:W-:Y:S01]  /*60620*/  PRMT R186, R196, 0x5410, R195 ;  /* 0x00005410c4ba7816 */ /* 0x000fe200000000c3 */
[----:B0-----:R-:W-:Y:S04]  /*60630*/  STL.64 [R1+0x50], R180 ;  /* 0x000050b401007387 */ /* 0x001fe80000100a00 */
[----:B------:R-:W-:Y:S04]  /*60640*/  STL.64 [R1+0x58], R182 ;  /* 0x000058b601007387 */ /* 0x000fe80000100a00 */
        /* <DEDUP_REMOVED lines=14> */
[----:B------:R-:W-:-:S03]  /*60730*/  PRMT R187, R206, 0x5410, R205 ;  /* 0x00005410cebb7816 */ /* 0x000fc600000000cd */
[----:B------:R-:W3:Y:S04]  /*60740*/  LDL.LU R205, [R1+0xdcc] ;  /* 0x000dcc0001cd7983 */ /* 0x000ee80000300800 */
[----:B------:R-:W3:Y:S01]  /*60750*/  LDL.LU R206, [R1+0x1078] ;  /* 0x0010780001ce7983 */ /* 0x000ee20000300800 */
[----:B------:R-:W-:Y:S06]  /*60760*/  BAR.SYNC.DEFER_BLOCKING 0x0 ;  /* 0x0000000000007b1d */ /* 0x000fec0000010000 */
[----:B------:R2:W-:Y:S02]  /*60770*/  STSM.16.M88.4 [R237], R184 ;  /* 0x000000b8ed007844 */ /* 0x0005e40000000200 */
[----:B------:R-:W-:Y:S01]  /*60780*/  BAR.SYNC.DEFER_BLOCKING 0x0 ;  /* 0x0000000000007b1d */ /* 0x000fe20000010000 */
[----:B--2---:R-:W-:-:S05]  /*60790*/  PRMT R184, R208, 0x5410, R207 ;  /* 0x00005410d0b87816 */ /* 0x004fca00000000cf */
[----:B------:R-:W2:Y:S04]  /*607a0*/  LDL.LU R207, [R1+0xf04] ;  /* 0x000f040001cf7983 */ /* 0x000ea80000300800 */
[----:B------:R-:W2:Y:S01]  /*607b0*/  LDL.LU R208, [R1+0x109c] ;  /* 0x00109c0001d07983 */ /* 0x000ea20000300800 */
[----:B----4-:R-:W-:-:S03]  /*607c0*/  PRMT R185, R210, 0x5410, R209 ;  /* 0x00005410d2b97816 */ /* 0x010fc600000000d1 */
[----:B------:R-:W0:Y:S04]  /*607d0*/  LDS.128 R228, [R236] ;  /* 0x00000000ece47984 */ /* 0x000e280000000c00 */
        /* <DEDUP_REMOVED lines=14> */
[----:B------:R-:W-:Y:S01]  /*608c0*/  PRMT R183, R225, 0x5410, R224 ;  /* 0x00005410e1b77816 */ /* 0x000fe200000000e0 */
[----:B------:R-:W-:Y:S06]  /*608d0*/  BAR.SYNC.DEFER_BLOCKING 0x0 ;  /* 0x0000000000007b1d */ /* 0x000fec0000010000 */
[----:B------:R-:W4:Y:S01]  /*608e0*/  LDL.LU R224, [R1+0x374] ;  /* 0x0003740001e07983 */ /* 0x000f220000300800 */
[----:B------:R-:W-:-:S03]  /*608f0*/  PRMT R187, R226, 0x5410, R221 ;  /* 0x00005410e2bb7816 */ /* 0x000fc600000000dd */
[----:B------:R-:W4:Y:S04]  /*60900*/  LDL.LU R225, [R1+0x9c0] ;  /* 0x0009c00001e17983 */ /* 0x000f280000300800 */
[----:B------:R-:W4:Y:S04]  /*60910*/  LDL.LU R221, [R1+0xef4] ;  /* 0x000ef40001dd7983 */ /* 0x000f280000300800 */
[----:B------:R-:W4:Y:S04]  /*60920*/  LDL.LU R226, [R1+0x1090] ;  /* 0x0010900001e27983 */ /* 0x000f280000300800 */
[----:B------:R-:W-:Y:S01]  /*60930*/  STSM.16.M88.4 [R237], R180 ;  /* 0x000000b4ed007844 */ /* 0x000fe20000000200 */
[----:B------:R-:W-:Y:S06]  /*60940*/  BAR.SYNC.DEFER_BLOCKING 0x0 ;  /* 0x0000000000007b1d */ /* 0x000fec0000010000 */
[----:B------:R-:W1:Y:S02]  /*60950*/  LDS.128 R180, [R236] ;  /* 0x00000000ecb47984 */ /* 0x000e640000000c00 */
[----:B------:R-:W-:Y:S06]  /*60960*/  BAR.SYNC.DEFER_BLOCKING 0x0 ;  /* 0x0000000000007b1d */ /* 0x000fec0000010000 */
[----:B------:R-:W-:Y:S04]  /*60970*/  STSM.16.M88.4 [R237], R184 ;  /* 0x000000b8ed007844 */ /* 0x000fe80000000200 */
[----:B0-----:R-:W-:Y:S04]  /*60980*/  STL.64 [R1+0x40], R228 ;  /* 0x000040e401007387 */ /* 0x001fe80000100a00 */
[----:B------:R0:W-:Y:S04]  /*60990*/  STL.64 [R1+0x48], R230 ;  /* 0x000048e601007387 */ /* 0x0001e80000100a00 */
[----:B0-----:R-:W4:Y:S04]  /*609a0*/  LDL.LU.64 R230, [R1+0x1be0] ;  /* 0x001be00001e67983 */ /* 0x001f280000300a00 */
[----:B------:R-:W4:Y:S01]  /*609b0*/  LDL.LU.64 R228, [R1+0x1bd8] ;  /* 0x001bd80001e47983 */ /* 0x000f220000300a00 */
[----:B---3--:R-:W-:Y:S01]  /*609c0*/  PRMT R184, R192, 0x5410, R191 ;  /* 0x00005410c0b87816 */ /* 0x008fe200000000bf */
[----:B------:R-:W-:Y:S06]  /*609d0*/  BAR.SYNC.DEFER_BLOCKING 0x0 ;  /* 0x0000000000007b1d */ /* 0x000fec0000010000 */
[----:B------:R-:W0:Y:S04]  /*609e0*/  LDS.128 R188, [R236] ;  /* 0x00000000ecbc7984 */ /* 0x000e280000000c00 */
[----:B-1----:R1:W-:Y:S04]  /*609f0*/  STL.64 [R1+0x30], R180 ;  /* 0x000030b401007387 */ /* 0x0023e80000100a00 */
[----:B------:R3:W-:Y:S01]  /*60a00*/  STL.64 [R1+0x38], R182 ;  /* 0x000038b601007387 */ /* 0x0007e20000100a00 */
[----:B-1----:R-:W-:-:S02]  /*60a10*/  PRMT R180, R198, 0x5410, R197 ;  /* 0x00005410c6b47816 */ /* 0x002fc400000000c5 */
[----:B------:R-:W-:Y:S02]  /*60a20*/  PRMT R181, R200, 0x5410, R199 ;  /* 0x00005410c8b57816 */ /* 0x000fe400000000c7 */
[----:B---3--:R-:W-:Y:S02]  /*60a30*/  PRMT R182, R202, 0x5410, R201 ;  /* 0x00005410cab67816 */ /* 0x008fe400000000c9 */
[----:B------:R-:W-:Y:S01]  /*60a40*/  PRMT R183, R204, 0x5410, R203 ;  /* 0x00005410ccb77816 */ /* 0x000fe200000000cb */
[----:B------:R-:W-:Y:S06]  /*60a50*/  BAR.SYNC.DEFER_BLOCKING 0x0 ;  /* 0x0000000000007b1d */ /* 0x000fec0000010000 */
[----:B------:R-:W-:Y:S02]  /*60a60*/  STSM.16.M88.4 [R237], R180 ;  /* 0x000000b4ed007844 */ /* 0x000fe40000000200 */
[----:B------:R-:W-:Y:S01]  /*60a70*/  BAR.SYNC.DEFER_BLOCKING 0x0 ;  /* 0x0000000000007b1d */ /* 0x000fe20000010000 */
[----:B------:R-:W-:-:S02]  /*60a80*/  PRMT R185, R194, 0x5410, R193 ;  /* 0x00005410c2b97816 */ /* 0x000fc400000000c1 */
[----:B------:R-:W-:-:S03]  /*60a90*/  PRMT R186, R196, 0x5410, R195 ;  /* 0x00005410c4ba7816 */ /* 0x000fc600000000c3 */
[----:B------:R-:W1:Y:S01]  /*60aa0*/  LDS.128 R180, [R236] ;  /* 0x00000000ecb47984 */ /* 0x000e620000000c00 */
[----:B------:R-:W-:Y:S01]  /*60ab0*/  PRMT R187, R206, 0x5410, R205 ;  /* 0x00005410cebb7816 */ /* 0x000fe200000000cd */
[----:B------:R-:W-:Y:S06]  /*60ac0*/  BAR.SYNC.DEFER_BLOCKING 0x0 ;  /* 0x0000000000007b1d */ /* 0x000fec0000010000 */
[----:B------:R-:W-:Y:S04]  /*60ad0*/  STSM.16.M88.4 [R237], R184 ;  /* 0x000000b8ed007844 */ /* 0x000fe80000000200 */
[----:B0-----:R-:W-:Y:S04]  /*60ae0*/  STL.64 [R1+0x20], R188 ;  /* 0x000020bc01007387 */ /* 0x001fe80000100a00 */
[----:B------:R-:W-:Y:S04]  /*60af0*/  STL.64 [R1+0x28], R190 ;  /* 0x000028be01007387 */ /* 0x000fe80000100a00 */
[----:B-1----:R-:W-:Y:S04]  /*60b00*/  STL.64 [R1+0x10], R180 ;  /* 0x000010b401007387 */ /* 0x002fe80000100a00 */
[----:B------:R-:W-:Y:S01]  /*60b10*/  STL.64 [R1+0x18], R182 ;  /* 0x000018b601007387 */ /* 0x000fe20000100a00 */
[----:B------:R-:W-:Y:S06]  /*60b20*/  BAR.SYNC.DEFER_BLOCKING 0x0 ;  /* 0x0000000000007b1d */ /* 0x000fec0000010000 */
[----:B------:R-:W3:Y:S04]  /*60b30*/  LDL.LU R196, [R1+0x10b8] ;  /* 0x0010b80001c47983 */ /* 0x000ee80000300800 */
[----:B------:R-:W3:Y:S04]  /*60b40*/  LDL.LU R192, [R1+0xf34] ;  /* 0x000f340001c07983 */ /* 0x000ee80000300800 */
[----:B------:R-:W0:Y:S04]  /*60b50*/  LDS.128 R180, [R236] ;  /* 0x00000000ecb47984 */ /* 0x000e280000000c00 */
        /* <DEDUP_REMOVED lines=13> */
[----:B------:R-:W-:Y:S01]  /*60c30*/  BAR.SYNC.DEFER_BLOCKING 0x0 ;  /* 0x0000000000007b1d */ /* 0x000fe20000010000 */
[----:B--2---:R-:W-:-:S02]  /*60c40*/  PRMT R184, R208, 0x5410, R207 ;  /* 0x00005410d0b87816 */ /* 0x004fc400000000cf */
[----:B----4-:R-:W-:-:S03]  /*60c50*/  PRMT R185, R210, 0x5410, R209 ;  /* 0x00005410d2b97816 */ /* 0x010fc600000000d1 */
[----:B------:R-:W2:Y:S04]  /*60c60*/  LDL.LU R205, [R1+0xf30] ;  /* 0x000f300001cd7983 */ /* 0x000ea80000300800 */
[----:B------:R-:W2:Y:S01]  /*60c70*/  LDL.LU R206, [R1+0x10b0] ;  /* 0x0010b00001ce7983 */ /* 0x000ea20000300800 */
        /* <DEDUP_REMOVED lines=10> */
[----:B------:R-:W4:Y:S01]  /*60d20*/  LDL.LU R214, [R1+0xf54] ;  /* 0x000f540001d67983 */ /* 0x000f220000300800 */
[----:B------:R-:W-:-:S03]  /*60d30*/  PRMT R191, R225, 0x5410, R224 ;  /* 0x00005410e1bf7816 */ /* 0x000fc600000000e0 */
        /* <DEDUP_REMOVED lines=10> */
[----:B------:R0:W-:Y:S01]  /*60de0*/  STSM.16.M88.4 [R237], R188 ;  /* 0x000000bced007844 */ /* 0x0001e20000000200 */
[----:B------:R-:W-:Y:S06]  /*60df0*/  BAR.SYNC.DEFER_BLOCKING 0x0 ;  /* 0x0000000000007b1d */ /* 0x000fec0000010000 */
[----:B0-----:R-:W4:Y:S04]  /*60e00*/  LDL.LU R191, [R1+0xf38] ;  /* 0x000f380001bf7983 */ /* 0x001f280000300800 */
[----:B------:R-:W0:Y:S01]  /*60e10*/  LDS.128 R180, [R236] ;  /* 0x00000000ecb47984 */ /* 0x000e220000000c00 */
[----:B------:R-:W-:Y:S06]  /*60e20*/  BAR.SYNC.DEFER_BLOCKING 0x0 ;  /* 0x0000000000007b1d */ /* 0x000fec0000010000 */
[----:B------:R-:W-:Y:S02]  /*60e30*/  STSM.16.M88.4 [R237], R184 ;  /* 0x000000b8ed007844 */ /* 0x000fe40000000200 */
[----:B------:R-:W-:Y:S06]  /*60e40*/  BAR.SYNC.DEFER_BLOCKING 0x0 ;  /* 0x0000000000007b1d */ /* 0x000fec0000010000 */
[----:B0-----:R-:W-:Y:S04]  /*60e50*/  STL.64 [R1+0x1ba0], R180 ;  /* 0x001ba0b401007387 */ /* 0x001fe80000100a00 */
[----:B------:R-:W-:Y:S04]  /*60e60*/  STL.64 [R1+0x1b90], R182 ;  /* 0x001b90b601007387 */ /* 0x000fe80000100a00 */
[----:B------:R-:W0:Y:S01]  /*60e70*/  LDS.128 R180, [R236] ;  /* 0x00000000ecb47984 */ /* 0x000e220000000c00 */
[----:B---3--:R-:W-:-:S02]  /*60e80*/  PRMT R197, R197, 0x5410, R192 ;  /* 0x00005410c5c57816 */ /* 0x008fc400000000c0 */
[----:B------:R-:W-:Y:S02]  /*60e90*/  PRMT R198, R198, 0x5410, R193 ;  /* 0x00005410c6c67816 */ /* 0x000fe400000000c1 */
[----:B------:R-:W-:Y:S02]  /*60ea0*/  PRMT R192, R195, 0x5410, R194 ;  /* 0x00005410c3c07816 */ /* 0x000fe400000000c2 */
[----:B------:R-:W-:Y:S02]  /*60eb0*/  PRMT R193, R200, 0x5410, R199 ;  /* 0x00005410c8c17816 */ /* 0x000fe400000000c7 */
[----:B------:R-:W-:Y:S02]  /*60ec0*/  PRMT R194, R202, 0x5410, R201 ;  /* 0x00005410cac27816 */ /* 0x000fe400000000c9 */
[----:B------:R-:W-:Y:S01]  /*60ed0*/  PRMT R195, R204, 0x5410, R203 ;  /* 0x00005410ccc37816 */ /* 0x000fe200000000cb */
[----:B------:R-:W-:Y:S06]  /*60ee0*/  BAR.SYNC.DEFER_BLOCKING 0x0 ;  /* 0x0000000000007b1d */ /* 0x000fec0000010000 */
[----:B------:R-:W-:Y:S02]  /*60ef0*/  STSM.16.M88.4 [R237], R192 ;  /* 0x000000c0ed007844 */ /* 0x000fe40000000200 */
[----:B------:R-:W-:Y:S06]  /*60f00*/  BAR.SYNC.DEFER_BLOCKING 0x0 ;  /* 0x0000000000007b1d */ /* 0x000fec0000010000 */
[----:B------:R-:W1:Y:S01]  /*60f10*/  LDS.128 R184, [R236] ;  /* 0x00000000ecb87984 */ /* 0x000e620000000c00 */
[----:B--2---:R-:W-:-:S03]  /*60f20*/  PRMT R199, R206, 0x5410, R205 ;  /* 0x00005410cec77816 */ /* 0x004fc600000000cd */
[----:B0-----:R-:W-:Y:S01]  /*60f30*/  STL [R1], R180 ;  /* 0x000000b401007387 */ /* 0x001fe20000100800 */
[----:B----4-:R-:W-:-:S03]  /*60f40*/  PRMT R206, R213, 0x5410, R212 ;  /* 0x00005410d5ce7816 */ /* 0x010fc600000000d4 */
[----:B------:R0:W-:Y:S01]  /*60f50*/  STL.64 [R1+0x8], R182 ;  /* 0x000008b601007387 */ /* 0x0001e20000100a00 */
[----:B------:R-:W-:Y:S02]  /*60f60*/  PRMT R200, R216, 0x5410, R214 ;  /* 0x00005410d8c87816 */ /* 0x000fe400000000d6 */
[----:B------:R-:W-:Y:S02]  /*60f70*/  PRMT R204, R208, 0x5410, R207 ;  /* 0x00005410d0cc7816 */ /* 0x000fe400000000cf */
[----:B------:R-:W-:Y:S01]  /*60f80*/  PRMT R205, R210, 0x5410, R209 ;  /* 0x00005410d2cd7816 */ /* 0x000fe200000000d1 */
[----:B-1----:R-:W-:Y:S04]  /*60f90*/  STL.64 [R1+0x1b78], R184 ;  /* 0x001b78b801007387 */ /* 0x002fe80000100a00 */
[----:B------:R-:W-:Y:S01]  /*60fa0*/  STL.64 [R1+0x1b68], R186 ;  /* 0x001b68ba01007387 */ /* 0x000fe20000100a00 */
[----:B------:R-:W-:Y:S01]  /*60fb0*/  PRMT R196, R196, 0x5410, R191 ;  /* 0x00005410c4c47816 */ /* 0x000fe200000000bf */
[----:B------:R-:W-:Y:S06]  /*60fc0*/  BAR.SYNC.DEFER_BLOCKING 0x0 ;  /* 0x0000000000007b1d */ /* 0x000fec0000010000 */
[----:B------:R-:W2:Y:S04]  /*60fd0*/  LDL.LU R212, [R1+0x10f0] ;  /* 0x0010f00001d47983 */ /* 0x000ea80000300800 */
[----:B------:R-:W3:Y:S04]  /*60fe0*/  LDL.LU R213, [R1+0x10ec] ;  /* 0x0010ec0001d57983 */ /* 0x000ee80000300800 */
[----:B------:R1:W-:Y:S01]  /*60ff0*/  STSM.16.M88.4 [R237], R196 ;  /* 0x000000c4ed007844 */ /* 0x0003e20000000200 */
[----:B------:R-:W-:Y:S01]  /*61000*/  PRMT R202, R222, 0x5410, R220 ;  /* 0x00005410deca7816 */ /* 0x000fe200000000dc */
[----:B0-----:R-:W-:Y:S01]  /*61010*/  IMAD.MOV.U32 R182, RZ, RZ, R181 ;  /* 0x000000ffffb67224 */ /* 0x001fe200078e00b5 */
[----:B------:R-:W-:Y:S01]  /*61020*/  PRMT R207, R226, 0x5410, R221 ;  /* 0x00005410e2cf7816 */ /* 0x000fe200000000dd */
[----:B------:R-:W-:Y:S06]  /*61030*/  BAR.SYNC.DEFER_BLOCKING 0x0 ;  /* 0x0000000000007b1d */ /* 0x000fec0000010000 */
[----:B-1----:R-:W4:Y:S04]  /*61040*/  LDL.LU R196, [R1+0xf94] ;  /* 0x000f940001c47983 */ /* 0x002f280000300800 */
[----:B------:R-:W4:Y:S04]  /*61050*/  LDL.LU R214, [R1+0x10e4] ;  /* 0x0010e40001d67983 */ /* 0x000f280000300800 */
[----:B------:R-:W2:Y:S04]  /*61060*/  LDL.LU R197, [R1+0xf88] ;  /* 0x000f880001c57983 */ /* 0x000ea80000300800 */
[----:B------:R-:W2:Y:S04]  /*61070*/  LDL.LU R208, [R1+0x10e0] ;  /* 0x0010e00001d07983 */ /* 0x000ea80000300800 */
        /* <DEDUP_REMOVED lines=10> */
[----:B------:R-:W0:Y:S01]  /*61120*/  LDS.128 R188, [R236] ;  /* 0x00000000ecbc7984 */ /* 0x000e220000000c00 */
[----:B------:R-:W-:-:S02]  /*61130*/  PRMT R201, R218, 0x5410, R217 ;  /* 0x00005410dac97816 */ /* 0x000fc400000000d9 */
[----:B------:R-:W-:Y:S01]  /*61140*/  PRMT R203, R225, 0x5410, R224 ;  /* 0x00005410e1cb7816 */ /* 0x000fe200000000e0 */
[----:B------:R-:W-:Y:S06]  /*61150*/  BAR.SYNC.DEFER_BLOCKING 0x0 ;  /* 0x0000000000007b1d */ /* 0x000fec0000010000 */
[----:B------:R-:W3:Y:S04]  /*61160*/  LDL.LU R184, [R1+0xfc4] ;  /* 0x000fc40001b87983 */ /* 0x000ee80000300800 */
[----:B------:R-:W3:Y:S04]  /*61170*/  LDL.LU R222, [R1+0x1104] ;  /* 0x0011040001de7983 */ /* 0x000ee80000300800 */
[----:B------:R-:W3:Y:S04]  /*61180*/  LDL.LU R185, [R1+0xfbc] ;  /* 0x000fbc0001b97983 */ /* 0x000ee80000300800 */
[----:B------:R-:W3:Y:S04]  /*61190*/  LDL.LU R216, [R1+0x10fc] ;  /* 0x0010fc0001d87983 */ /* 0x000ee80000300800 */
[----:B------:R-:W-:Y:S01]  /*611a0*/  STSM.16.M88.4 [R237], R200 ;  /* 0x000000c8ed007844 */ /* 0x000fe20000000200 */
[----:B------:R-:W-:Y:S06]  /*611b0*/  BAR.SYNC.DEFER_BLOCKING 0x0 ;  /* 0x0000000000007b1d */ /* 0x000fec0000010000 */
[----:B------:R-:W3:Y:S04]  /*611c0*/  LDL.LU R183, [R1+0xfb8] ;  /* 0x000fb80001b77983 */ /* 0x000ee80000300800 */
[----:B------:R-:W3:Y:S04]  /*611d0*/  LDL.LU R217, [R1+0x10f8] ;  /* 0x0010f80001d97983 */ /* 0x000ee80000300800 */
[----:B------:R-:W3:Y:S04]  /*611e0*/  LDL.LU R218, [R1+0xfb4] ;  /* 0x000fb40001da7983 */ /* 0x000ee80000300800 */
[----:B------:R-:W3:Y:S04]  /*611f0*/  LDL.LU R224, [R1+0x10f4] ;  /* 0x0010f40001e07983 */ /* 0x000ee80000300800 */
[----:B------:R-:W1:Y:S01]  /*61200*/  LDS.128 R192, [R236] ;  /* 0x00000000ecc07984 */ /* 0x000e620000000c00 */
[----:B------:R-:W-:Y:S06]  /*61210*/  BAR.SYNC.DEFER_BLOCKING 0x0 ;  /* 0x0000000000007b1d */ /* 0x000fec0000010000 */
[----:B------:R-:W3:Y:S04]  /*61220*/  LDL.LU R225, [R1+0xfc0] ;  /* 0x000fc00001e17983 */ /* 0x000ee80000300800 */
[----:B------:R-:W3:Y:S04]  /*61230*/  LDL.LU R226, [R1+0x1100] ;  /* 0x0011000001e27983 */ /* 0x000ee80000300800 */
[----:B0-----:R0:W-:Y:S04]  /*61240*/  STL.64 [R1+0x1b60], R188 ;  /* 0x001b60bc01007387 */ /* 0x0011e80000100a00 */
[----:B0-----:R-:W3:Y:S04]  /*61250*/  LDL.LU R188, [R1+0xfa0] ;  /* 0x000fa00001bc7983 */ /* 0x001ee80000300800 */
[----:B------:R-:W3:Y:S04]  /*61260*/  LDL.LU R189, [R1+0xf9c] ;  /* 0x000f9c0001bd7983 */ /* 0x000ee80000300800 */
[----:B------:R-:W-:Y:S01]  /*61270*/  STSM.16.M88.4 [R237], R204 ;  /* 0x000000cced007844 */ /* 0x000fe20000000200 */
[----:B------:R-:W-:Y:S01]  /*61280*/  BAR.SYNC.DEFER_BLOCKING 0x0 ;  /* 0x0000000000007b1d */ /* 0x000fe20000010000 */
[----:B------:R-:W-:-:S05]  /*61290*/  PRMT R211, R215, 0x5410, R211 ;  /* 0x00005410d7d37816 */ /* 0x000fca00000000d3 */
[----:B------:R-:W-:Y:S04]  /*612a0*/  STL.64 [R1+0x1b58], R190 ;  /* 0x001b58be01007387 */ /* 0x000fe80000100a00 */
[----:B-1----:R-:W-:Y:S04]  /*612b0*/  STL.64 [R1+0x1b50], R192 ;  /* 0x001b50c001007387 */ /* 0x002fe80000100a00 */
[----:B------:R-:W-:Y:S01]  /*612c0*/  STL.64 [R1+0x1b48], R194 ;  /* 0x001b48c201007387 */ /* 0x000fe20000100a00 */
[----:B----4-:R-:W-:Y:S02]  /*612d0*/  PRMT R214, R214, 0x5410, R196 ;  /* 0x00005410d6d67816 */ /* 0x010fe400000000c4 */
[----:B--2---:R-:W-:-:S02]  /*612e0*/  PRMT R208, R208, 0x5410, R197 ;  /* 0x00005410d0d07816 */ /* 0x004fc400000000c5 */
[----:B---3--:R-:W-:Y:S02]  /*612f0*/  PRMT R209, R209, 0x5410, R198 ;  /* 0x00005410d1d17816 */ /* 0x008fe400000000c6 */
[----:B------:R-:W-:Y:S02]  /*61300*/  PRMT R210, R210, 0x5410, R199 ;  /* 0x00005410d2d27816 */ /* 0x000fe400000000c7 */
[----:B------:R-:W0:Y:S01]  /*61310*/  LDS.128 R196, [R236] ;  /* 0x00000000ecc47984 */ /* 0x000e220000000c00 */
[----:B------:R-:W-:Y:S06]  /*61320*/  BAR.SYNC.DEFER_BLOCKING 0x0 ;  /* 0x0000000000007b1d */ /* 0x000fec0000010000 */
[----:B------:R-:W-:Y:S02]  /*61330*/  STSM.16.M88.4 [R237], R208 ;  /* 0x000000d0ed007844 */ /* 0x000fe40000000200 */
[----:B------:R-:W-:Y:S06]  /*61340*/  BAR.SYNC.DEFER_BLOCKING 0x0 ;  /* 0x0000000000007b1d */ /* 0x000fec0000010000 */
[----:B------:R-:W1:Y:S01]  /*61350*/  LDS.128 R200, [R236] ;  /* 0x00000000ecc87984 */ /* 0x000e620000000c00 */
[----:B------:R-:W-:-:S03]  /*61360*/  PRMT R220, R220, 0x5410, R180 ;  /* 0x00005410dcdc7816 */ /* 0x000fc600000000b4 */
[----:B0-----:R-:W-:Y:S01]  /*61370*/  STL.64 [R1+0x1b40], R196 ;  /* 0x001b40c401007387 */ /* 0x001fe20000100a00 */
[----:B------:R-:W-:-:S03]  /*61380*/  PRMT R221, R221, 0x5410, R181 ;  /* 0x00005410dddd7816 */ /* 0x000fc600000000b5 */
[----:B------:R-:W-:Y:S04]  /*61390*/  STL.64 [R1+0x1b38], R198 ;  /* 0x001b38c601007387 */ /* 0x000fe80000100a00 */
[----:B-1----:R0:W-:Y:S04]  /*613a0*/  STL.64 [R1+0x1b30], R200 ;  /* 0x001b30c801007387 */ /* 0x0021e80000100a00 */
[----:B------:R-:W-:Y:S04]  /*613b0*/  STL.64 [R1+0x1b28], R202 ;  /* 0x001b28ca01007387 */ /* 0x000fe80000100a00 */
[----:B------:R-:W2:Y:S04]  /*613c0*/  LDL.LU R180, [R1+0x1004] ;  /* 0x0010040001b47983 */ /* 0x000ea80000300800 */
[----:B------:R-:W2:Y:S01]  /*613d0*/  LDL.LU R181, [R1+0x1128] ;  /* 0x0011280001b57983 */ /* 0x000ea20000300800 */
[----:B------:R-:W-:-:S03]  /*613e0*/  PRMT R215, R187, 0x5410, R186 ;  /* 0x00005410bbd77816 */ /* 0x000fc600000000ba */
[----:B0-----:R-:W3:Y:S01]  /*613f0*/  LDL.LU R200, [R1+0x1000] ;  /* 0x0010000001c87983 */ /* 0x001ee20000300800 */
[----:B------:R-:W-:-:S03]  /*61400*/  PRMT R212, R212, 0x5410, R188 ;  /* 0x00005410d4d47816 */ /* 0x000fc600000000bc */
[----:B------:R-:W3:Y:S01]  /*61410*/  LDL.LU R201, [R1+0x1124] ;  /* 0x0011240001c97983 */ /* 0x000ee20000300800 */
[----:B------:R-:W-:Y:S01]  /*61420*/  PRMT R213, R213, 0x5410, R189 ;  /* 0x00005410d5d57816 */ /* 0x000fe200000000bd */
[----:B------:R-:W-:Y:S01]  /*61430*/  BAR.SYNC.DEFER_BLOCKING 0x0 ;  /* 0x0000000000007b1d */ /* 0x000fe20000010000 */
[----:B------:R-:W-:Y:S02]  /*61440*/  PRMT R216, R216, 0x5410, R185 ;  /* 0x00005410d8d87816 */ /* 0x000fe400000000b9 */
[----:B------:R-:W-:Y:S02]  /*61450*/  PRMT R217, R217, 0x5410, R183 ;  /* 0x00005410d9d97816 */ /* 0x000fe400000000b7 */
[----:B------:R-:W-:Y:S02]  /*61460*/  PRMT R218, R224, 0x5410, R218 ;  /* 0x00005410e0da7816 */ /* 0x000fe400000000da */
[----:B------:R-:W-:Y:S01]  /*61470*/  PRMT R219, R223, 0x5410, R219 ;  /* 0x00005410dfdb7816 */ /* 0x000fe200000000db */
[----:B------:R-:W4:Y:S04]  /*61480*/  LDL.LU R198, [R1+0xff8] ;  /* 0x000ff80001c67983 */ /* 0x000f280000300800 */
[----:B------:R-:W-:Y:S01]  /*61490*/  STSM.16.M88.4 [R237], R212 ;  /* 0x000000d4ed007844 */ /* 0x000fe20000000200 */
[----:B------:R-:W-:Y:S01]  /*614a0*/  BAR.SYNC.DEFER_BLOCKING 0x0 ;  /* 0x0000000000007b1d */ /* 0x000fe20000010000 */
[----:B------:R-:W-:-:S05]  /*614b0*/  PRMT R223, R226, 0x5410, R225 ;  /* 0x00005410e2df7816 */ /* 0x000fca00000000e1 */
[----:B------:R-:W4:Y:S04]  /*614c0*/  LDL.LU R197, [R1+0x111c] ;  /* 0x00111c0001c57983 */ /* 0x000f280000300800 */
[----:B------:R-:W3:Y:S04]  /*614d0*/  LDL.LU R194, [R1+0xff0] ;  /* 0x000ff00001c27983 */ /* 0x000ee80000300800 */
[----:B------:R-:W3:Y:S04]  /*614e0*/  LDL.LU R224, [R1+0x1118] ;  /* 0x0011180001e07983 */ /* 0x000ee80000300800 */
[----:B------:R-:W4:Y:S04]  /*614f0*/  LDL.LU R195, [R1+0xfec] ;  /* 0x000fec0001c37983 */ /* 0x000f280000300800 */
[----:B------:R-:W0:Y:S01]  /*61500*/  LDS.128 R204, [R236] ;  /* 0x00000000eccc7984 */ /* 0x000e220000000c00 */
        /* <DEDUP_REMOVED lines=8> */
[----:B------:R-:W1:Y:S04]  /*61590*/  LDS.128 R208, [R236] ;  /* 0x00000000ecd07984 */ /* 0x000e680000000c00 */
[----:B0-----:R-:W-:Y:S04]  /*615a0*/  STL.64 [R1+0x1b20], R204 ;  /* 0x001b20cc01007387 */ /* 0x001fe80000100a00 */
[----:B------:R-:W-:Y:S01]  /*615b0*/  STL.64 [R1+0x1b18], R206 ;  /* 0x001b18ce01007387 */ /* 0x000fe20000100a00 */
[----:B------:R-:W-:Y:S01]  /*615c0*/  PRMT R222, R222, 0x5410, R184 ;  /* 0x00005410dede7816 */ /* 0x000fe200000000b8 */
[----:B------:R-:W-:Y:S06]  /*615d0*/  BAR.SYNC.DEFER_BLOCKING 0x0 ;  /* 0x0000000000007b1d */ /* 0x000fec0000010000 */
[----:B-1----:R-:W-:Y:S04]  /*615e0*/  STL.64 [R1+0x1b10], R208 ;  /* 0x001b10d001007387 */ /* 0x002fe80000100a00 */
[----:B------:R-:W-:Y:S04]  /*615f0*/  STL.64 [R1+0x1b08], R210 ;  /* 0x001b08d201007387 */ /* 0x000fe80000100a00 */
        /* <DEDUP_REMOVED lines=8> */
[----:B------:R2:W-:Y:S04]  /*61680*/  STSM.16.M88.4 [R237], R220 ;  /* 0x000000dced007844 */ /* 0x0005e80000000200 */
[----:B------:R-:W4:Y:S04]  /*61690*/  LDL.LU R185, [R1+0x1018] ;  /* 0x0010180001b97983 */ /* 0x000f280000300800 */
[----:B------:R-:W4:Y:S01]  /*616a0*/  LDL.LU R183, [R1+0x1130] ;  /* 0x0011300001b77983 */ /* 0x000f220000300800 */
[----:B------:R-:W-:Y:S01]  /*616b0*/  BAR.SYNC.DEFER_BLOCKING 0x0 ;  /* 0x0000000000007b1d */ /* 0x000fe20000010000 */
[----:B------:R-:W-:-:S05]  /*616c0*/  PRMT R227, R235, 0x5410, R227 ;  /* 0x00005410ebe37816 */ /* 0x000fca00000000e3 */
[----:B------:R-:W0:Y:S01]  /*616d0*/  LDS.128 R212, [R236] ;  /* 0x00000000ecd47984 */ /* 0x000e220000000c00 */
[----:B--2---:R-:W-:-:S03]  /*616e0*/  PRMT R220, R181, 0x5410, R180 ;  /* 0x00005410b5dc7816 */ /* 0x004fc600000000b4 */
[----:B------:R-:W2:Y:S04]  /*616f0*/  LDL.LU R180, [R1+0x1014] ;  /* 0x0010140001b47983 */ /* 0x000ea80000300800 */
[----:B------:R-:W2:Y:S04]  /*61700*/  LDL.LU R181, [R1+0x112c] ;  /* 0x00112c0001b57983 */ /* 0x000ea80000300800 */
[----:B------:R-:W2:Y:S01]  /*61710*/  LDL.LU R235, [R1+0x1bd4] ;  /* 0x001bd40001eb7983 */ /* 0x000ea20000300800 */
[----:B---3--:R-:W-:Y:S02]  /*61720*/  PRMT R224, R224, 0x5410, R194 ;  /* 0x00005410e0e07816 */ /* 0x008fe400000000c2 */
[----:B----4-:R-:W-:-:S02]  /*61730*/  PRMT R225, R225, 0x5410, R195 ;  /* 0x00005410e1e17816 */ /* 0x010fc400000000c3 */
[----:B------:R-:W-:Y:S01]  /*61740*/  PRMT R226, R226, 0x5410, R190 ;  /* 0x00005410e2e27816 */ /* 0x000fe200000000be */
[----:B------:R-:W-:Y:S06]  /*61750*/  BAR.SYNC.DEFER_BLOCKING 0x0 ;  /* 0x0000000000007b1d */ /* 0x000fec0000010000 */
[----:B------:R-:W-:Y:S02]  /*61760*/  STSM.16.M88.4 [R237], R224 ;  /* 0x000000e0ed007844 */ /* 0x000fe40000000200 */
[----:B------:R-:W-:Y:S06]  /*61770*/  BAR.SYNC.DEFER_BLOCKING 0x0 ;  /* 0x0000000000007b1d */ /* 0x000fec0000010000 */
[----:B------:R1:W3:Y:S01]  /*61780*/  LDS.128 R216, [R236] ;  /* 0x00000000ecd87984 */ /* 0x0002e20000000c00 */
[----:B------:R-:W-:-:S03]  /*61790*/  PRMT R222, R197, 0x5410, R198 ;  /* 0x00005410c5de7816 */ /* 0x000fc600000000c6 */
[----:B0-----:R-:W-:Y:S04]  /*617a0*/  STL.64 [R1+0x1ad8], R212 ;  /* 0x001ad8d401007387 */ /* 0x001fe80000100a00 */
[----:B------:R-:W-:Y:S04]  /*617b0*/  STL.64 [R1+0x1ac8], R214 ;  /* 0x001ac8d601007387 */ /* 0x000fe80000100a00 */
[----:B-1----:R-:W4:Y:S01]  /*617c0*/  LDL.LU R236, [R1+0x1bd0] ;  /* 0x001bd00001ec7983 */ /* 0x002f220000300800 */
[----:B------:R-:W-:-:S03]  /*617d0*/  PRMT R223, R189, 0x5410, R188 ;  /* 0x00005410bddf7816 */ /* 0x000fc600000000bc */
[----:B------:R-:W4:Y:S04]  /*617e0*/  LDL.LU R197, [R1+0x104c] ;  /* 0x00104c0001c57983 */ /* 0x000f280000300800 */
[----:B------:R-:W4:Y:S04]  /*617f0*/  LDL.LU R194, [R1+0x114c] ;  /* 0x00114c0001c27983 */ /* 0x000f280000300800 */
[----:B------:R-:W4:Y:S04]  /*61800*/  LDL.LU R195, [R1+0x1040] ;  /* 0x0010400001c37983 */ /* 0x000f280000300800 */
[----:B------:R-:W4:Y:S01]  /*61810*/  LDL.LU R190, [R1+0x1148] ;  /* 0x0011480001be7983 */ /* 0x000f220000300800 */
[----:B------:R-:W-:-:S03]  /*61820*/  PRMT R221, R201, 0x5410, R200 ;  /* 0x00005410c9dd7816 */ /* 0x000fc600000000c8 */
[----:B------:R-:W4:Y:S01]  /*61830*/  LDL.LU R188, [R1+0x103c] ;  /* 0x00103c0001bc7983 */ /* 0x000f220000300800 */
[----:B------:R-:W-:-:S03]  /*61840*/  PRMT R227, R250, 0x5410, R251 ;  /* 0x00005410fae37816 */ /* 0x000fc600000000fb */
[----:B------:R-:W4:Y:S04]  /*61850*/  LDL.LU R189, [R1+0x1144] ;  /* 0x0011440001bd7983 */ /* 0x000f280000300800 */
[----:B---3--:R-:W-:Y:S01]  /*61860*/  STL.64 [R1+0x1ae0], R216 ;  /* 0x001ae0d801007387 */ /* 0x008fe20000100a00 */
[----:B------:R-:W-:-:S03]  /*61870*/  PRMT R201, R193, 0x5410, R192 ;  /* 0x00005410c1c97816 */ /* 0x000fc600000000c0 */
[----:B------:R-:W-:Y:S04]  /*61880*/  STL.64 [R1+0x1ad0], R218 ;  /* 0x001ad0da01007387 */ /* 0x000fe80000100a00 */
[----:B------:R-:W3:Y:S01]  /*61890*/  LDL.LU R250, [R1+0x1bcc] ;  /* 0x001bcc0001fa7983 */ /* 0x000ee20000300800 */
[----:B------:R-:W-:-:S03]  /*618a0*/  PRMT R202, R186, 0x5410, R191 ;  /* 0x00005410baca7816 */ /* 0x000fc600000000bf */
[----:B------:R-:W3:Y:S04]  /*618b0*/  LDL.LU.64 R192, [R1+0xe30] ;  /* 0x000e300001c07983 */ /* 0x000ee80000300a00 */
[----:B------:R-:W3:Y:S01]  /*618c0*/  LDL.LU R191, [R1+0xe90] ;  /* 0x000e900001bf7983 */ /* 0x000ee20000300800 */
[----:B------:R-:W-:-:S03]  /*618d0*/  PRMT R224, R184, 0x5410, R187 ;  /* 0x00005410b8e07816 */ /* 0x000fc600000000bb */
[----:B------:R-:W3:Y:S01]  /*618e0*/  LDL.LU R186, [R1+0x1058] ;  /* 0x0010580001ba7983 */ /* 0x000ee20000300800 */
[----:B------:R-:W-:-:S03]  /*618f0*/  PRMT R203, R2, 0x5410, R252 ;  /* 0x0000541002cb7816 */ /* 0x000fc600000000fc */
[----:B------:R-:W3:Y:S01]  /*61900*/  LDL.LU R187, [R1+0xe2c] ;  /* 0x000e2c0001bb7983 */ /* 0x000ee20000300800 */
[----:B------:R-:W-:Y:S01]  /*61910*/  BAR.SYNC.DEFER_BLOCKING 0x0 ;  /* 0x0000000000007b1d */ /* 0x000fe20000010000 */
[----:B------:R-:W-:Y:S02]  /*61920*/  PRMT R225, R183, 0x5410, R185 ;  /* 0x00005410b7e17816 */ /* 0x000fe400000000b9 */
[----:B--2---:R-:W-:-:S03]  /*61930*/  PRMT R226, R181, 0x5410, R180 ;  /* 0x00005410b5e27816 */ /* 0x004fc600000000b4 */
[----:B------:R-:W2:Y:S04]  /*61940*/  LDL.LU R181, [R1+0xf3c] ;  /* 0x000f3c0001b57983 */ /* 0x000ea80000300800 */
[----:B------:R-:W2:Y:S04]  /*61950*/  LDL.LU.64 R184, [R1+0xe38] ;  /* 0x000e380001b87983 */ /* 0x000ea80000300a00 */
[----:B------:R-:W3:Y:S04]  /*61960*/  LDL.LU R252, [R1+0xaac] ;  /* 0x000aac0001fc7983 */ /* 0x000ee80000300800 */
[----:B------:R-:W-:Y:S01]  /*61970*/  STSM.16.M88.4 [R237], R220 ;  /* 0x000000dced007844 */ /* 0x000fe20000000200 */
[----:B------:R-:W-:Y:S01]  /*61980*/  BAR.SYNC.DEFER_BLOCKING 0x0 ;  /* 0x0000000000007b1d */ /* 0x000fe20000010000 */
[----:B------:R-:W-:-:S02]  /*61990*/  PRMT R200, R196, 0x5410, R199 ;  /* 0x00005410c4c87816 */ /* 0x000fc400000000c7 */
[----:B------:R-:W-:Y:S02]  /*619a0*/  PRMT R199, R3, 0x5410, R0 ;  /* 0x0000541003c77816 */ /* 0x000fe40000000000 */
[----:B----4-:R-:W-:Y:S01]  /*619b0*/  PRMT R198, R189, 0x5410, R188 ;  /* 0x00005410bdc67816 */ /* 0x010fe200000000bc */
[----:B---3--:R-:W0:Y:S02]  /*619c0*/  LDS.128 R220, [R252] ;  /* 0x00000000fcdc7984 */ /* 0x008e240000000c00 */
[----:B------:R-:W-:Y:S06]  /*619d0*/  BAR.SYNC.DEFER_BLOCKING 0x0 ;  /* 0x0000000000007b1d */ /* 0x000fec0000010000 */
[----:B------:R-:W-:Y:S02]  /*619e0*/  STSM.16.M88.4 [R237], R224 ;  /* 0x000000e0ed007844 */ /* 0x000fe40000000200 */
[----:B------:R-:W-:Y:S06]  /*619f0*/  BAR.SYNC.DEFER_BLOCKING 0x0 ;  /* 0x0000000000007b1d */ /* 0x000fec0000010000 */
[----:B------:R-:W1:Y:S02]  /*61a00*/  LDS.128 R204, [R252] ;  /* 0x00000000fccc7984 */ /* 0x000e640000000c00 */
[----:B------:R-:W-:Y:S06]  /*61a10*/  BAR.SYNC.DEFER_BLOCKING 0x0 ;  /* 0x0000000000007b1d */ /* 0x000fec0000010000 */
[----:B------:R-:W-:Y:S02]  /*61a20*/  STSM.16.M88.4 [R237], R200 ;  /* 0x000000c8ed007844 */ /* 0x000fe40000000200 */
[----:B------:R-:W-:Y:S06]  /*61a30*/  BAR.SYNC.DEFER_BLOCKING 0x0 ;  /* 0x0000000000007b1d */ /* 0x000fec0000010000 */
[----:B0-----:R-:W-:Y:S04]  /*61a40*/  STL.64 [R1+0x1af0], R220 ;  /* 0x001af0dc01007387 */ /* 0x001fe80000100a00 */
[----:B------:R-:W-:Y:S04]  /*61a50*/  STL.64 [R1+0x1ae8], R222 ;  /* 0x001ae8de01007387 */ /* 0x000fe80000100a00 */
[----:B------:R-:W3:Y:S04]  /*61a60*/  LDL.LU R183, [R1+0xe28] ;  /* 0x000e280001b77983 */ /* 0x000ee80000300800 */
[----:B------:R-:W4:Y:S04]  /*61a70*/  LDL.LU R2, [R1+0xebc] ;  /* 0x000ebc0001027983 */ /* 0x000f280000300800 */
[----:B------:R-:W0:Y:S04]  /*61a80*/  LDS.128 R224, [R252] ;  /* 0x00000000fce07984 */ /* 0x000e280000000c00 */
[----:B-1----:R-:W-:Y:S04]  /*61a90*/  STL.64 [R1+0x60], R204 ;  /* 0x000060cc01007387 */ /* 0x002fe80000100a00 */
[----:B------:R-:W-:Y:S04]  /*61aa0*/  STL.64 [R1+0x68], R206 ;  /* 0x000068ce01007387 */ /* 0x000fe80000100a00 */
[----:B------:R-:W4:Y:S04]  /*61ab0*/  LDL.LU R180, [R1+0xe24] ;  /* 0x000e240001b47983 */ /* 0x000f280000300800 */
[----:B------:R-:W4:Y:S04]  /*61ac0*/  LDL.LU R0, [R1+0x1bc8] ;  /* 0x001bc80001007983 */ /* 0x000f280000300800 */
[----:B------:R-:W4:Y:S04]  /*61ad0*/  LDL.LU.64 R188, [R1+0xe40] ;  /* 0x000e400001bc7983 */ /* 0x000f280000300a00 */
[----:B0-----:R-:W-:Y:S04]  /*61ae0*/  STL.64 [R1+0x1b00], R224 ;  /* 0x001b00e001007387 */ /* 0x001fe80000100a00 */
[----:B------:R-:W-:Y:S04]  /*61af0*/  STL.64 [R1+0x1af8], R226 ;  /* 0x001af8e201007387 */ /* 0x000fe80000100a00 */
[----:B------:R-:W4:Y:S01]  /*61b00*/  LDL.LU R3, [R1+0xe00] ;  /* 0x000e000001037983 */ /* 0x000f220000300800 */
[----:B------:R-:W-:-:S02]  /*61b10*/  PRMT R196, R194, 0x5410, R197 ;  /* 0x00005410c2c47816 */ /* 0x000fc400000000c5 */
[----:B------:R-:W-:Y:S01]  /*61b20*/  PRMT R197, R190, 0x5410, R195 ;  /* 0x00005410bec57816 */ /* 0x000fe200000000c3 */
[----:B------:R-:W-:Y:S01]  /*61b30*/  BAR.SYNC.DEFER_BLOCKING 0x0 ;  /* 0x0000000000007b1d */ /* 0x000fe20000010000 */
[----:B------:R-:W-:-:S05]  /*61b40*/  PRMT R251, R8, 0x7770, RZ ;  /* 0x0000777008fb7816 */ /* 0x000fca00000000ff */
[----:B------:R0:W-:Y:S02]  /*61b50*/  STSM.16.M88.4 [R237], R196 ;  /* 0x000000c4ed007844 */ /* 0x0001e40000000200 */
[----:B------:R-:W-:Y:S06]  /*61b60*/  BAR.SYNC.DEFER_BLOCKING 0x0 ;  /* 0x0000000000007b1d */ /* 0x000fec0000010000 */
[----:B------:R-:W-:Y:S01]  /*61b70*/  @P0 STG.E.U8 desc[UR44][R192.64], R251 ;  /* 0x000000fbc0000986 */ /* 0x000fe2000c10112c */
[----:B------:R-:W-:-:S05]  /*61b80*/  IADD3 R190, P0, R191, R5, RZ ;  /* 0x00000005bfbe7210 */ /* 0x000fca0007f1e0ff */
[----:B------:R-:W-:Y:S01]  /*61b90*/  IMAD.X R191, R186, 0x1, R6, P0 ;  /* 0x00000001babf7824 */ /* 0x000fe200000e0606 */
[----:B------:R-:W-:Y:S02]  /*61ba0*/  IADD3 R186, P0, R187, R5, RZ ;  /* 0x00000005bbba7210 */ /* 0x000fe40007f1e0ff */
[----:B0-----:R-:W-:-:S03]  /*61bb0*/  PRMT R237, R8, 0x7771, RZ ;  /* 0x0000777108ed7816 */ /* 0x001fc600000000ff */
[----:B--2---:R-:W-:Y:S02]  /*61bc0*/  IMAD.X R187, R181, 0x1, R6, P0 ;  /* 0x00000001b5bb7824 */ /* 0x004fe400000e0606 */
[----:B------:R-:W2:Y:S04]  /*61bd0*/  LDL.LU R181, [R1+0xe04] ;  /* 0x000e040001b57983 */ /* 0x000ea80000300800 */
[----:B------:R0:W-:Y:S02]  /*61be0*/  @P6 STG.E.U8 desc[UR44][R190.64], R237 ;  /* 0x000000edbe006986 */ /* 0x0001e4000c10112c */
[----:B0-----:R-:W-:-:S05]  /*61bf0*/  PRMT R237, R8, 0x7772, RZ ;  /* 0x0000777208ed7816 */ /* 0x001fca00000000ff */
[----:B------:R0:W-:Y:S01]  /*61c00*/  @P5 STG.E.U8 desc[UR44][R184.64], R237 ;  /* 0x000000edb8005986 */ /* 0x0001e2000c10112c */
[----:B------:R-:W-:-:S05]  /*61c10*/  PRMT R8, R8, 0x7773, RZ ;  /* 0x0000777308087816 */ /* 0x000fca00000000ff */
[----:B------:R1:W-:Y:S01]  /*61c20*/  @P4 STG.E.U8 desc[UR44][R186.64], R8 ;  /* 0x00000008ba004986 */ /* 0x0003e2000c10112c */
[----:B0-----:R-:W-:Y:S02]  /*61c30*/  PRMT R237, R9, 0x7770, RZ ;  /* 0x0000777009ed7816 */ /* 0x001fe400000000ff */
[----:B---3--:R-:W-:-:S05]  /*61c40*/  IADD3 R184, P0, R183, R5, RZ ;  /* 0x00000005b7b87210 */ /* 0x008fca0007f1e0ff */
[----:B----4-:R-:W-:Y:S02]  /*61c50*/  IMAD.X R185, R2, 0x1, R6, P0 ;  /* 0x0000000102b97824 */ /* 0x010fe400000e0606 */
[----:B------:R-:W3:Y:S01]  /*61c60*/  LDL.LU R2, [R1+0xe08] ;  /* 0x000e080001027983 */ /* 0x000ee20000300800 */
[----:B-1----:R-:W-:Y:S02]  /*61c70*/  SHF.R.S32.HI R8, RZ, 0x1f, R180 ;  /* 0x0000001fff087819 */ /* 0x002fe400000114b4 */
[----:B------:R-:W-:-:S05]  /*61c80*/  IADD3 R186, P0, R180, R4, RZ ;  /* 0x00000004b4ba7210 */ /* 0x000fca0007f1e0ff */
[----:B------:R-:W-:Y:S01]  /*61c90*/  IMAD.X R187, R8, 0x1, R7, P0 ;  /* 0x0000000108bb7824 */ /* 0x000fe200000e0607 */
[----:B------:R0:W-:Y:S02]  /*61ca0*/  @P3 STG.E.U8 desc[UR44][R188.64], R237 ;  /* 0x000000edbc003986 */ /* 0x0001e4000c10112c */
[----:B0-----:R-:W-:Y:S02]  /*61cb0*/  IADD3 R188, P0, R180, R5, RZ ;  /* 0x00000005b4bc7210 */ /* 0x001fe40007f1e0ff */
[----:B------:R-:W4:Y:S03]  /*61cc0*/  LDL.LU R180, [R1+0xe0c] ;  /* 0x000e0c0001b47983 */ /* 0x000f260000300800 */
[----:B------:R-:W-:Y:S01]  /*61cd0*/  IMAD.X R189, R8, 0x1, R6, P0 ;  /* 0x0000000108bd7824 */ /* 0x000fe200000e0606 */
[C---:B------:R-:W-:Y:S02]  /*61ce0*/  PRMT R8, R9.reuse, 0x7771, RZ ;  /* 0x0000777109087816 */ /* 0x040fe400000000ff */
[----:B------:R-:W-:-:S03]  /*61cf0*/  PRMT R237, R9, 0x7772, RZ ;  /* 0x0000777209ed7816 */ /* 0x000fc600000000ff */
[----:B------:R0:W-:Y:S04]  /*61d00*/  @P2 STG.E.U8 desc[UR44][R184.64], R8 ;  /* 0x00000008b8002986 */ /* 0x0001e8000c10112c */
[----:B------:R1:W-:Y:S01]  /*61d10*/  @P1 STG.E.U8 desc[UR44][R186.64], R237 ;  /* 0x000000edba001986 */ /* 0x0003e2000c10112c */
[----:B0-----:R-:W-:Y:S02]  /*61d20*/  SHF.R.S32.HI R8, RZ, 0x1f, R3 ;  /* 0x0000001fff087819 */ /* 0x001fe40000011403 */
[----:B------:R-:W-:-:S05]  /*61d30*/  IADD3 R184, P0, R3, R4, RZ ;  /* 0x0000000403b87210 */ /* 0x000fca0007f1e0ff */
[C---:B------:R-:W-:Y:S01]  /*61d40*/  IMAD.X R185, R8.reuse, 0x1, R7, P0 ;  /* 0x0000000108b97824 */ /* 0x040fe200000e0607 */
[----:B-1----:R-:W-:Y:S02]  /*61d50*/  IADD3 R186, P0, R3, R5, RZ ;  /* 0x0000000503ba7210 */ /* 0x002fe40007f1e0ff */
[----:B------:R-:W4:Y:S01]  /*61d60*/  LDL.LU R3, [R1+0xe10] ;  /* 0x000e100001037983 */ /* 0x000f220000300800 */
[C---:B------:R-:W-:Y:S02]  /*61d70*/  LOP3.LUT P4, RZ, R249.reuse, 0x1, RZ, 0xc0, !PT ;  /* 0x00000001f9ff7812 */ /* 0x040fe4000788c0ff */
[----:B------:R-:W-:Y:S01]  /*61d80*/  LOP3.LUT P5, RZ, R249, 0x2, RZ, 0xc0, !PT ;  /* 0x00000002f9ff7812 */ /* 0x000fe200078ac0ff */
[----:B------:R-:W-:Y:S01]  /*61d90*/  IMAD.X R187, R8, 0x1, R6, P0 ;  /* 0x0000000108bb7824 */ /* 0x000fe200000e0606 */
[----:B------:R-:W-:Y:S02]  /*61da0*/  PRMT R9, R9, 0x7773, RZ ;  /* 0x0000777309097816 */ /* 0x000fe400000000ff */
[----:B------:R-:W-:-:S02]  /*61db0*/  PRMT R251, R10, 0x7770, RZ ;  /* 0x000077700afb7816 */ /* 0x000fc400000000ff */
[----:B------:R-:W-:-:S05]  /*61dc0*/  LOP3.LUT P6, RZ, R249, 0x4, RZ, 0xc0, !PT ;  /* 0x00000004f9ff7812 */ /* 0x000fca00078cc0ff */
[----:B------:R-:W-:Y:S04]  /*61dd0*/  @P4 STG.E.U8 desc[UR44][R188.64], R9 ;  /* 0x00000009bc004986 */ /* 0x000fe8000c10112c */
[----:B------:R0:W-:Y:S01]  /*61de0*/  @P5 STG.E.U8 desc[UR44][R184.64], R251 ;  /* 0x000000fbb8005986 */ /* 0x0001e2000c10112c */
[C---:B------:R-:W-:Y:S02]  /*61df0*/  LOP3.LUT P1, RZ, R249.reuse, 0x8, RZ, 0xc0, !PT ;  /* 0x00000008f9ff7812 */ /* 0x040fe4000782c0ff */
[----:B------:R-:W-:Y:S02]  /*61e00*/  LOP3.LUT P2, RZ, R249, 0x10, RZ, 0xc0, !PT ;  /* 0x00000010f9ff7812 */ /* 0x000fe4000784c0ff */
[----:B0-----:R-:W-:Y:S02]  /*61e10*/  PRMT R251, R10, 0x7772, RZ ;  /* 0x000077720afb7816 */ /* 0x001fe400000000ff */
[----:B--2---:R-:W-:-:S02]  /*61e20*/  SHF.R.S32.HI R237, RZ, 0x1f, R181 ;  /* 0x0000001fffed7819 */ /* 0x004fc400000114b5 */
[----:B------:R-:W-:-:S05]  /*61e30*/  IADD3 R8, P0, R181, R4, RZ ;  /* 0x00000004b5087210 */ /* 0x000fca0007f1e0ff */
[----:B------:R-:W-:Y:S01]  /*61e40*/  IMAD.X R9, R237, 0x1, R7, P0 ;  /* 0x00000001ed097824 */ /* 0x000fe200000e0607 */
[----:B------:R-:W-:Y:S02]  /*61e50*/  IADD3 R184, P0, R181, R5, RZ ;  /* 0x00000005b5b87210 */ /* 0x000fe40007f1e0ff */
[----:B------:R-:W2:Y:S03]  /*61e60*/  LDL.LU R181, [R1+0xe14] ;  /* 0x000e140001b57983 */ /* 0x000ea60000300800 */
[----:B------:R-:W-:Y:S01]  /*61e70*/  IMAD.X R185, R237, 0x1, R6, P0 ;  /* 0x00000001edb97824 */ /* 0x000fe200000e0606 */
[----:B------:R-:W-:-:S05]  /*61e80*/  PRMT R237, R10, 0x7771, RZ ;  /* 0x000077710aed7816 */ /* 0x000fca00000000ff */
[----:B------:R3:W-:Y:S01]  /*61e90*/  @P6 STG.E.U8 desc[UR44][R186.64], R237 ;  /* 0x000000edba006986 */ /* 0x0007e2000c10112c */
[----:B------:R-:W-:-:S03]  /*61ea0*/  PRMT R10, R10, 0x7773, RZ ;  /* 0x000077730a0a7816 */ /* 0x000fc600000000ff */
[----:B------:R0:W-:Y:S04]  /*61eb0*/  @P1 STG.E.U8 desc[UR44][R8.64], R251 ;  /* 0x000000fb08001986 */ /* 0x0001e8000c10112c */
[----:B------:R4:W-:Y:S01]  /*61ec0*/  @P2 STG.E.U8 desc[UR44][R184.64], R10 ;  /* 0x0000000ab8002986 */ /* 0x0009e2000c10112c */
[C---:B------:R-:W-:Y:S02]  /*61ed0*/  LOP3.LUT P3, RZ, R249.reuse, 0x20, RZ, 0xc0, !PT ;  /* 0x00000020f9ff7812 */ /* 0x040fe4000786c0ff */
[C---:B------:R-:W-:Y:S02]  /*61ee0*/  LOP3.LUT P4, RZ, R249.reuse, 0x40, RZ, 0xc0, !PT ;  /* 0x00000040f9ff7812 */ /* 0x040fe4000788c0ff */
[----:B------:R-:W-:Y:S02]  /*61ef0*/  LOP3.LUT P5, RZ, R249, 0x80, RZ, 0xc0, !PT ;  /* 0x00000080f9ff7812 */ /* 0x000fe400078ac0ff */
[----:B---3--:R-:W-:-:S02]  /*61f00*/  SHF.R.S32.HI R237, RZ, 0x1f, R2 ;  /* 0x0000001fffed7819 */ /* 0x008fc40000011402 */
[----:B------:R-:W-:-:S05]  /*61f10*/  IADD3 R186, P0, R2, R4, RZ ;  /* 0x0000000402ba7210 */ /* 0x000fca0007f1e0ff */
[C---:B------:R-:W-:Y:S01]  /*61f20*/  IMAD.X R187, R237.reuse, 0x1, R7, P0 ;  /* 0x00000001edbb7824 */ /* 0x040fe200000e0607 */
[----:B0-----:R-:W-:Y:S02]  /*61f30*/  IADD3 R8, P0, R2, R5, RZ ;  /* 0x0000000502087210 */ /* 0x001fe40007f1e0ff */
[----:B------:R-:W3:Y:S03]  /*61f40*/  LDL.LU R2, [R1+0xe18] ;  /* 0x000e180001027983 */ /* 0x000ee60000300800 */
[----:B------:R-:W-:Y:S01]  /*61f50*/  IMAD.X R9, R237, 0x1, R6, P0 ;  /* 0x00000001ed097824 */ /* 0x000fe200000e0606 */
[----:B------:R-:W-:-:S05]  /*61f60*/  PRMT R237, R11, 0x7770, RZ ;  /* 0x000077700bed7816 */ /* 0x000fca00000000ff */
[----:B------:R-:W-:Y:S01]  /*61f70*/  @P3 STG.E.U8 desc[UR44][R186.64], R237 ;  /* 0x000000edba003986 */ /* 0x000fe2000c10112c */
[----:B----4-:R-:W-:Y:S02]  /*61f80*/  SHF.R.S32.HI R10, RZ, 0x1f, R180 ;  /* 0x0000001fff0a7819 */ /* 0x010fe400000114b4 */
[----:B------:R-:W-:-:S05]  /*61f90*/  IADD3 R184, P0, R180, R4, RZ ;  /* 0x00000004b4b87210 */ /* 0x000fca0007f1e0ff */
[----:B------:R-:W-:Y:S01]  /*61fa0*/  IMAD.X R185, R10, 0x1, R7, P0 ;  /* 0x000000010ab97824 */ /* 0x000fe200000e0607 */
[----:B------:R-:W-:Y:S02]  /*61fb0*/  IADD3 R188, P0, R180, R5, RZ ;  /* 0x00000005b4bc7210 */ /* 0x000fe40007f1e0ff */
[----:B------:R-:W4:Y:S03]  /*61fc0*/  LDL.LU R180, [R1+0xe1c] ;  /* 0x000e1c0001b47983 */ /* 0x000f260000300800 */
[----:B------:R-:W-:Y:S01]  /*61fd0*/  IMAD.X R189, R10, 0x1, R6, P0 ;  /* 0x000000010abd7824 */ /* 0x000fe200000e0606 */
[----:B------:R-:W-:-:S05]  /*61fe0*/  PRMT R10, R11, 0x7771, RZ ;  /* 0x000077710b0a7816 */ /* 0x000fca00000000ff */
[----:B------:R0:W-:Y:S02]  /*61ff0*/  @P4 STG.E.U8 desc[UR44][R8.64], R10 ;  /* 0x0000000a08004986 */ /* 0x0001e4000c10112c */
[----:B0-----:R-:W-:Y:S02]  /*62000*/  SHF.R.S32.HI R8, RZ, 0x1f, R3 ;  /* 0x0000001fff087819 */ /* 0x001fe40000011403 */
[----:B------:R-:W-:Y:S02]  /*62010*/  IADD3 R186, P0, R3, R4, RZ ;  /* 0x0000000403ba7210 */ /* 0x000fe40007f1e0ff */
[----:B------:R-:W-:-:S03]  /*62020*/  PRMT R9, R11, 0x7772, RZ ;  /* 0x000077720b097816 */ /* 0x000fc600000000ff */
[C---:B------:R-:W-:Y:S02]  /*62030*/  IMAD.X R187, R8.reuse, 0x1, R7, P0 ;  /* 0x0000000108bb7824 */ /* 0x040fe400000e0607 */
[----:B------:R0:W-:Y:S02]  /*62040*/  @P5 STG.E.U8 desc[UR44][R184.64], R9 ;  /* 0x00000009b8005986 */ /* 0x0001e4000c10112c */
[----:B0-----:R-:W-:Y:S02]  /*62050*/  IADD3 R184, P0, R3, R5, RZ ;  /* 0x0000000503b87210 */ /* 0x001fe40007f1e0ff */
[----:B------:R-:W4:Y:S01]  /*62060*/  LDL.LU R3, [R1+0xe20] ;  /* 0x000e200001037983 */ /* 0x000f220000300800 */
[C---:B------:R-:W-:Y:S02]  /*62070*/  LOP3.LUT P6, RZ, R249.reuse, 0x100, RZ, 0xc0, !PT ;  /* 0x00000100f9ff7812 */ /* 0x040fe400078cc0ff */
[----:B------:R-:W-:Y:S02]  /*62080*/  LOP3.LUT P1, RZ, R249, 0x200, RZ, 0xc0, !PT ;  /* 0x00000200f9ff7812 */ /* 0x000fe4000782c0ff */
[----:B------:R-:W-:Y:S01]  /*62090*/  PRMT R11, R11, 0x7773, RZ ;  /* 0x000077730b0b7816 */ /* 0x000fe200000000ff */
[----:B------:R-:W-:Y:S01]  /*620a0*/  IMAD.X R185, R8, 0x1, R6, P0 ;  /* 0x0000000108b97824 */ /* 0x000fe200000e0606 */
[----:B------:R-:W-:-:S07]  /*620b0*/  LOP3.LUT P2, RZ, R249, 0x400, RZ, 0xc0, !PT ;  /* 0x00000400f9ff7812 */ /* 0x000fce000784c0ff */
[----:B------:R0:W-:Y:S01]  /*620c0*/  @P6 STG.E.U8 desc[UR44][R188.64], R11 ;  /* 0x0000000bbc006986 */ /* 0x0001e2000c10112c */
[----:B------:R-:W-:Y:S02]  /*620d0*/  LOP3.LUT P3, RZ, R249, 0x800, RZ, 0xc0, !PT ;  /* 0x00000800f9ff7812 */ /* 0x000fe4000786c0ff */
[----:B0-----:R-:W-:-:S05]  /*620e0*/  PRMT R11, R12, 0x7770, RZ ;  /* 0x000077700c0b7816 */ /* 0x001fca00000000ff */
[----:B------:R0:W-:Y:S01]  /*620f0*/  @P1 STG.E.U8 desc[UR44][R186.64], R11 ;  /* 0x0000000bba001986 */ /* 0x0001e2000c10112c */
[----:B--2---:R-:W-:Y:S02]  /*62100*/  SHF.R.S32.HI R10, RZ, 0x1f, R181 ;  /* 0x0000001fff0a7819 */ /* 0x004fe400000114b5 */
[----:B------:R-:W-:-:S05]  /*62110*/  IADD3 R8, P0, R181, R4, RZ ;  /* 0x00000004b5087210 */ /* 0x000fca0007f1e0ff */
[C---:B------:R-:W-:Y:S01]  /*62120*/  IMAD.X R9, R10.reuse, 0x1, R7, P0 ;  /* 0x000000010a097824 */ /* 0x040fe200000e0607 */
[----:B0-----:R-:W-:Y:S02]  /*62130*/  IADD3 R186, P0, R181, R5, RZ ;  /* 0x00000005b5ba7210 */ /* 0x001fe40007f1e0ff */
[----:B------:R-:W2:Y:S03]  /*62140*/  LDL.LU R181, [R1+0x600] ;  /* 0x0006000001b57983 */ /* 0x000ea60000300800 */
[----:B------:R-:W-:Y:S01]  /*62150*/  IMAD.X R187, R10, 0x1, R6, P0 ;  /* 0x000000010abb7824 */ /* 0x000fe200000e0606 */
[----:B------:R-:W-:Y:S02]  /*62160*/  PRMT R10, R12, 0x7771, RZ ;  /* 0x000077710c0a7816 */ /* 0x000fe400000000ff */
[----:B------:R-:W-:-:S03]  /*62170*/  LOP3.LUT P4, RZ, R249, 0x1000, RZ, 0xc0, !PT ;  /* 0x00001000f9ff7812 */ /* 0x000fc6000788c0ff */
[----:B------:R0:W-:Y:S02]  /*62180*/  @P2 STG.E.U8 desc[UR44][R184.64], R10 ;  /* 0x0000000ab8002986 */ /* 0x0001e4000c10112c */
[C---:B0-----:R-:W-:Y:S02]  /*62190*/  PRMT R10, R12.reuse, 0x7772, RZ ;  /* 0x000077720c0a7816 */ /* 0x041fe400000000ff */
[----:B------:R-:W-:-:S03]  /*621a0*/  PRMT R12, R12, 0x7773, RZ ;  /* 0x000077730c0c7816 */ /* 0x000fc600000000ff */
[----:B------:R0:W-:Y:S04]  /*621b0*/  @P3 STG.E.U8 desc[UR44][R8.64], R10 ;  /* 0x0000000a08003986 */ /* 0x0001e8000c10112c */
[----:B------:R4:W-:Y:S01]  /*621c0*/  @P4 STG.E.U8 desc[UR44][R186.64], R12 ;  /* 0x0000000cba004986 */ /* 0x0009e2000c10112c */
[C---:B------:R-:W-:Y:S02]  /*621d0*/  LOP3.LUT P5, RZ, R249.reuse, 0x2000, RZ, 0xc0, !PT ;  /* 0x00002000f9ff7812 */ /* 0x040fe400078ac0ff */
[C---:B------:R-:W-:Y:S02]  /*621e0*/  LOP3.LUT P6, RZ, R249.reuse, 0x4000, RZ, 0xc0, !PT ;  /* 0x00004000f9ff7812 */ /* 0x040fe400078cc0ff */
[----:B------:R-:W-:Y:S02]  /*621f0*/  LOP3.LUT P1, RZ, R249, 0x8000, RZ, 0xc0, !PT ;  /* 0x00008000f9ff7812 */ /* 0x000fe4000782c0ff */
[----:B------:R-:W-:-:S02]  /*62200*/  PRMT R237, R13, 0x7770, RZ ;  /* 0x000077700ded7816 */ /* 0x000fc400000000ff */
[----:B---3--:R-:W-:Y:S02]  /*62210*/  SHF.R.S32.HI R11, RZ, 0x1f, R2 ;  /* 0x0000001fff0b7819 */ /* 0x008fe40000011402 */
[----:B------:R-:W-:-:S05]  /*62220*/  IADD3 R184, P0, R2, R4, RZ ;  /* 0x0000000402b87210 */ /* 0x000fca0007f1e0ff */
[C---:B------:R-:W-:Y:S01]  /*62230*/  IMAD.X R185, R11.reuse, 0x1, R7, P0 ;  /* 0x000000010bb97824 */ /* 0x040fe200000e0607 */
[----:B0-----:R-:W-:Y:S02]  /*62240*/  IADD3 R10, P0, R2, R5, RZ ;  /* 0x00000005020a7210 */ /* 0x001fe40007f1e0ff */
[----:B------:R-:W3:Y:S03]  /*62250*/  LDL.LU R2, [R1+0x604] ;  /* 0x0006040001027983 */ /* 0x000ee60000300800 */
[----:B------:R-:W-:Y:S01]  /*62260*/  IMAD.X R11, R11, 0x1, R6, P0 ;  /* 0x000000010b0b7824 */ /* 0x000fe200000e0606 */
        /* <DEDUP_REMOVED lines=9> */
[----:B0-----:R-:W-:-:S05]  /*62300*/  PRMT R10, R13, 0x7772, RZ ;  /* 0x000077720d0a7816 */ /* 0x001fca00000000ff */
[----:B------:R0:W-:Y:S01]  /*62310*/  @P1 STG.E.U8 desc[UR44][R8.64], R10 ;  /* 0x0000000a08001986 */ /* 0x0001e2000c10112c */
[----:B------:R-:W-:Y:S02]  /*62320*/  SHF.R.S32.HI R11, RZ, 0x1f, R3 ;  /* 0x0000001fff0b7819 */ /* 0x000fe40000011403 */
[----:B------:R-:W-:-:S05]  /*62330*/  IADD3 R184, P0, R3, R4, RZ ;  /* 0x0000000403b87210 */ /* 0x000fca0007f1e0ff */
[----:B------:R-:W-:Y:S01]  /*62340*/  IMAD.X R185, R11, 0x1, R7, P0 ;  /* 0x000000010bb97824 */ /* 0x000fe200000e0607 */
[----:B0-----:R-:W-:Y:S02]  /*62350*/  IADD3 R10, P0, R3, R5, RZ ;  /* 0x00000005030a7210 */ /* 0x001fe40007f1e0ff */
[----:B------:R-:W4:Y:S01]  /*62360*/  LDL.LU R3, [R1+0x60c] ;  /* 0x00060c0001037983 */ /* 0x000f220000300800 */
[C---:B------:R-:W-:Y:S02]  /*62370*/  LOP3.LUT P2, RZ, R249.reuse, 0x10000, RZ, 0xc0, !PT ;  /* 0x00010000f9ff7812 */ /* 0x040fe4000784c0ff */
[----:B------:R-:W-:Y:S02]  /*62380*/  LOP3.LUT P3, RZ, R249, 0x20000, RZ, 0xc0, !PT ;  /* 0x00020000f9ff7812 */ /* 0x000fe4000786c0ff */
[----:B------:R-:W-:Y:S01]  /*62390*/  PRMT R13, R13, 0x7773, RZ ;  /* 0x000077730d0d7816 */ /* 0x000fe200000000ff */
[----:B------:R-:W-:Y:S01]  /*623a0*/  IMAD.X R11, R11, 0x1, R6, P0 ;  /* 0x000000010b0b7824 */ /* 0x000fe200000e0606 */
[----:B------:R-:W-:-:S02]  /*623b0*/  PRMT R12, R14, 0x7770, RZ ;  /* 0x000077700e0c7816 */ /* 0x000fc400000000ff */
[----:B------:R-:W-:-:S05]  /*623c0*/  LOP3.LUT P4, RZ, R249, 0x40000, RZ, 0xc0, !PT ;  /* 0x00040000f9ff7812 */ /* 0x000fca000788c0ff */
[----:B------:R2:W-:Y:S04]  /*623d0*/  @P2 STG.E.U8 desc[UR44][R186.64], R13 ;  /* 0x0000000dba002986 */ /* 0x0005e8000c10112c */
[----:B------:R0:W-:Y:S01]  /*623e0*/  @P3 STG.E.U8 desc[UR44][R184.64], R12 ;  /* 0x0000000cb8003986 */ /* 0x0001e2000c10112c */
[C---:B------:R-:W-:Y:S02]  /*623f0*/  LOP3.LUT P5, RZ, R249.reuse, 0x80000, RZ, 0xc0, !PT ;  /* 0x00080000f9ff7812 */ /* 0x040fe400078ac0ff */
[----:B------:R-:W-:Y:S02]  /*62400*/  PRMT R237, R14, 0x7771, RZ ;  /* 0x000077710eed7816 */ /* 0x000fe400000000ff */
[----:B------:R-:W-:Y:S02]  /*62410*/  LOP3.LUT P6, RZ, R249, 0x100000, RZ, 0xc0, !PT ;  /* 0x00100000f9ff7812 */ /* 0x000fe400078cc0ff */
[----:B--2---:R-:W-:-:S02]  /*62420*/  SHF.R.S32.HI R13, RZ, 0x1f, R181 ;  /* 0x0000001fff0d7819 */ /* 0x004fc400000114b5 */
[----:B------:R-:W-:-:S05]  /*62430*/  IADD3 R8, P0, R181, R4, RZ ;  /* 0x00000004b5087210 */ /* 0x000fca0007f1e0ff */
[----:B------:R-:W-:Y:S01]  /*62440*/  IMAD.X R9, R13, 0x1, R7, P0 ;  /* 0x000000010d097824 */ /* 0x000fe200000e0607 */
[----:B0-----:R-:W-:Y:S02]  /*62450*/  IADD3 R12, P0, R181, R5, RZ ;  /* 0x00000005b50c7210 */ /* 0x001fe40007f1e0ff */
[----:B------:R-:W2:Y:S01]  /*62460*/  LDL.LU R181, [R1+0x610] ;  /* 0x0006100001b57983 */ /* 0x000ea20000300800 */
[C---:B------:R-:W-:Y:S02]  /*62470*/  PRMT R251, R14.reuse, 0x7772, RZ ;  /* 0x000077720efb7816 */ /* 0x040fe400000000ff */
[----:B------:R-:W-:Y:S01]  /*62480*/  IMAD.X R13, R13, 0x1, R6, P0 ;  /* 0x000000010d0d7824 */ /* 0x000fe200000e0606 */
[----:B------:R3:W-:Y:S01]  /*62490*/  @P4 STG.E.U8 desc[UR44][R10.64], R237 ;  /* 0x000000ed0a004986 */ /* 0x0007e2000c10112c */
[C---:B------:R-:W-:Y:S02]  /*624a0*/  LOP3.LUT P1, RZ, R249.reuse, 0x200000, RZ, 0xc0, !PT ;  /* 0x00200000f9ff7812 */ /* 0x040fe4000782c0ff */
[----:B------:R-:W-:Y:S01]  /*624b0*/  PRMT R14, R14, 0x7773, RZ ;  /* 0x000077730e0e7816 */ /* 0x000fe200000000ff */
[----:B------:R0:W-:Y:S04]  /*624c0*/  @P5 STG.E.U8 desc[UR44][R8.64], R251 ;  /* 0x000000fb08005986 */ /* 0x0001e8000c10112c */
[----:B------:R4:W-:Y:S01]  /*624d0*/  @P6 STG.E.U8 desc[UR44][R12.64], R14 ;  /* 0x0000000e0c006986 */ /* 0x0009e2000c10112c */
[----:B------:R-:W-:-:S02]  /*624e0*/  LOP3.LUT P2, RZ, R249, 0x400000, RZ, 0xc0, !PT ;  /* 0x00400000f9ff7812 */ /* 0x000fc4000784c0ff */
[----:B------:R-:W-:Y:S02]  /*624f0*/  LOP3.LUT P3, RZ, R249, 0x800000, RZ, 0xc0, !PT ;  /* 0x00800000f9ff7812 */ /* 0x000fe4000786c0ff */
[----:B---3--:R-:W-:Y:S02]  /*62500*/  SHF.R.S32.HI R237, RZ, 0x1f, R2 ;  /* 0x0000001fffed7819 */ /* 0x008fe40000011402 */
[----:B------:R-:W-:-:S05]  /*62510*/  IADD3 R10, P0, R2, R4, RZ ;  /* 0x00000004020a7210 */ /* 0x000fca0007f1e0ff */
[C---:B------:R-:W-:Y:S01]  /*62520*/  IMAD.X R11, R237.reuse, 0x1, R7, P0 ;  /* 0x00000001ed0b7824 */ /* 0x040fe200000e0607 */
[----:B0-----:R-:W-:Y:S02]  /*62530*/  IADD3 R8, P0, R2, R5, RZ ;  /* 0x0000000502087210 */ /* 0x001fe40007f1e0ff */
[----:B------:R-:W3:Y:S03]  /*62540*/  LDL.LU R2, [R1+0x614] ;  /* 0x0006140001027983 */ /* 0x000ee60000300800 */
[----:B------:R-:W-:Y:S01]  /*62550*/  IMAD.X R9, R237, 0x1, R6, P0 ;  /* 0x00000001ed097824 */ /* 0x000fe200000e0606 */
[----:B------:R-:W-:-:S05]  /*62560*/  PRMT R237, R15, 0x7770, RZ ;  /* 0x000077700fed7816 */ /* 0x000fca00000000ff */
[----:B------:R0:W-:Y:S01]  /*62570*/  @P1 STG.E.U8 desc[UR44][R10.64], R237 ;  /* 0x000000ed0a001986 */ /* 0x0001e2000c10112c */
[----:B----4-:R-:W-:Y:S02]  /*62580*/  SHF.R.S32.HI R14, RZ, 0x1f, R180 ;  /* 0x0000001fff0e7819 */ /* 0x010fe400000114b4 */
[----:B------:R-:W-:-:S05]  /*62590*/  IADD3 R12, P0, R180, R4, RZ ;  /* 0x00000004b40c7210 */ /* 0x000fca0007f1e0ff */
[----:B------:R-:W-:Y:S01]  /*625a0*/  IMAD.X R13, R14, 0x1, R7, P0 ;  /* 0x000000010e0d7824 */ /* 0x000fe200000e0607 */
        /* <DEDUP_REMOVED lines=29> */
[----:B------:R0:W-:Y:S01]  /*62780*/  @P6 STG.E.U8 desc[UR44][R12.64], R14 ;  /* 0x0000000e0c006986 */ /* 0x0001e2000c10112c */
[----:B------:R-:W-:Y:S02]  /*62790*/  LOP3.LUT P3, RZ, R249, 0x20000000, RZ, 0xc0, !PT ;  /* 0x20000000f9ff7812 */ /* 0x000fe4000786c0ff */
[C---:B0-----:R-:W-:Y:S02]  /*627a0*/  PRMT R14, R16.reuse, 0x7772, RZ ;  /* 0x00007772100e7816 */ /* 0x041fe400000000ff */
[----:B------:R-:W-:-:S03]  /*627b0*/  PRMT R16, R16, 0x7773, RZ ;  /* 0x0000777310107816 */ /* 0x000fc600000000ff */
[----:B------:R-:W-:Y:S04]  /*627c0*/  @P1 STG.E.U8 desc[UR44][R10.64], R14 ;  /* 0x0000000e0a001986 */ /* 0x000fe8000c10112c */
[----:B------:R0:W-:Y:S01]  /*627d0*/  @P2 STG.E.U8 desc[UR44][R8.64], R16 ;  /* 0x0000001008002986 */ /* 0x0001e2000c10112c */
[----:B------:R-:W-:Y:S02]  /*627e0*/  LOP3.LUT P4, RZ, R249, 0x40000000, RZ, 0xc0, !PT ;  /* 0x40000000f9ff7812 */ /* 0x000fe4000788c0ff */
[----:B0-----:R-:W-:Y:S02]  /*627f0*/  PRMT R8, R17, 0x7770, RZ ;  /* 0x0000777011087816 */ /* 0x001fe400000000ff */
[----:B------:R-:W-:Y:S02]  /*62800*/  LOP3.LUT P5, RZ, R249, 0x80000000, RZ, 0xc0, !PT ;  /* 0x80000000f9ff7812 */ /* 0x000fe400078ac0ff */
[----:B---3--:R-:W-:-:S02]  /*62810*/  SHF.R.S32.HI R15, RZ, 0x1f, R2 ;  /* 0x0000001fff0f7819 */ /* 0x008fc40000011402 */
[----:B------:R-:W-:-:S05]  /*62820*/  IADD3 R12, P0, R2, R4, RZ ;  /* 0x00000004020c7210 */ /* 0x000fca0007f1e0ff */
[C---:B------:R-:W-:Y:S01]  /*62830*/  IMAD.X R13, R15.reuse, 0x1, R7, P0 ;  /* 0x000000010f0d7824 */ /* 0x040fe200000e0607 */
[----:B------:R-:W-:Y:S02]  /*62840*/  IADD3 R14, P0, R2, R5, RZ ;  /* 0x00000005020e7210 */ /* 0x000fe40007f1e0ff */
[----:B------:R-:W3:Y:S03]  /*62850*/  LDL.LU R2, [R1+0x624] ;  /* 0x0006240001027983 */ /* 0x000ee60000300800 */
[----:B------:R-:W-:Y:S01]  /*62860*/  IMAD.X R15, R15, 0x1, R6, P0 ;  /* 0x000000010f0f7824 */ /* 0x000fe200000e0606 */
[----:B------:R0:W-:Y:S01]  /*62870*/  @P3 STG.E.U8 desc[UR44][R12.64], R8 ;  /* 0x000000080c003986 */ /* 0x0001e2000c10112c */
[----:B----4-:R-:W-:Y:S02]  /*62880*/  SHF.R.S32.HI R9, RZ, 0x1f, R180 ;  /* 0x0000001fff097819 */ /* 0x010fe400000114b4 */
[----:B------:R-:W-:-:S05]  /*62890*/  IADD3 R10, P0, R180, R4, RZ ;  /* 0x00000004b40a7210 */ /* 0x000fca0007f1e0ff */
[----:B------:R-:W-:Y:S01]  /*628a0*/  IMAD.X R11, R9, 0x1, R7, P0 ;  /* 0x00000001090b7824 */ /* 0x000fe200000e0607 */
[----:B0-----:R-:W-:Y:S02]  /*628b0*/  IADD3 R8, P0, R180, R5, RZ ;  /* 0x00000005b4087210 */ /* 0x001fe40007f1e0ff */
[----:B------:R-:W4:Y:S01]  /*628c0*/  LDL.LU R180, [R1+0x628] ;  /* 0x0006280001b47983 */ /* 0x000f220000300800 */
[----:B------:R-:W-:Y:S02]  /*628d0*/  PRMT R12, R17, 0x7771, RZ ;  /* 0x00007771110c7816 */ /* 0x000fe400000000ff */
[----:B------:R-:W-:-:S03]  /*628e0*/  IMAD.X R9, R9, 0x1, R6, P0 ;  /* 0x0000000109097824 */ /* 0x000fc600000e0606 */
        /* <DEDUP_REMOVED lines=17> */
[----:B------:R-:W-:Y:S02]  /*62a00*/  LOP3.LUT P4, RZ, R248, 0x10, RZ, 0xc0, !PT ;  /* 0x00000010f8ff7812 */ /* 0x000fe4000788c0ff */
[----:B--2---:R-:W-:Y:S02]  /*62a10*/  SHF.R.S32.HI R14, RZ, 0x1f, R181 ;  /* 0x0000001fff0e7819 */ /* 0x004fe400000114b5 */
[----:B0-----:R-:W-:-:S05]  /*62a20*/  IADD3 R8, P0, R181, R4, RZ ;  /* 0x00000004b5087210 */ /* 0x001fca0007f1e0ff */
[C---:B------:R-:W-:Y:S01]  /*62a30*/  IMAD.X R9, R14.reuse, 0x1, R7, P0 ;  /* 0x000000010e097824 */ /* 0x040fe200000e0607 */
[----:B-1----:R-:W-:Y:S02]  /*62a40*/  IADD3 R12, P0, R181, R5, RZ ;  /* 0x00000005b50c7210 */ /* 0x002fe40007f1e0ff */
[----:B------:R-:W2:Y:S03]  /*62a50*/  LDL.LU R181, [R1+0x630] ;  /* 0x0006300001b57983 */ /* 0x000ea60000300800 */
[----:B------:R-:W-:Y:S01]  /*62a60*/  IMAD.X R13, R14, 0x1, R6, P0 ;  /* 0x000000010e0d7824 */ /* 0x000fe200000e0606 */
[----:B------:R-:W-:-:S05]  /*62a70*/  PRMT R14, R18, 0x7771, RZ ;  /* 0x00007771120e7816 */ /* 0x000fca00000000ff */
[----:B------:R0:W-:Y:S01]  /*62a80*/  @P2 STG.E.U8 desc[UR44][R10.64], R14 ;  /* 0x0000000e0a002986 */ /* 0x0001e2000c10112c */
[----:B------:R-:W-:Y:S02]  /*62a90*/  LOP3.LUT P5, RZ, R248, 0x20, RZ, 0xc0, !PT ;  /* 0x00000020f8ff7812 */ /* 0x000fe400078ac0ff */
[C---:B0-----:R-:W-:Y:S02]  /*62aa0*/  PRMT R10, R18.reuse, 0x7772, RZ ;  /* 0x00007772120a7816 */ /* 0x041fe400000000ff */
[----:B------:R-:W-:-:S03]  /*62ab0*/  PRMT R18, R18, 0x7773, RZ ;  /* 0x0000777312127816 */ /* 0x000fc600000000ff */
[----:B------:R-:W-:Y:S04]  /*62ac0*/  @P3 STG.E.U8 desc[UR44][R8.64], R10 ;  /* 0x0000000a08003986 */ /* 0x000fe8000c10112c */
[----:B------:R0:W-:Y:S01]  /*62ad0*/  @P4 STG.E.U8 desc[UR44][R12.64], R18 ;  /* 0x000000120c004986 */ /* 0x0001e2000c10112c */
[C---:B------:R-:W-:Y:S02]  /*62ae0*/  LOP3.LUT P6, RZ, R248.reuse, 0x40, RZ, 0xc0, !PT ;  /* 0x00000040f8ff7812 */ /* 0x040fe400078cc0ff */
        /* <DEDUP_REMOVED lines=25> */
[C---:B------:R-:W-:Y:S02]  /*62c80*/  LOP3.LUT P3, RZ, R248.reuse, 0x200, RZ, 0xc0, !PT ;  /* 0x00000200f8ff7812 */ /* 0x040fe4000786c0ff */
        /* <DEDUP_REMOVED lines=14> */
[----:B------:R-:W-:Y:S02]  /*62d70*/  LOP3.LUT P6, RZ, R248, 0x1000, RZ, 0xc0, !PT ;  /* 0x00001000f8ff7812 */ /* 0x000fe400078cc0ff */
[----:B------:R-:W-:Y:S01]  /*62d80*/  PRMT R15, R20, 0x7772, RZ ;  /* 0x00007772140f7816 */ /* 0x000fe200000000ff */
[----:B------:R-:W-:Y:S01]  /*62d90*/  @P4 STG.E.U8 desc[UR44][R10.64], R14 ;  /* 0x0000000e0a004986 */ /* 0x000fe2000c10112c */
[----:B------:R-:W-:-:S02]  /*62da0*/  LOP3.LUT P1, RZ, R248, 0x2000, RZ, 0xc0, !PT ;  /* 0x00002000f8ff7812 */ /* 0x000fc4000782c0ff */
[----:B------:R-:W-:Y:S01]  /*62db0*/  PRMT R20, R20, 0x7773, RZ ;  /* 0x0000777314147816 */ /* 0x000fe200000000ff */
[----:B------:R-:W-:Y:S01]  /*62dc0*/  @P5 STG.E.U8 desc[UR44][R8.64], R15 ;  /* 0x0000000f08005986 */ /* 0x000fe2000c10112c */
[----:B------:R-:W-:-:S05]  /*62dd0*/  LOP3.LUT P2, RZ, R248, 0x4000, RZ, 0xc0, !PT ;  /* 0x00004000f8ff7812 */ /* 0x000fca000784c0ff */
[----:B------:R0:W-:Y:S01]  /*62de0*/  @P6 STG.E.U8 desc[UR44][R12.64], R20 ;  /* 0x000000140c006986 */ /* 0x0001e2000c10112c */
[----:B------:R-:W-:Y:S02]  /*62df0*/  LOP3.LUT P3, RZ, R248, 0x8000, RZ, 0xc0, !PT ;  /* 0x00008000f8ff7812 */ /* 0x000fe4000786c0ff */
[----:B0-----:R-:W-:Y:S02]  /*62e00*/  PRMT R12, R21, 0x7770, RZ ;  /* 0x00007770150c7816 */ /* 0x001fe400000000ff */
[----:B---3--:R-:W-:Y:S02]  /*62e10*/  SHF.R.S32.HI R14, RZ, 0x1f, R2 ;  /* 0x0000001fff0e7819 */ /* 0x008fe40000011402 */
[----:B------:R-:W-:-:S05]  /*62e20*/  IADD3 R10, P0, R2, R4, RZ ;  /* 0x00000004020a7210 */ /* 0x000fca0007f1e0ff */
[----:B------:R-:W-:Y:S01]  /*62e30*/  IMAD.X R11, R14, 0x1, R7, P0 ;  /* 0x000000010e0b7824 */ /* 0x000fe200000e0607 */
        /* <DEDUP_REMOVED lines=30> */
[----:B------:R-:W-:Y:S01]  /*63020*/  IMAD.X R9, R13, 0x1, R7, P0 ;  /* 0x000000010d097824 */ /* 0x000fe200000e0607 */
[----:B0-----:R-:W-:Y:S02]  /*63030*/  IADD3 R12, P0, R181, R5, RZ ;  /* 0x00000005b50c7210 */ /* 0x001fe40007f1e0ff */
[----:B------:R-:W2:Y:S01]  /*63040*/  LDL.LU R181, [R1+0x650] ;  /* 0x0006500001b57983 */ /* 0x000ea20000300800 */
[----:B------:R-:W-:Y:S02]  /*63050*/  PRMT R10, R22, 0x7771, RZ ;  /* 0x00007771160a7816 */ /* 0x000fe400000000ff */
[----:B------:R-:W-:Y:S01]  /*63060*/  LOP3.LUT P2, RZ, R248, 0x100000, RZ, 0xc0, !PT ;  /* 0x00100000f8ff7812 */ /* 0x000fe2000784c0ff */
[----:B------:R-:W-:Y:S02]  /*63070*/  IMAD.X R13, R13, 0x1, R6, P0 ;  /* 0x000000010d0d7824 */ /* 0x000fe400000e0606 */
[----:B------:R0:W-:Y:S02]  /*63080*/  @P6 STG.E.U8 desc[UR44][R14.64], R10 ;  /* 0x0000000a0e006986 */ /* 0x0001e4000c10112c */
[----:B0-----:R-:W-:-:S02]  /*63090*/  PRMT R10, R22, 0x7772, RZ ;  /* 0x00007772160a7816 */ /* 0x001fc400000000ff */
[----:B------:R-:W-:-:S03]  /*630a0*/  PRMT R22, R22, 0x7773, RZ ;  /* 0x0000777316167816 */ /* 0x000fc600000000ff */
[----:B------:R-:W-:Y:S04]  /*630b0*/  @P1 STG.E.U8 desc[UR44][R8.64], R10 ;  /* 0x0000000a08001986 */ /* 0x000fe8000c10112c */
[----:B------:R0:W-:Y:S01]  /*630c0*/  @P2 STG.E.U8 desc[UR44][R12.64], R22 ;  /* 0x000000160c002986 */ /* 0x0001e2000c10112c */
[C---:B------:R-:W-:Y:S02]  /*630d0*/  LOP3.LUT P3, RZ, R248.reuse, 0x200000, RZ, 0xc0, !PT ;  /* 0x00200000f8ff7812 */ /* 0x040fe4000786c0ff */
[----:B------:R-:W-:Y:S02]  /*630e0*/  LOP3.LUT P4, RZ, R248, 0x400000, RZ, 0xc0, !PT ;  /* 0x00400000f8ff7812 */ /* 0x000fe4000788c0ff */
[----:B0-----:R-:W-:Y:S02]  /*630f0*/  PRMT R13, R23, 0x7770, RZ ;  /* 0x00007770170d7816 */ /* 0x001fe400000000ff */
[----:B---3--:R-:W-:-:S02]  /*63100*/  SHF.R.S32.HI R11, RZ, 0x1f, R2 ;  /* 0x0000001fff0b7819 */ /* 0x008fc40000011402 */
[----:B------:R-:W-:-:S05]  /*63110*/  IADD3 R14, P0, R2, R4, RZ ;  /* 0x00000004020e7210 */ /* 0x000fca0007f1e0ff */
[C---:B------:R-:W-:Y:S01]  /*63120*/  IMAD.X R15, R11.reuse, 0x1, R7, P0 ;  /* 0x000000010b0f7824 */ /* 0x040fe200000e0607 */
[----:B------:R-:W-:Y:S02]  /*63130*/  IADD3 R10, P0, R2, R5, RZ ;  /* 0x00000005020a7210 */ /* 0x000fe40007f1e0ff */
        /* <DEDUP_REMOVED lines=12> */
[----:B------:R-:W-:-:S05]  /*63200*/  IADD3 R14, P0, R3, R4, RZ ;  /* 0x00000004030e7210 */ /* 0x000fca0007f1e0ff */
[----:B------:R-:W-:Y:S01]  /*63210*/  IMAD.X R15, R10, 0x1, R7, P0 ;  /* 0x000000010a0f7824 */ /* 0x000fe200000e0607 */
[----:B------:R-:W-:Y:S02]  /*63220*/  IADD3 R12, P0, R3, R5, RZ ;  /* 0x00000005030c7210 */ /* 0x000fe40007f1e0ff */
[----:B------:R-:W4:Y:S01]  /*63230*/  LDL.LU R3, [R1+0x65c] ;  /* 0x00065c0001037983 */ /* 0x000f220000300800 */
[C---:B------:R-:W-:Y:S02]  /*63240*/  LOP3.LUT P5, RZ, R248.reuse, 0x800000, RZ, 0xc0, !PT ;  /* 0x00800000f8ff7812 */ /* 0x040fe400078ac0ff */
[C---:B------:R-:W-:Y:S02]  /*63250*/  LOP3.LUT P6, RZ, R248.reuse, 0x1000000, RZ, 0xc0, !PT ;  /* 0x01000000f8ff7812 */ /* 0x040fe400078cc0ff */
[----:B------:R-:W-:Y:S02]  /*63260*/  LOP3.LUT P1, RZ, R248, 0x2000000, RZ, 0xc0, !PT ;  /* 0x02000000f8ff7812 */ /* 0x000fe4000782c0ff */
[C---:B------:R-:W-:Y:S01]  /*63270*/  PRMT R11, R23.reuse, 0x7772, RZ ;  /* 0x00007772170b7816 */ /* 0x040fe200000000ff */
[----:B------:R-:W-:Y:S01]  /*63280*/  IMAD.X R13, R10, 0x1, R6, P0 ;  /* 0x000000010a0d7824 */ /* 0x000fe200000e0606 */
[----:B------:R-:W-:-:S05]  /*63290*/  PRMT R23, R23, 0x7773, RZ ;  /* 0x0000777317177816 */ /* 0x000fca00000000ff */
[----:B------:R0:W-:Y:S01]  /*632a0*/  @P5 STG.E.U8 desc[UR44][R8.64], R11 ;  /* 0x0000000b08005986 */ /* 0x0001e2000c10112c */
[----:B------:R-:W-:-:S03]  /*632b0*/  LOP3.LUT P2, RZ, R248, 0x4000000, RZ, 0xc0, !PT ;  /* 0x04000000f8ff7812 */ /* 0x000fc6000784c0ff */
[----:B------:R-:W-:Y:S01]  /*632c0*/  @P6 STG.E.U8 desc[UR44][R16.64], R23 ;  /* 0x0000001710006986 */ /* 0x000fe2000c10112c */
[----:B0-----:R-:W-:-:S05]  /*632d0*/  PRMT R8, R24, 0x7770, RZ ;  /* 0x0000777018087816 */ /* 0x001fca00000000ff */
[----:B------:R0:W-:Y:S01]  /*632e0*/  @P1 STG.E.U8 desc[UR44][R14.64], R8 ;  /* 0x000000080e001986 */ /* 0x0001e2000c10112c */
[----:B--2---:R-:W-:Y:S02]  /*632f0*/  SHF.R.S32.HI R9, RZ, 0x1f, R181 ;  /* 0x0000001fff097819 */ /* 0x004fe400000114b5 */
[----:B------:R-:W-:-:S05]  /*63300*/  IADD3 R10, P0, R181, R4, RZ ;  /* 0x00000004b50a7210 */ /* 0x000fca0007f1e0ff */
[----:B------:R-:W-:Y:S01]  /*63310*/  IMAD.X R11, R9, 0x1, R7, P0 ;  /* 0x00000001090b7824 */ /* 0x000fe200000e0607 */
[----:B0-----:R-:W-:Y:S02]  /*63320*/  IADD3 R8, P0, R181, R5, RZ ;  /* 0x00000005b5087210 */ /* 0x001fe40007f1e0ff */
[----:B------:R-:W2:Y:S01]  /*63330*/  LDL.LU R181, [R1+0x660] ;  /* 0x0006600001b57983 */ /* 0x000ea20000300800 */
[----:B------:R-:W-:Y:S02]  /*63340*/  LOP3.LUT P3, RZ, R248, 0x8000000, RZ, 0xc0, !PT ;  /* 0x08000000f8ff7812 */ /* 0x000fe4000786c0ff */
[----:B------:R-:W-:Y:S01]  /*63350*/  PRMT R14, R24, 0x7771, RZ ;  /* 0x00007771180e7816 */ /* 0x000fe200000000ff */
[----:B------:R-:W-:Y:S01]  /*63360*/  IMAD.X R9, R9, 0x1, R6, P0 ;  /* 0x0000000109097824 */ /* 0x000fe200000e0606 */
[----:B------:R-:W-:Y:S02]  /*63370*/  LOP3.LUT P4, RZ, R248, 0x10000000, RZ, 0xc0, !PT ;  /* 0x10000000f8ff7812 */ /* 0x000fe4000788c0ff */
[----:B------:R-:W-:Y:S01]  /*63380*/  PRMT R15, R24, 0x7772, RZ ;  /* 0x00007772180f7816 */ /* 0x000fe200000000ff */
[----:B------:R3:W-:Y:S01]  /*63390*/  @P2 STG.E.U8 desc[UR44][R12.64], R14 ;  /* 0x0000000e0c002986 */ /* 0x0007e2000c10112c */
[----:B------:R-:W-:-:S02]  /*633a0*/  LOP3.LUT P5, RZ, R248, 0x20000000, RZ, 0xc0, !PT ;  /* 0x20000000f8ff7812 */ /* 0x000fc400078ac0ff */
[----:B------:R-:W-:-:S03]  /*633b0*/  PRMT R24, R24, 0x7773, RZ ;  /* 0x0000777318187816 */ /* 0x000fc600000000ff */
[----:B------:R0:W-:Y:S04]  /*633c0*/  @P3 STG.E.U8 desc[UR44][R10.64], R15 ;  /* 0x0000000f0a003986 */ /* 0x0001e8000c10112c */
[----:B------:R1:W-:Y:S01]  /*633d0*/  @P4 STG.E.U8 desc[UR44][R8.64], R24 ;  /* 0x0000001808004986 */ /* 0x0003e2000c10112c */
[C---:B------:R-:W-:Y:S02]  /*633e0*/  LOP3.LUT P6, RZ, R248.reuse, 0x40000000, RZ, 0xc0, !PT ;  /* 0x40000000f8ff7812 */ /* 0x040fe400078cc0ff */
[----:B------:R-:W-:Y:S02]  /*633f0*/  LOP3.LUT P1, RZ, R248, 0x80000000, RZ, 0xc0, !PT ;  /* 0x80000000f8ff7812 */ /* 0x000fe4000782c0ff */
[----:B---3--:R-:W-:Y:S02]  /*63400*/  SHF.R.S32.HI R14, RZ, 0x1f, R2 ;  /* 0x0000001fff0e7819 */ /* 0x008fe40000011402 */
[----:B------:R-:W-:-:S05]  /*63410*/  IADD3 R12, P0, R2, R4, RZ ;  /* 0x00000004020c7210 */ /* 0x000fca0007f1e0ff */
[----:B------:R-:W-:Y:S01]  /*63420*/  IMAD.X R13, R14, 0x1, R7, P0 ;  /* 0x000000010e0d7824 */ /* 0x000fe200000e0607 */
[----:B0-----:R-:W-:Y:S02]  /*63430*/  IADD3 R10, P0, R2, R5, RZ ;  /* 0x00000005020a7210 */ /* 0x001fe40007f1e0ff */
[----:B------:R-:W3:Y:S03]  /*63440*/  LDL.LU R2, [R1+0x664] ;  /* 0x0006640001027983 */ /* 0x000ee60000300800 */
[----:B------:R-:W-:Y:S01]  /*63450*/  IMAD.X R11, R14, 0x1, R6, P0 ;  /* 0x000000010e0b7824 */ /* 0x000fe200000e0606 */
[----:B------:R-:W-:-:S05]  /*63460*/  PRMT R14, R25, 0x7770, RZ ;  /* 0x00007770190e7816 */ /* 0x000fca00000000ff */
[----:B------:R0:W-:Y:S01]  /*63470*/  @P5 STG.E.U8 desc[UR44][R12.64], R14 ;  /* 0x0000000e0c005986 */ /* 0x0001e2000c10112c */
[----:B----4-:R-:W-:Y:S02]  /*63480*/  SHF.R.S32.HI R15, RZ, 0x1f, R180 ;  /* 0x0000001fff0f7819 */ /* 0x010fe400000114b4 */
[----:B-1----:R-:W-:-:S05]  /*63490*/  IADD3 R8, P0, R180, R4, RZ ;  /* 0x00000004b4087210 */ /* 0x002fca0007f1e0ff */
        /* <DEDUP_REMOVED lines=28> */
[C---:B------:R-:W-:Y:S02]  /*63660*/  PRMT R14, R26.reuse, 0x7771, RZ ;  /* 0x000077711a0e7816 */ /* 0x040fe400000000ff */
[C---:B------:R-:W-:Y:S02]  /*63670*/  LOP3.LUT P6, RZ, R247.reuse, 0x10, RZ, 0xc0, !PT ;  /* 0x00000010f7ff7812 */ /* 0x040fe400078cc0ff */
        /* <DEDUP_REMOVED lines=28> */
[C---:B------:R-:W-:Y:S01]  /*63840*/  IMAD.X R11, R8.reuse, 0x1, R7, P0 ;  /* 0x00000001080b7824 */ /* 0x040fe200000e0607 */
        /* <DEDUP_REMOVED lines=19> */
[----:B------:R0:W-:Y:S01]  /*63980*/  @P6 STG.E.U8 desc[UR44][R14.64], R10 ;  /* 0x0000000a0e006986 */ /* 0x0001e2000c10112c */
[----:B------:R-:W-:-:S02]  /*63990*/  LOP3.LUT P3, RZ, R247, 0x2000, RZ, 0xc0, !PT ;  /* 0x00002000f7ff7812 */ /* 0x000fc4000786c0ff */
        /* <DEDUP_REMOVED lines=50> */
[----:B------:R0:W-:Y:S01]  /*63cc0*/  @P3 STG.E.U8 desc[UR44][R8.64], R15 ;  /* 0x0000000f08003986 */ /* 0x0001e2000c10112c */
[----:B------:R-:W-:-:S05]  /*63cd0*/  LOP3.LUT P6, RZ, R247, 0x400000, RZ, 0xc0, !PT ;  /* 0x00400000f7ff7812 */ /* 0x000fca00078cc0ff */
[----:B------:R1:W-:Y:S01]  /*63ce0*/  @P4 STG.E.U8 desc[UR44][R12.64], R30 ;  /* 0x0000001e0c004986 */ /* 0x0003e2000c10112c */
[----:B0-----:R-:W-:Y:S02]  /*63cf0*/  PRMT R15, R31, 0x7770, RZ ;  /* 0x000077701f0f7816 */ /* 0x001fe400000000ff */
[----:B------:R-:W-:Y:S02]  /*63d00*/  LOP3.LUT P1, RZ, R247, 0x800000, RZ, 0xc0, !PT ;  /* 0x00800000f7ff7812 */ /* 0x000fe4000782c0ff */
        /* <DEDUP_REMOVED lines=8> */
[----:B-1----:R-:W-:-:S05]  /*63d90*/  IADD3 R12, P0, R180, R4, RZ ;  /* 0x00000004b40c7210 */ /* 0x002fca0007f1e0ff */
        /* <DEDUP_REMOVED lines=701> */
[C---:B------:R-:W-:Y:S02]  /*66970*/  PRMT R14, R60.reuse, 0x7771, RZ ;  /* 0x000077713c0e7816 */ /* 0x040fe400000000ff */
[----:B------:R-:W-:-:S03]  /*66980*/  PRMT R15, R60, 0x7772, RZ ;  /* 0x000077723c0f7816 */ /* 0x000fc600000000ff */
[----:B------:R-:W-:Y:S01]  /*66990*/  @P2 STG.E.U8 desc[UR44][R12.64], R14 ;  /* 0x0000000e0c002986 */ /* 0x000fe2000c10112c */
[C---:B------:R-:W-:Y:S02]  /*669a0*/  LOP3.LUT P5, RZ, R243.reuse, 0x2000, RZ, 0xc0, !PT ;  /* 0x00002000f3ff7812 */ /* 0x040fe400078ac0ff */
[----:B------:R-:W-:Y:S01]  /*669b0*/  PRMT R60, R60, 0x7773, RZ ;  /* 0x000077733c3c7816 */ /* 0x000fe200000000ff */
[----:B------:R0:W-:Y:S04]  /*669c0*/  @P3 STG.E.U8 desc[UR44][R10.64], R15 ;  /* 0x0000000f0a003986 */ /* 0x0001e8000c10112c */
[----:B------:R1:W-:Y:S01]  /*669d0*/  @P4 STG.E.U8 desc[UR44][R8.64], R60 ;  /* 0x0000003c08004986 */ /* 0x0003e2000c10112c */
[----:B------:R-:W-:Y:S02]  /*669e0*/  LOP3.LUT P6, RZ, R243, 0x4000, RZ, 0xc0, !PT ;  /* 0x00004000f3ff7812 */ /* 0x000fe400078cc0ff */
[----:B0-----:R-:W-:-:S02]  /*669f0*/  PRMT R15, R61, 0x7770, RZ ;  /* 0x000077703d0f7816 */ /* 0x001fc400000000ff */
        /* <DEDUP_REMOVED lines=116> */
[----:B------:R-:W-:Y:S01]  /*67140*/  IMAD.X R9, R14, 0x1, R7, P0 ;  /* 0x000000010e097824 */ /* 0x000fe200000e0607 */
        /* <DEDUP_REMOVED lines=21> */
[----:B------:R-:W-:Y:S02]  /*672a0*/  LOP3.LUT P5, RZ, R242, 0x20, RZ, 0xc0, !PT ;  /* 0x00000020f2ff7812 */ /* 0x000fe400078ac0ff */
        /* <DEDUP_REMOVED lines=940> */
[----:B------:R-:W-:Y:S02]  /*6ad70*/  LOP3.LUT P4, RZ, R238, 0x8000000, RZ, 0xc0, !PT ;  /* 0x08000000eeff7812 */ /* 0x000fe4000788c0ff */
        /* <DEDUP_REMOVED lines=583> */
[----:B------:R-:W-:Y:S02]  /*6d1f0*/  LOP3.LUT P1, RZ, R229, 0x80000000, RZ, 0xc0, !PT ;  /* 0x80000000e5ff7812 */ /* 0x000fe4000782c0ff */
        /* <DEDUP_REMOVED lines=1059> */
[----:B------:R-:W-:Y:S01]  /*71430*/  IMAD.X R11, R14, 0x1, R7, P0 ;  /* 0x000000010e0b7824 */ /* 0x000fe200000e0607 */
[----:B-1----:R-:W-:Y:S02]  /*71440*/  IADD3 R8, P0, R181, R5, RZ ;  /* 0x00000005b5087210 */ /* 0x002fe40007f1e0ff */
[----:B------:R-:W-:Y:S01]  /*71450*/  PRMT R15, R174, 0x7772, RZ ;  /* 0x00007772ae0f7816 */ /* 0x000fe200000000ff */
[----:B------:R-:W2:Y:S02]  /*71460*/  LDL.LU R181, [R1+0x564] ;  /* 0x0005640001b57983 */ /* 0x000ea40000300800 */
[----:B------:R-:W-:Y:S01]  /*71470*/  IMAD.X R9, R14, 0x1, R6, P0 ;  /* 0x000000010e097824 */ /* 0x000fe200000e0606 */
[----:B------:R-:W-:-:S05]  /*71480*/  PRMT R14, R174, 0x7771, RZ ;  /* 0x00007771ae0e7816 */ /* 0x000fca00000000ff */
        /* <DEDUP_REMOVED lines=18> */
[----:B0-----:R-:W-:-:S05]  /*715b0*/  IADD3 R12, P0, R180, R5, RZ ;  /* 0x00000005b40c7210 */ /* 0x001fca0007f1e0ff */
        /* <DEDUP_REMOVED lines=11> */
[----:B------:R-:W-:Y:S01]  /*71670*/  LOP3.LUT P3, RZ, R236, 0x10, RZ, 0xc0, !PT ;  /* 0x00000010ecff7812 */ /* 0x000fe2000786c0ff */
[----:B------:R-:W4:Y:S01]  /*71680*/  LDL.LU R180, [R1+0x560] ;  /* 0x0005600001b47983 */ /* 0x000f220000300800 */
        /* <DEDUP_REMOVED lines=17> */
[----:B------:R-:W-:-:S03]  /*717a0*/  PRMT R176, R176, 0x7773, RZ ;  /* 0x00007773b0b07816 */ /* 0x000fc600000000ff */
[----:B------:R0:W-:Y:S04]  /*717b0*/  @P5 STG.E.U8 desc[UR44][R12.64], R15 ;  /* 0x0000000f0c005986 */ /* 0x0001e8000c10112c */
[----:B------:R1:W-:Y:S01]  /*717c0*/  @P6 STG.E.U8 desc[UR44][R10.64], R176 ;  /* 0x000000b00a006986 */ /* 0x0003e2000c10112c */
[----:B0-----:R-:W-:Y:S02]  /*717d0*/  PRMT R15, R177, 0x7770, RZ ;  /* 0x00007770b10f7816 */ /* 0x001fe400000000ff */
[----:B---3--:R-:W-:Y:S02]  /*717e0*/  SHF.R.S32.HI R14, RZ, 0x1f, R2 ;  /* 0x0000001fff0e7819 */ /* 0x008fe40000011402 */
[----:B------:R-:W-:-:S05]  /*717f0*/  IADD3 R8, P0, R2, R4, RZ ;  /* 0x0000000402087210 */ /* 0x000fca0007f1e0ff */
[----:B------:R-:W-:Y:S01]  /*71800*/  IMAD.X R9, R14, 0x1, R7, P0 ;  /* 0x000000010e097824 */ /* 0x000fe200000e0607 */
[----:B------:R-:W-:Y:S02]  /*71810*/  IADD3 R12, P0, R2, R5, RZ ;  /* 0x00000005020c7210 */ /* 0x000fe40007f1e0ff */
[----:B------:R-:W3:Y:S03]  /*71820*/  LDL.LU R2, [R1+0x558] ;  /* 0x0005580001027983 */ /* 0x000ee60000300800 */
[----:B------:R-:W-:Y:S01]  /*71830*/  IMAD.X R13, R14, 0x1, R6, P0 ;  /* 0x000000010e0d7824 */ /* 0x000fe200000e0606 */
[----:B----4-:R-:W-:Y:S02]  /*71840*/  SHF.R.S32.HI R14, RZ, 0x1f, R3 ;  /* 0x0000001fff0e7819 */ /* 0x010fe40000011403 */
[----:B-1----:R-:W-:-:S05]  /*71850*/  IADD3 R10, P0, R3, R4, RZ ;  /* 0x00000004030a7210 */ /* 0x002fca0007f1e0ff */
[----:B------:R-:W-:Y:S01]  /*71860*/  IMAD.X R11, R14, 0x1, R7, P0 ;  /* 0x000000010e0b7824 */ /* 0x000fe200000e0607 */
[----:B------:R-:W-:-:S13]  /*71870*/  LOP3.LUT P0, RZ, R236, 0x800, RZ, 0xc0, !PT ;  /* 0x00000800ecff7812 */ /* 0x000fda000780c0ff */
[----:B------:R0:W-:Y:S02]  /*71880*/  @P0 STG.E.U8 desc[UR44][R8.64], R15 ;  /* 0x0000000f08000986 */ /* 0x0001e4000c10112c */
[----:B0-----:R-:W-:Y:S02]  /*71890*/  IADD3 R8, P0, R3, R5, RZ ;  /* 0x0000000503087210 */ /* 0x001fe40007f1e0ff */
[----:B------:R-:W4:Y:S04]  /*718a0*/  LDL.LU R3, [R1+0x54c] ;  /* 0x00054c0001037983 */ /* 0x000f280000300800 */
[----:B------:R-:W4:Y:S04]  /*718b0*/  LDL.LU R184, [R1+0x550] ;  /* 0x0005500001b87983 */ /* 0x000f280000300800 */
[----:B------:R-:W4:Y:S01]  /*718c0*/  LDL.LU R185, [R1+0x544] ;  /* 0x0005440001b97983 */ /* 0x000f220000300800 */
[----:B------:R-:W-:-:S03]  /*718d0*/  LOP3.LUT P1, RZ, R236, 0x1000, RZ, 0xc0, !PT ;  /* 0x00001000ecff7812 */ /* 0x000fc6000782c0ff */
[----:B------:R-:W4:Y:S01]  /*718e0*/  LDL.LU R183, [R1+0x548] ;  /* 0x0005480001b77983 */ /* 0x000f220000300800 */
[----:B------:R-:W-:Y:S01]  /*718f0*/  LOP3.LUT P2, RZ, R236, 0x4000, RZ, 0xc0, !PT ;  /* 0x00004000ecff7812 */ /* 0x000fe2000784c0ff */
[----:B------:R-:W-:Y:S01]  /*71900*/  IMAD.X R9, R14, 0x1, R6, P0 ;  /* 0x000000010e097824 */ /* 0x000fe200000e0606 */
[C---:B------:R-:W-:Y:S02]  /*71910*/  PRMT R14, R177.reuse, 0x7771, RZ ;  /* 0x00007771b10e7816 */ /* 0x040fe400000000ff */
[----:B------:R-:W-:-:S05]  /*71920*/  PRMT R15, R177, 0x7772, RZ ;  /* 0x00007772b10f7816 */ /* 0x000fca00000000ff */
[----:B------:R0:W-:Y:S01]  /*71930*/  @P1 STG.E.U8 desc[UR44][R12.64], R14 ;  /* 0x0000000e0c001986 */ /* 0x0001e2000c10112c */
[----:B------:R-:W-:-:S03]  /*71940*/  LOP3.LUT P3, RZ, R236, 0x10000, RZ, 0xc0, !PT ;  /* 0x00010000ecff7812 */ /* 0x000fc6000786c0ff */
[----:B------:R1:W-:Y:S01]  /*71950*/  @P2 STG.E.U8 desc[UR44][R10.64], R15 ;  /* 0x0000000f0a002986 */ /* 0x0003e2000c10112c */
[----:B0-----:R-:W-:Y:S02]  /*71960*/  SHF.R.S32.HI R14, RZ, 0x1f, R180 ;  /* 0x0000001fff0e7819 */ /* 0x001fe400000114b4 */
[----:B------:R-:W-:-:S05]  /*71970*/  IADD3 R12, P0, R180, R4, RZ ;  /* 0x00000004b40c7210 */ /* 0x000fca0007f1e0ff */
[----:B------:R-:W-:Y:S01]  /*71980*/  IMAD.X R13, R14, 0x1, R7, P0 ;  /* 0x000000010e0d7824 */ /* 0x000fe200000e0607 */
[----:B-1----:R-:W-:Y:S02]  /*71990*/  IADD3 R10, P0, R180, R5, RZ ;  /* 0x00000005b40a7210 */ /* 0x002fe40007f1e0ff */
[----:B------:R-:W4:Y:S01]  /*719a0*/  LDL.LU R180, [R1+0x53c] ;  /* 0x00053c0001b47983 */ /* 0x000f220000300800 */
[----:B------:R-:W-:Y:S02]  /*719b0*/  PRMT R177, R177, 0x7773, RZ ;  /* 0x00007773b1b17816 */ /* 0x000fe400000000ff */
[----:B------:R-:W-:Y:S01]  /*719c0*/  IMAD.X R11, R14, 0x1, R6, P0 ;  /* 0x000000010e0b7824 */ /* 0x000fe200000e0606 */
[----:B------:R-:W-:Y:S02]  /*719d0*/  LOP3.LUT P4, RZ, R236, 0x20000, RZ, 0xc0, !PT ;  /* 0x00020000ecff7812 */ /* 0x000fe4000788c0ff */
[----:B------:R0:W-:Y:S01]  /*719e0*/  @P3 STG.E.U8 desc[UR44][R8.64], R177 ;  /* 0x000000b108003986 */ /* 0x0001e2000c10112c */
[----:B--2---:R-:W-:-:S02]  /*719f0*/  SHF.R.S32.HI R14, RZ, 0x1f, R181 ;  /* 0x0000001fff0e7819 */ /* 0x004fc400000114b5 */
[----:B------:R-:W-:Y:S02]  /*71a00*/  LOP3.LUT P5, RZ, R236, 0x80000, RZ, 0xc0, !PT ;  /* 0x00080000ecff7812 */ /* 0x000fe400078ac0ff */
[----:B0-----:R-:W-:Y:S02]  /*71a10*/  IADD3 R8, P0, R181, R4, RZ ;  /* 0x00000004b5087210 */ /* 0x001fe40007f1e0ff */
[----:B------:R-:W-:-:S03]  /*71a20*/  PRMT R15, R178, 0x7770, RZ ;  /* 0x00007770b20f7816 */ /* 0x000fc600000000ff */
[----:B------:R-:W-:Y:S01]  /*71a30*/  IMAD.X R9, R14, 0x1, R7, P0 ;  /* 0x000000010e097824 */ /* 0x000fe200000e0607 */
[----:B------:R-:W-:Y:S02]  /*71a40*/  IADD3 R142, P0, R181, R5, RZ ;  /* 0x00000005b58e7210 */ /* 0x000fe40007f1e0ff */
[----:B------:R-:W2:Y:S04]  /*71a50*/  LDL.LU R181, [R1+0x540] ;  /* 0x0005400001b57983 */ /* 0x000ea80000300800 */
[----:B------:R0:W-:Y:S01]  /*71a60*/  @P4 STG.E.U8 desc[UR44][R12.64], R15 ;  /* 0x0000000f0c004986 */ /* 0x0001e2000c10112c */
[----:B------:R-:W-:Y:S01]  /*71a70*/  LOP3.LUT P6, RZ, R236, 0x100000, RZ, 0xc0, !PT ;  /* 0x00100000ecff7812 */ /* 0x000fe200078cc0ff */
[----:B------:R-:W-:Y:S02]  /*71a80*/  IMAD.X R143, R14, 0x1, R6, P0 ;  /* 0x000000010e8f7824 */ /* 0x000fe400000e0606 */
[----:B------:R-:W2:Y:S01]  /*71a90*/  LDL.LU R187, [R1+0x534] ;  /* 0x0005340001bb7983 */ /* 0x000ea20000300800 */
[----:B0-----:R-:W-:-:S05]  /*71aa0*/  PRMT R12, R178, 0x7771, RZ ;  /* 0x00007771b20c7816 */ /* 0x001fca00000000ff */
[----:B------:R0:W-:Y:S02]  /*71ab0*/  @P5 STG.E.U8 desc[UR44][R10.64], R12 ;  /* 0x0000000c0a005986 */ /* 0x0001e4000c10112c */
[----:B0-----:R-:W-:-:S05]  /*71ac0*/  PRMT R11, R178, 0x7772, RZ ;  /* 0x00007772b20b7816 */ /* 0x001fca00000000ff */
[----:B------:R4:W-:Y:S01]  /*71ad0*/  @P6 STG.E.U8 desc[UR44][R8.64], R11 ;  /* 0x0000000b08006986 */ /* 0x0009e2000c10112c */
[----:B---3--:R-:W-:Y:S02]  /*71ae0*/  SHF.R.S32.HI R10, RZ, 0x1f, R2 ;  /* 0x0000001fff0a7819 */ /* 0x008fe40000011402 */
[----:B------:R-:W-:-:S05]  /*71af0*/  IADD3 R162, P0, R2, R4, RZ ;  /* 0x0000000402a27210 */ /* 0x000fca0007f1e0ff */
[----:B------:R-:W-:Y:S01]  /*71b00*/  IMAD.X R163, R10, 0x1, R7, P0 ;  /* 0x000000010aa37824 */ /* 0x000fe200000e0607 */
[----:B------:R-:W-:-:S05]  /*71b10*/  IADD3 R148, P0, R2, R5, RZ ;  /* 0x0000000502947210 */ /* 0x000fca0007f1e0ff */
[----:B------:R-:W-:Y:S01]  /*71b20*/  IMAD.X R149, R10, 0x1, R6, P0 ;  /* 0x000000010a957824 */ /* 0x000fe200000e0606 */
[----:B----4-:R-:W-:Y:S02]  /*71b30*/  SHF.R.S32.HI R8, RZ, 0x1f, R3 ;  /* 0x0000001fff087819 */ /* 0x010fe40000011403 */
[----:B------:R-:W-:-:S05]  /*71b40*/  IADD3 R150, P0, R3, R4, RZ ;  /* 0x0000000403967210 */ /* 0x000fca0007f1e0ff */
[----:B------:R-:W-:Y:S01]  /*71b50*/  IMAD.X R151, R8, 0x1, R7, P0 ;  /* 0x0000000108977824 */ /* 0x000fe200000e0607 */
[----:B------:R-:W-:-:S05]  /*71b60*/  IADD3 R2, P0, R3, R5, RZ ;  /* 0x0000000503027210 */ /* 0x000fca0007f1e0ff */
[----:B------:R-:W-:Y:S01]  /*71b70*/  IMAD.X R3, R8, 0x1, R6, P0 ;  /* 0x0000000108037824 */ /* 0x000fe200000e0606 */
[----:B------:R-:W-:Y:S02]  /*71b80*/  SHF.R.S32.HI R8, RZ, 0x1f, R184 ;  /* 0x0000001fff087819 */ /* 0x000fe400000114b8 */
[----:B------:R-:W-:-:S05]  /*71b90*/  IADD3 R146, P0, R184, R4, RZ ;  /* 0x00000004b8927210 */ /* 0x000fca0007f1e0ff */
[----:B------:R-:W-:Y:S01]  /*71ba0*/  IMAD.X R147, R8, 0x1, R7, P0 ;  /* 0x0000000108937824 */ /* 0x000fe200000e0607 */
[----:B------:R-:W-:Y:S02]  /*71bb0*/  IADD3 R10, P0, R184, R5, RZ ;  /* 0x00000005b80a7210 */ /* 0x000fe40007f1e0ff */
[----:B------:R-:W3:Y:S03]  /*71bc0*/  LDL.LU R184, [R1+0x538] ;  /* 0x0005380001b87983 */ /* 0x000ee60000300800 */
[----:B------:R-:W-:Y:S01]  /*71bd0*/  IMAD.X R11, R8, 0x1, R6, P0 ;  /* 0x00000001080b7824 */ /* 0x000fe200000e0606 */
[----:B------:R-:W-:-:S04]  /*71be0*/  SHF.R.S32.HI R8, RZ, 0x1f, R185 ;  /* 0x0000001fff087819 */ /* 0x000fc800000114b9 */
[----:B------:R0:W-:Y:S02]  /*71bf0*/  STL.64 [R1+0x7f0], R10 ;  /* 0x0007f00a01007387 */ /* 0x0001e40000100a00 */
[----:B0-----:R-:W-:-:S05]  /*71c00*/  IADD3 R10, P0, R185, R4, RZ ;  /* 0x00000004b90a7210 */ /* 0x001fca0007f1e0ff */
[C---:B------:R-:W-:Y:S01]  /*71c10*/  IMAD.X R11, R8.reuse, 0x1, R7, P0 ;  /* 0x00000001080b7824 */ /* 0x040fe200000e0607 */
[----:B------:R-:W-:Y:S02]  /*71c20*/  IADD3 R12, P0, R185, R5, RZ ;  /* 0x00000005b90c7210 */ /* 0x000fe40007f1e0ff */
[----:B------:R-:W4:Y:S03]  /*71c30*/  LDL.LU R185, [R1+0x52c] ;  /* 0x00052c0001b97983 */ /* 0x000f260000300800 */
[----:B------:R-:W-:Y:S01]  /*71c40*/  IMAD.X R13, R8, 0x1, R6, P0 ;  /* 0x00000001080d7824 */ /* 0x000fe200000e0606 */
[----:B------:R-:W-:-:S04]  /*71c50*/  SHF.R.S32.HI R8, RZ, 0x1f, R183 ;  /* 0x0000001fff087819 */ /* 0x000fc800000114b7 */
[----:B------:R0:W-:Y:S02]  /*71c60*/  STL.64 [R1+0x7e0], R12 ;  /* 0x0007e00c01007387 */ /* 0x0001e40000100a00 */
[----:B0-----:R-:W-:-:S05]  /*71c70*/  IADD3 R12, P0, R183, R4, RZ ;  /* 0x00000004b70c7210 */ /* 0x001fca0007f1e0ff */
[----:B------:R-:W-:-:S05]  /*71c80*/  IMAD.X R13, R8, 0x1, R7, P0 ;  /* 0x00000001080d7824 */ /* 0x000fca00000e0607 */
[----:B------:R0:W-:Y:S02]  /*71c90*/  STL.64 [R1+0x7d8], R12 ;  /* 0x0007d80c01007387 */ /* 0x0001e40000100a00 */
[----:B0-----:R-:W-:Y:S02]  /*71ca0*/  IADD3 R12, P0, R183, R5, RZ ;  /* 0x00000005b70c7210 */ /* 0x001fe40007f1e0ff */
        /* <DEDUP_REMOVED lines=10> */
[----:B--2---:R-:W-:-:S04]  /*71d50*/  SHF.R.S32.HI R8, RZ, 0x1f, R181 ;  /* 0x0000001fff087819 */ /* 0x004fc800000114b5 */
[----:B------:R0:W-:Y:S02]  /*71d60*/  STL.64 [R1+0x7c0], R12 ;  /* 0x0007c00c01007387 */ /* 0x0001e40000100a00 */
[----:B0-----:R-:W-:-:S05]  /*71d70*/  IADD3 R12, P0, R181, R4, RZ ;  /* 0x00000004b50c7210 */ /* 0x001fca0007f1e0ff */
[----:B------:R-:W-:-:S05]  /*71d80*/  IMAD.X R13, R8, 0x1, R7, P0 ;  /* 0x00000001080d7824 */ /* 0x000fca00000e0607 */
[----:B------:R0:W-:Y:S02]  /*71d90*/  STL.64 [R1+0x7b8], R12 ;  /* 0x0007b80c01007387 */ /* 0x0001e40000100a00 */
[----:B0-----:R-:W-:Y:S02]  /*71da0*/  IADD3 R12, P0, R181, R5, RZ ;  /* 0x00000005b50c7210 */ /* 0x001fe40007f1e0ff */
[----:B------:R-:W2:Y:S03]  /*71db0*/  LDL.LU R181, [R1+0x524] ;  /* 0x0005240001b57983 */ /* 0x000ea60000300800 */
[----:B------:R-:W-:Y:S01]  /*71dc0*/  IMAD.X R13, R8, 0x1, R6, P0 ;  /* 0x00000001080d7824 */ /* 0x000fe200000e0606 */
[----:B------:R-:W-:-:S04]  /*71dd0*/  SHF.R.S32.HI R8, RZ, 0x1f, R187 ;  /* 0x0000001fff087819 */ /* 0x000fc800000114bb */
[----:B------:R0:W-:Y:S02]  /*71de0*/  STL.64 [R1+0x7b0], R12 ;  /* 0x0007b00c01007387 */ /* 0x0001e40000100a00 */
[----:B0-----:R-:W-:-:S05]  /*71df0*/  IADD3 R12, P0, R187, R4, RZ ;  /* 0x00000004bb0c7210 */ /* 0x001fca0007f1e0ff */
[----:B------:R-:W-:-:S05]  /*71e00*/  IMAD.X R13, R8, 0x1, R7, P0 ;  /* 0x00000001080d7824 */ /* 0x000fca00000e0607 */
[----:B------:R0:W-:Y:S02]  /*71e10*/  STL.64 [R1+0x7a8], R12 ;  /* 0x0007a80c01007387 */ /* 0x0001e40000100a00 */
[----:B0-----:R-:W-:Y:S02]  /*71e20*/  IADD3 R12, P0, R187, R5, RZ ;  /* 0x00000005bb0c7210 */ /* 0x001fe40007f1e0ff */
[----:B------:R-:W2:Y:S03]  /*71e30*/  LDL.LU R187, [R1+0x520] ;  /* 0x0005200001bb7983 */ /* 0x000ea60000300800 */
[----:B------:R-:W-:-:S05]  /*71e40*/  IMAD.X R13, R8, 0x1, R6, P0 ;  /* 0x00000001080d7824 */ /* 0x000fca00000e0606 */
[----:B------:R0:W-:Y:S01]  /*71e50*/  STL.64 [R1+0x7a0], R12 ;  /* 0x0007a00c01007387 */ /* 0x0001e20000100a00 */
[----:B---3--:R-:W-:Y:S02]  /*71e60*/  SHF.R.S32.HI R8, RZ, 0x1f, R184 ;  /* 0x0000001fff087819 */ /* 0x008fe400000114b8 */
[----:B0-----:R-:W-:-:S05]  /*71e70*/  IADD3 R12, P0, R184, R4, RZ ;  /* 0x00000004b80c7210 */ /* 0x001fca0007f1e0ff */
[----:B------:R-:W-:-:S05]  /*71e80*/  IMAD.X R13, R8, 0x1, R7, P0 ;  /* 0x00000001080d7824 */ /* 0x000fca00000e0607 */
[----:B------:R0:W-:Y:S02]  /*71e90*/  STL.64 [R1+0x798], R12 ;  /* 0x0007980c01007387 */ /* 0x0001e40000100a00 */
[----:B0-----:R-:W-:Y:S02]  /*71ea0*/  IADD3 R12, P0, R184, R5, RZ ;  /* 0x00000005b80c7210 */ /* 0x001fe40007f1e0ff */
[----:B------:R-:W3:Y:S03]  /*71eb0*/  LDL.LU R184, [R1+0x51c] ;  /* 0x00051c0001b87983 */ /* 0x000ee60000300800 */
[----:B------:R-:W-:Y:S01]  /*71ec0*/  IMAD.X R13, R8, 0x1, R6, P0 ;  /* 0x00000001080d7824 */ /* 0x000fe200000e0606 */
[----:B----4-:R-:W-:-:S04]  /*71ed0*/  SHF.R.S32.HI R8, RZ, 0x1f, R185 ;  /* 0x0000001fff087819 */ /* 0x010fc800000114b9 */
        /* <DEDUP_REMOVED lines=46> */
[----:B------:R-:W-:-:S05]  /*721c0*/  IMAD.X R13, R8, 0x1, R6, P0 ;  /* 0x00000001080d7824 */ /* 0x000fca00000e0606 */
[----:B------:R0:W-:Y:S01]  /*721d0*/  STL.64 [R1+0x730], R12 ;  /* 0x0007300c01007387 */ /* 0x0001e20000100a00 */
[----:B----4-:R-:W-:Y:S02]  /*721e0*/  SHF.R.S32.HI R8, RZ, 0x1f, R185 ;  /* 0x0000001fff087819 */ /* 0x010fe400000114b9 */
[----:B0-----:R-:W-:-:S05]  /*721f0*/  IADD3 R12, P0, R185, R4, RZ ;  /* 0x00000004b90c7210 */ /* 0x001fca0007f1e0ff */
[----:B------:R-:W-:-:S05]  /*72200*/  IMAD.X R13, R8, 0x1, R7, P0 ;  /* 0x00000001080d7824 */ /* 0x000fca00000e0607 */
[----:B------:R0:W-:Y:S02]  /*72210*/  STL.64 [R1+0x728], R12 ;  /* 0x0007280c01007387 */ /* 0x0001e40000100a00 */
[----:B0-----:R-:W-:Y:S02]  /*72220*/  IADD3 R12, P0, R185, R5, RZ ;  /* 0x00000005b90c7210 */ /* 0x001fe40007f1e0ff */
[----:B------:R-:W4:Y:S03]  /*72230*/  LDL.LU R185, [R1+0x4f4] ;  /* 0x0004f40001b97983 */ /* 0x000f260000300800 */
[----:B------:R-:W-:-:S05]  /*72240*/  IMAD.X R13, R8, 0x1, R6, P0 ;  /* 0x00000001080d7824 */ /* 0x000fca00000e0606 */
[----:B------:R0:W-:Y:S01]  /*72250*/  STL.64 [R1+0x720], R12 ;  /* 0x0007200c01007387 */ /* 0x0001e20000100a00 */
[----:B------:R-:W-:Y:S02]  /*72260*/  SHF.R.S32.HI R8, RZ, 0x1f, R183 ;  /* 0x0000001fff087819 */ /* 0x000fe400000114b7 */
        /* <DEDUP_REMOVED lines=15> */
[----:B--2---:R-:W-:Y:S02]  /*72360*/  SHF.R.S32.HI R8, RZ, 0x1f, R181 ;  /* 0x0000001fff087819 */ /* 0x004fe400000114b5 */
[----:B0-----:R-:W-:-:S05]  /*72370*/  IADD3 R12, P0, R181, R4, RZ ;  /* 0x00000004b50c7210 */ /* 0x001fca0007f1e0ff */
[----:B------:R-:W-:-:S05]  /*72380*/  IMAD.X R13, R8, 0x1, R7, P0 ;  /* 0x00000001080d7824 */ /* 0x000fca00000e0607 */
[----:B------:R0:W-:Y:S02]  /*72390*/  STL.64 [R1+0x6f8], R12 ;  /* 0x0006f80c01007387 */ /* 0x0001e40000100a00 */
[----:B0-----:R-:W-:Y:S02]  /*723a0*/  IADD3 R12, P0, R181, R5, RZ ;  /* 0x00000005b50c7210 */ /* 0x001fe40007f1e0ff */
[----:B------:R-:W2:Y:S03]  /*723b0*/  LDL.LU R181, [R1+0x4f0] ;  /* 0x0004f00001b57983 */ /* 0x000ea60000300800 */
[----:B------:R-:W-:-:S05]  /*723c0*/  IMAD.X R13, R8, 0x1, R6, P0 ;  /* 0x00000001080d7824 */ /* 0x000fca00000e0606 */
[----:B------:R0:W-:Y:S01]  /*723d0*/  STL.64 [R1+0x6f0], R12 ;  /* 0x0006f00c01007387 */ /* 0x0001e20000100a00 */
[----:B------:R-:W-:Y:S02]  /*723e0*/  SHF.R.S32.HI R8, RZ, 0x1f, R187 ;  /* 0x0000001fff087819 */ /* 0x000fe400000114bb */
        /* <DEDUP_REMOVED lines=226> */
[----:B------:R0:W-:Y:S04]  /*73210*/  STL.64 [R1+0x528], R12 ;  /* 0x0005280c01007387 */ /* 0x0001e80000100a00 */
[----:B------:R-:W4:Y:S01]  /*73220*/  LDL.LU R188, [R1+0x3c8] ;  /* 0x0003c80001bc7983 */ /* 0x000f220000300800 */
[----:B0-----:R-:W-:-:S05]  /*73230*/  IADD3 R12, P0, R180, R5, RZ ;  /* 0x00000005b40c7210 */ /* 0x001fca0007f1e0ff */
[----:B------:R-:W-:-:S05]  /*73240*/  IMAD.X R13, R8, 0x1, R6, P0 ;  /* 0x00000001080d7824 */ /* 0x000fca00000e0606 */
[----:B------:R0:W-:Y:S01]  /*73250*/  STL.64 [R1+0x520], R12 ;  /* 0x0005200c01007387 */ /* 0x0001e20000100a00 */
[----:B--2---:R-:W-:Y:S02]  /*73260*/  SHF.R.S32.HI R8, RZ, 0x1f, R181 ;  /* 0x0000001fff087819 */ /* 0x004fe400000114b5 */
[----:B0-----:R-:W-:-:S05]  /*73270*/  IADD3 R12, P0, R181, R4, RZ ;  /* 0x00000004b50c7210 */ /* 0x001fca0007f1e0ff */
[----:B------:R-:W-:-:S05]  /*73280*/  IMAD.X R13, R8, 0x1, R7, P0 ;  /* 0x00000001080d7824 */ /* 0x000fca00000e0607 */
[----:B------:R0:W-:Y:S04]  /*73290*/  STL.64 [R1+0x518], R12 ;  /* 0x0005180c01007387 */ /* 0x0001e80000100a00 */
[----:B------:R-:W2:Y:S01]  /*732a0*/  LDL.LU R189, [R1+0x3d0] ;  /* 0x0003d00001bd7983 */ /* 0x000ea20000300800 */
[----:B0-----:R-:W-:-:S05]  /*732b0*/  IADD3 R12, P0, R181, R5, RZ ;  /* 0x00000005b50c7210 */ /* 0x001fca0007f1e0ff */
[----:B------:R-:W-:-:S05]  /*732c0*/  IMAD.X R13, R8, 0x1, R6, P0 ;  /* 0x00000001080d7824 */ /* 0x000fca00000e0606 */
[----:B------:R0:W-:Y:S01]  /*732d0*/  STL.64 [R1+0x510], R12 ;  /* 0x0005100c01007387 */ /* 0x0001e20000100a00 */
[----:B------:R-:W-:Y:S02]  /*732e0*/  SHF.R.S32.HI R8, RZ, 0x1f, R187 ;  /* 0x0000001fff087819 */ /* 0x000fe400000114bb */
[----:B------:R-:W-:-:S05]  /*732f0*/  IADD3 R180, P0, R187, R4, RZ ;  /* 0x00000004bbb47210 */ /* 0x000fca0007f1e0ff */
[----:B------:R-:W-:Y:S01]  /*73300*/  IMAD.X R181, R8, 0x1, R7, P0 ;  /* 0x0000000108b57824 */ /* 0x000fe200000e0607 */
[----:B0-----:R-:W-:-:S04]  /*73310*/  IADD3 R12, P0, R187, R5, RZ ;  /* 0x00000005bb0c7210 */ /* 0x001fc80007f1e0ff */
[----:B------:R-:W-:Y:S04]  /*73320*/  STL.64 [R1+0x1ba8], R180 ;  /* 0x001ba8b401007387 */ /* 0x000fe80000100a00 */
[----:B------:R-:W2:Y:S01]  /*73330*/  LDL.LU R191, [R1+0x3bc] ;  /* 0x0003bc0001bf7983 */ /* 0x000ea20000300800 */
[----:B------:R-:W-:-:S05]  /*73340*/  IMAD.X R13, R8, 0x1, R6, P0 ;  /* 0x00000001080d7824 */ /* 0x000fca00000e0606 */
[----:B------:R0:W-:Y:S01]  /*73350*/  STL.64 [R1+0x500], R12 ;  /* 0x0005000c01007387 */ /* 0x0001e20000100a00 */
[----:B---3--:R-:W-:Y:S02]  /*73360*/  SHF.R.S32.HI R8, RZ, 0x1f, R184 ;  /* 0x0000001fff087819 */ /* 0x008fe400000114b8 */
[----:B0-----:R-:W-:-:S05]  /*73370*/  IADD3 R12, P0, R184, R4, RZ ;  /* 0x00000004b80c7210 */ /* 0x001fca0007f1e0ff */
[----:B------:R-:W-:-:S05]  /*73380*/  IMAD.X R13, R8, 0x1, R7, P0 ;  /* 0x00000001080d7824 */ /* 0x000fca00000e0607 */
[----:B------:R0:W-:Y:S04]  /*73390*/  STL.64 [R1+0x4f8], R12 ;  /* 0x0004f80c01007387 */ /* 0x0001e80000100a00 */
[----:B------:R-:W3:Y:S01]  /*733a0*/  LDL.LU R186, [R1+0x3c0] ;  /* 0x0003c00001ba7983 */ /* 0x000ee20000300800 */
[----:B0-----:R-:W-:-:S05]  /*733b0*/  IADD3 R12, P0, R184, R5, RZ ;  /* 0x00000005b80c7210 */ /* 0x001fca0007f1e0ff */
[----:B------:R-:W-:-:S05]  /*733c0*/  IMAD.X R13, R8, 0x1, R6, P0 ;  /* 0x00000001080d7824 */ /* 0x000fca00000e0606 */
[----:B------:R0:W-:Y:S01]  /*733d0*/  STL.64 [R1+0x4f0], R12 ;  /* 0x0004f00c01007387 */ /* 0x0001e20000100a00 */
[----:B----4-:R-:W-:Y:S02]  /*733e0*/  SHF.R.S32.HI R8, RZ, 0x1f, R185 ;  /* 0x0000001fff087819 */ /* 0x010fe400000114b9 */
[----:B0-----:R-:W-:-:S05]  /*733f0*/  IADD3 R12, P0, R185, R4, RZ ;  /* 0x00000004b90c7210 */ /* 0x001fca0007f1e0ff */
[----:B------:R-:W-:-:S05]  /*73400*/  IMAD.X R13, R8, 0x1, R7, P0 ;  /* 0x00000001080d7824 */ /* 0x000fca00000e0607 */
[----:B------:R0:W-:Y:S04]  /*73410*/  STL.64 [R1+0x4e8], R12 ;  /* 0x0004e80c01007387 */ /* 0x0001e80000100a00 */
[----:B------:R-:W4:Y:S01]  /*73420*/  LDL.LU R187, [R1+0x3b4] ;  /* 0x0003b40001bb7983 */ /* 0x000f220000300800 */
[----:B0-----:R-:W-:-:S05]  /*73430*/  IADD3 R12, P0, R185, R5, RZ ;  /* 0x00000005b90c7210 */ /* 0x001fca0007f1e0ff */
[----:B------:R-:W-:-:S05]  /*73440*/  IMAD.X R13, R8, 0x1, R6, P0 ;  /* 0x00000001080d7824 */ /* 0x000fca00000e0606 */
[----:B------:R0:W-:Y:S01]  /*73450*/  STL.64 [R1+0x4e0], R12 ;  /* 0x0004e00c01007387 */ /* 0x0001e20000100a00 */
[----:B------:R-:W-:Y:S02]  /*73460*/  SHF.R.S32.HI R8, RZ, 0x1f, R183 ;  /* 0x0000001fff087819 */ /* 0x000fe400000114b7 */
[----:B0-----:R-:W-:-:S05]  /*73470*/  IADD3 R12, P0, R183, R4, RZ ;  /* 0x00000004b70c7210 */ /* 0x001fca0007f1e0ff */
[----:B------:R-:W-:-:S05]  /*73480*/  IMAD.X R13, R8, 0x1, R7, P0 ;  /* 0x00000001080d7824 */ /* 0x000fca00000e0607 */
[----:B------:R0:W-:Y:S04]  /*73490*/  STL.64 [R1+0x4d8], R12 ;  /* 0x0004d80c01007387 */ /* 0x0001e80000100a00 */
[----:B------:R-:W4:Y:S01]  /*734a0*/  LDL.LU R185, [R1+0x3b8] ;  /* 0x0003b80001b97983 */ /* 0x000f220000300800 */
[----:B------:R-:W-:Y:S01]  /*734b0*/  IMAD.MOV.U32 R184, RZ, RZ, R182 ;  /* 0x000000ffffb87224 */ /* 0x000fe200078e00b6 */
[----:B0-----:R-:W-:-:S05]  /*734c0*/  IADD3 R12, P0, R183, R5, RZ ;  /* 0x00000005b70c7210 */ /* 0x001fca0007f1e0ff */
[----:B------:R-:W-:Y:S01]  /*734d0*/  IMAD.X R13, R8, 0x1, R6, P0 ;  /* 0x00000001080d7824 */ /* 0x000fe200000e0606 */
[----:B------:R-:W-:Y:S02]  /*734e0*/  SHF.R.S32.HI R8, RZ, 0x1f, R188 ;  /* 0x0000001fff087819 */ /* 0x000fe400000114bc */
[----:B------:R-:W-:Y:S02]  /*734f0*/  IADD3 R182, P0, R188, R4, RZ ;  /* 0x00000004bcb67210 */ /* 0x000fe40007f1e0ff */
[----:B------:R0:W-:Y:S03]  /*73500*/  STL.64 [R1+0x4d0], R12 ;  /* 0x0004d00c01007387 */ /* 0x0001e60000100a00 */
[----:B------:R-:W-:-:S05]  /*73510*/  IMAD.X R183, R8, 0x1, R7, P0 ;  /* 0x0000000108b77824 */ /* 0x000fca00000e0607 */
[----:B------:R-:W-:Y:S01]  /*73520*/  STL.64 [R1+0x1b98], R182 ;  /* 0x001b98b601007387 */ /* 0x000fe20000100a00 */
[----:B0-----:R-:W-:-:S03]  /*73530*/  IADD3 R12, P0, R188, R5, RZ ;  /* 0x00000005bc0c7210 */ /* 0x001fc60007f1e0ff */
[----:B------:R-:W4:Y:S02]  /*73540*/  LDL.LU R188, [R1+0x3a0] ;  /* 0x0003a00001bc7983 */ /* 0x000f240000300800 */
        /* <DEDUP_REMOVED lines=30> */
[----:B0-----:R-:W-:Y:S01]  /*73730*/  IADD3 R12, P0, R187, R5, RZ ;  /* 0x00000005bb0c7210 */ /* 0x001fe20007f1e0ff */
[----:B------:R-:W-:Y:S02]  /*73740*/  IMAD.MOV.U32 R187, RZ, RZ, R184 ;  /* 0x000000ffffbb7224 */ /* 0x000fe400078e00b8 */
[----:B------:R-:W4:Y:S02]  /*73750*/  LDL.LU R184, [R1+0x384] ;  /* 0x0003840001b87983 */ /* 0x000f240000300800 */
        /* <DEDUP_REMOVED lines=29> */
[----:B------:R0:W-:Y:S04]  /*73930*/  STL.64 [R1+0x448], R12 ;  /* 0x0004480c01007387 */ /* 0x0001e80000100a00 */
[----:B------:R-:W2:Y:S01]  /*73940*/  LDL.LU R193, [R1+0x350] ;  /* 0x0003500001c17983 */ /* 0x000ea20000300800 */
[----:B0-----:R-:W-:-:S05]  /*73950*/  IADD3 R12, P0, R191, R5, RZ ;  /* 0x00000005bf0c7210 */ /* 0x001fca0007f1e0ff */
[----:B------:R-:W-:-:S05]  /*73960*/  IMAD.X R13, R8, 0x1, R6, P0 ;  /* 0x00000001080d7824 */ /* 0x000fca00000e0606 */
[----:B------:R0:W-:Y:S01]  /*73970*/  STL.64 [R1+0x440], R12 ;  /* 0x0004400c01007387 */ /* 0x0001e20000100a00 */
[----:B---3--:R-:W-:Y:S02]  /*73980*/  SHF.R.S32.HI R8, RZ, 0x1f, R186 ;  /* 0x0000001fff087819 */ /* 0x008fe400000114ba */
[----:B0-----:R-:W-:-:S05]  /*73990*/  IADD3 R12, P0, R186, R4, RZ ;  /* 0x00000004ba0c7210 */ /* 0x001fca0007f1e0ff */
[----:B------:R-:W-:-:S05]  /*739a0*/  IMAD.X R13, R8, 0x1, R7, P0 ;  /* 0x00000001080d7824 */ /* 0x000fca00000e0607 */
[----:B------:R0:W-:Y:S02]  /*739b0*/  STL.64 [R1+0x438], R12 ;  /* 0x0004380c01007387 */ /* 0x0001e40000100a00 */
[----:B0-----:R-:W-:Y:S01]  /*739c0*/  IADD3 R12, P0, R186, R5, RZ ;  /* 0x00000005ba0c7210 */ /* 0x001fe20007f1e0ff */
[----:B------:R-:W-:Y:S02]  /*739d0*/  IMAD.MOV.U32 R186, RZ, RZ, R187 ;  /* 0x000000ffffba7224 */ /* 0x000fe400078e00bb */
[----:B------:R-:W3:Y:S02]  /*739e0*/  LDL.LU R187, [R1+0x370] ;  /* 0x0003700001bb7983 */ /* 0x000ee40000300800 */
[----:B------:R-:W-:-:S05]  /*739f0*/  IMAD.X R13, R8, 0x1, R6, P0 ;  /* 0x00000001080d7824 */ /* 0x000fca00000e0606 */
[----:B------:R0:W-:Y:S01]  /*73a00*/  STL.64 [R1+0x430], R12 ;  /* 0x0004300c01007387 */ /* 0x0001e20000100a00 */
[----:B----4-:R-:W-:Y:S02]  /*73a10*/  SHF.R.S32.HI R8, RZ, 0x1f, R184 ;  /* 0x0000001fff087819 */ /* 0x010fe400000114b8 */
[----:B0-----:R-:W-:-:S05]  /*73a20*/  IADD3 R12, P0, R184, R4, RZ ;  /* 0x00000004b80c7210 */ /* 0x001fca0007f1e0ff */
[----:B------:R-:W-:-:S05]  /*73a30*/  IMAD.X R13, R8, 0x1, R7, P0 ;  /* 0x00000001080d7824 */ /* 0x000fca00000e0607 */
[----:B------:R0:W-:Y:S02]  /*73a40*/  STL.64 [R1+0x428], R12 ;  /* 0x0004280c01007387 */ /* 0x0001e40000100a00 */
[----:B0-----:R-:W-:-:S05]  /*73a50*/  IADD3 R12, P0, R184, R5, RZ ;  /* 0x00000005b80c7210 */ /* 0x001fca0007f1e0ff */
[----:B------:R-:W-:-:S05]  /*73a60*/  IMAD.X R13, R8, 0x1, R6, P0 ;  /* 0x00000001080d7824 */ /* 0x000fca00000e0606 */
[----:B------:R0:W-:Y:S04]  /*73a70*/  STL.64 [R1+0x420], R12 ;  /* 0x0004200c01007387 */ /* 0x0001e80000100a00 */
[----:B------:R-:W4:Y:S04]  /*73a80*/  LDL.LU R190, [R1+0x344] ;  /* 0x0003440001be7983 */ /* 0x000f280000300800 */
[----:B------:R-:W4:Y:S01]  /*73a90*/  LDL.LU R191, [R1+0x34c] ;  /* 0x00034c0001bf7983 */ /* 0x000f220000300800 */
[----:B------:R-:W-:Y:S02]  /*73aa0*/  SHF.R.S32.HI R8, RZ, 0x1f, R185 ;  /* 0x0000001fff087819 */ /* 0x000fe400000114b9 */
[----:B0-----:R-:W-:-:S05]  /*73ab0*/  IADD3 R12, P0, R185, R4, RZ ;  /* 0x00000004b90c7210 */ /* 0x001fca0007f1e0ff */
[----:B------:R-:W-:Y:S01]  /*73ac0*/  IMAD.X R13, R8, 0x1, R7, P0 ;  /* 0x00000001080d7824 */ /* 0x000fe200000e0607 */
[----:B------:R-:W-:-:S04]  /*73ad0*/  IADD3 R184, P0, R185, R5, RZ ;  /* 0x00000005b9b87210 */ /* 0x000fc80007f1e0ff */
[----:B------:R0:W-:Y:S01]  /*73ae0*/  STL.64 [R1+0x418], R12 ;  /* 0x0004180c01007387 */ /* 0x0001e20000100a00 */
[----:B------:R-:W-:-:S05]  /*73af0*/  IMAD.X R185, R8, 0x1, R6, P0 ;  /* 0x0000000108b97824 */ /* 0x000fca00000e0606 */
[----:B------:R-:W-:Y:S01]  /*73b00*/  STL.64 [R1+0x1b80], R184 ;  /* 0x001b80b801007387 */ /* 0x000fe20000100a00 */
        /* <DEDUP_REMOVED lines=20> */
[----:B0-----:R-:W-:-:S05]  /*73c50*/  IADD3 R12, P0, R193, R5, RZ ;  /* 0x00000005c10c7210 */ /* 0x001fca0007f1e0ff */
[----:B------:R-:W-:-:S05]  /*73c60*/  IMAD.X R13, R8, 0x1, R6, P0 ;  /* 0x00000001080d7824 */ /* 0x000fca00000e0606 */
[----:B------:R0:W-:Y:S04]  /*73c70*/  STL.64 [R1+0x3e0], R12 ;  /* 0x0003e00c01007387 */ /* 0x0001e80000100a00 */
[----:B------:R-:W2:Y:S01]  /*73c80*/  LDL.LU R192, [R1+0x314] ;  /* 0x0003140001c07983 */ /* 0x000ea20000300800 */
[----:B------:R-:W-:-:S03]  /*73c90*/  IMAD.MOV.U32 R195, RZ, RZ, R186 ;  /* 0x000000ffffc37224 */ /* 0x000fc600078e00ba */
[----:B------:R-:W2:Y:S01]  /*73ca0*/  LDL.LU R193, [R1+0x318] ;  /* 0x0003180001c17983 */ /* 0x000ea20000300800 */
[----:B---3--:R-:W-:Y:S02]  /*73cb0*/  SHF.R.S32.HI R8, RZ, 0x1f, R187 ;  /* 0x0000001fff087819 */ /* 0x008fe400000114bb */
[----:B0-----:R-:W-:-:S05]  /*73cc0*/  IADD3 R12, P0, R187, R4, RZ ;  /* 0x00000004bb0c7210 */ /* 0x001fca0007f1e0ff */
[----:B------:R-:W-:Y:S01]  /*73cd0*/  IMAD.X R13, R8, 0x1, R7, P0 ;  /* 0x00000001080d7824 */ /* 0x000fe200000e0607 */
[----:B------:R-:W-:-:S04]  /*73ce0*/  IADD3 R186, P0, R187, R5, RZ ;  /* 0x00000005bbba7210 */ /* 0x000fc80007f1e0ff */
[----:B------:R0:W-:Y:S01]  /*73cf0*/  STL.64 [R1+0x3d8], R12 ;  /* 0x0003d80c01007387 */ /* 0x0001e20000100a00 */
[----:B------:R-:W-:-:S05]  /*73d00*/  IMAD.X R187, R8, 0x1, R6, P0 ;  /* 0x0000000108bb7824 */ /* 0x000fca00000e0606 */
[----:B------:R-:W-:Y:S01]  /*73d10*/  STL.64 [R1+0x1b70], R186 ;  /* 0x001b70ba01007387 */ /* 0x000fe20000100a00 */
[----:B----4-:R-:W-:Y:S02]  /*73d20*/  SHF.R.S32.HI R8, RZ, 0x1f, R190 ;  /* 0x0000001fff087819 */ /* 0x010fe400000114be */
[----:B0-----:R-:W-:-:S05]  /*73d30*/  IADD3 R12, P0, R190, R4, RZ ;  /* 0x00000004be0c7210 */ /* 0x001fca0007f1e0ff */
[----:B------:R-:W-:-:S05]  /*73d40*/  IMAD.X R13, R8, 0x1, R7, P0 ;  /* 0x00000001080d7824 */ /* 0x000fca00000e0607 */
[----:B------:R0:W-:Y:S02]  /*73d50*/  STL.64 [R1+0x3c8], R12 ;  /* 0x0003c80c01007387 */ /* 0x0001e40000100a00 */
[----:B0-----:R-:W-:Y:S02]  /*73d60*/  IADD3 R12, P0, R190, R5, RZ ;  /* 0x00000005be0c7210 */ /* 0x001fe40007f1e0ff */
[----:B------:R-:W3:Y:S03]  /*73d70*/  LDL.LU R190, [R1+0x304] ;  /* 0x0003040001be7983 */ /* 0x000ee60000300800 */
        /* <DEDUP_REMOVED lines=14> */
[----:B0-----:R-:W-:-:S05]  /*73e60*/  IADD3 R12, P0, R188, R5, RZ ;  /* 0x00000005bc0c7210 */ /* 0x001fca0007f1e0ff */
[----:B------:R-:W-:-:S05]  /*73e70*/  IMAD.X R13, R8, 0x1, R6, P0 ;  /* 0x00000001080d7824 */ /* 0x000fca00000e0606 */
[----:B------:R0:W-:Y:S04]  /*73e80*/  STL.64 [R1+0x3a0], R12 ;  /* 0x0003a00c01007387 */ /* 0x0001e80000100a00 */
[----:B------:R-:W4:Y:S01]  /*73e90*/  LDL.LU R197, [R1+0x33c] ;  /* 0x00033c0001c57983 */ /* 0x000f220000300800 */
[----:B--2---:R-:W-:Y:S02]  /*73ea0*/  SHF.R.S32.HI R8, RZ, 0x1f, R189 ;  /* 0x0000001fff087819 */ /* 0x004fe400000114bd */
[----:B0-----:R-:W-:-:S05]  /*73eb0*/  IADD3 R12, P0, R189, R4, RZ ;  /* 0x00000004bd0c7210 */ /* 0x001fca0007f1e0ff */
[----:B------:R-:W-:Y:S01]  /*73ec0*/  IMAD.X R13, R8, 0x1, R7, P0 ;  /* 0x00000001080d7824 */ /* 0x000fe200000e0607 */
[----:B------:R-:W-:Y:S01]  /*73ed0*/  IADD3 R188, P0, R189, R5, RZ ;  /* 0x00000005bdbc7210 */ /* 0x000fe20007f1e0ff */
[----:B------:R-:W-:-:S03]  /*73ee0*/  IMAD.MOV.U32 R194, RZ, RZ, R195 ;  /* 0x000000ffffc27224 */ /* 0x000fc600078e00c3 */
[----:B------:R0:W-:Y:S01]  /*73ef0*/  STL.64 [R1+0x398], R12 ;  /* 0x0003980c01007387 */ /* 0x0001e20000100a00 */
[----:B------:R-:W-:-:S03]  /*73f00*/  IMAD.X R189, R8, 0x1, R6, P0 ;  /* 0x0000000108bd7824 */ /* 0x000fc600000e0606 */
[----:B------:R-:W2:Y:S04]  /*73f10*/  LDL.LU R195, [R1+0x824] ;  /* 0x0008240001c37983 */ /* 0x000ea80000300800 */
[----:B------:R-:W-:Y:S01]  /*73f20*/  STL.64 [R1+0x1b88], R188 ;  /* 0x001b88bc01007387 */ /* 0x000fe20000100a00 */
[----:B------:R-:W-:Y:S02]  /*73f30*/  SHF.R.S32.HI R8, RZ, 0x1f, R192 ;  /* 0x0000001fff087819 */ /* 0x000fe400000114c0 */
        /* <DEDUP_REMOVED lines=19> */
[----:B0-----:R-:W-:-:S05]  /*74070*/  IADD3 R12, P0, R190, R5, RZ ;  /* 0x00000005be0c7210 */ /* 0x001fca0007f1e0ff */
[----:B------:R-:W-:-:S05]  /*74080*/  IMAD.X R13, R8, 0x1, R6, P0 ;  /* 0x00000001080d7824 */ /* 0x000fca00000e0606 */
[----:B------:R0:W-:Y:S04]  /*74090*/  STL.64 [R1+0x360], R12 ;  /* 0x0003600c01007387 */ /* 0x0001e80000100a00 */
[----:B------:R-:W3:Y:S04]  /*740a0*/  LDL.LU R201, [R1+0x82c] ;  /* 0x00082c0001c97983 */ /* 0x000ee80000300800 */
[----:B------:R-:W3:Y:S01]  /*740b0*/  LDL.LU R196, [R1+0x830] ;  /* 0x0008300001c47983 */ /* 0x000ee20000300800 */
[----:B----4-:R-:W-:Y:S02]  /*740c0*/  SHF.R.S32.HI R8, RZ, 0x1f, R191 ;  /* 0x0000001fff087819 */ /* 0x010fe400000114bf */
        /* <DEDUP_REMOVED lines=10> */
[----:B0-----:R-:W-:Y:S01]  /*74170*/  IADD3 R12, P0, R197, R5, RZ ;  /* 0x00000005c50c7210 */ /* 0x001fe20007f1e0ff */
[----:B------:R-:W-:Y:S02]  /*74180*/  IMAD.MOV.U32 R197, RZ, RZ, R194 ;  /* 0x000000ffffc57224 */ /* 0x000fe400078e00c2 */
[----:B------:R-:W4:Y:S02]  /*74190*/  LDL.LU R194, [R1+0x834] ;  /* 0x0008340001c27983 */ /* 0x000f240000300800 */
        /* <DEDUP_REMOVED lines=13> */
[----:B------:R0:W-:Y:S04]  /*74270*/  STL.64 [R1+0x328], R12 ;  /* 0x0003280c01007387 */ /* 0x0001e80000100a00 */
[----:B------:R-:W2:Y:S01]  /*74280*/  LDL.LU R198, [R1+0x83c] ;  /* 0x00083c0001c67983 */ /* 0x000ea20000300800 */
[----:B0-----:R-:W-:-:S05]  /*74290*/  IADD3 R12, P0, R192, R5, RZ ;  /* 0x00000005c00c7210 */ /* 0x001fca0007f1e0ff */
[----:B------:R-:W-:Y:S01]  /*742a0*/  IMAD.X R13, R8, 0x1, R6, P0 ;  /* 0x00000001080d7824 */ /* 0x000fe200000e0606 */
[----:B------:R-:W-:-:S04]  /*742b0*/  SHF.R.S32.HI R8, RZ, 0x1f, R193 ;  /* 0x0000001fff087819 */ /* 0x000fc800000114c1 */
[----:B------:R0:W-:Y:S04]  /*742c0*/  STL.64 [R1+0x320], R12 ;  /* 0x0003200c01007387 */ /* 0x0001e80000100a00 */
[----:B------:R-:W2:Y:S01]  /*742d0*/  LDL.LU R199, [R1+0x840] ;  /* 0x0008400001c77983 */ /* 0x000ea20000300800 */
[----:B0-----:R-:W-:-:S05]  /*742e0*/  IADD3 R12, P0, R193, R4, RZ ;  /* 0x00000004c10c7210 */ /* 0x001fca0007f1e0ff */
[----:B------:R-:W-:Y:S01]  /*742f0*/  IMAD.X R13, R8, 0x1, R7, P0 ;  /* 0x00000001080d7824 */ /* 0x000fe200000e0607 */
[----:B------:R-:W-:-:S04]  /*74300*/  IADD3 R192, P0, R193, R5, RZ ;  /* 0x00000005c1c07210 */ /* 0x000fc80007f1e0ff */
[----:B------:R0:W-:Y:S01]  /*74310*/  STL.64 [R1+0x318], R12 ;  /* 0x0003180c01007387 */ /* 0x0001e20000100a00 */
[----:B------:R-:W-:-:S05]  /*74320*/  IMAD.X R193, R8, 0x1, R6, P0 ;  /* 0x0000000108c17824 */ /* 0x000fca00000e0606 */
[----:B------:R-:W-:Y:S01]  /*74330*/  STL.64 [R1+0x1bb8], R192 ;  /* 0x001bb8c001007387 */ /* 0x000fe20000100a00 */
[----:B---3--:R-:W-:Y:S02]  /*74340*/  SHF.R.S32.HI R8, RZ, 0x1f, R201 ;  /* 0x0000001fff087819 */ /* 0x008fe400000114c9 */
[----:B0-----:R-:W-:-:S05]  /*74350*/  IADD3 R12, P0, R201, R4, RZ ;  /* 0x00000004c90c7210 */ /* 0x001fca0007f1e0ff */
[----:B------:R-:W-:-:S05]  /*74360*/  IMAD.X R13, R8, 0x1, R7, P0 ;  /* 0x00000001080d7824 */ /* 0x000fca00000e0607 */
[----:B------:R0:W-:Y:S04]  /*74370*/  STL.64 [R1+0x308], R12 ;  /* 0x0003080c01007387 */ /* 0x0001e80000100a00 */
[----:B------:R-:W3:Y:S01]  /*74380*/  LDL.LU R203, [R1+0x844] ;  /* 0x0008440001cb7983 */ /* 0x000ee20000300800 */
[----:B0-----:R-:W-:-:S05]  /*74390*/  IADD3 R12, P0, R201, R5, RZ ;  /* 0x00000005c90c7210 */ /* 0x001fca0007f1e0ff */
[----:B------:R-:W-:Y:S01]  /*743a0*/  IMAD.X R13, R8, 0x1, R6, P0 ;  /* 0x00000001080d7824 */ /* 0x000fe200000e0606 */
[----:B------:R-:W-:-:S04]  /*743b0*/  SHF.R.S32.HI R8, RZ, 0x1f, R196 ;  /* 0x0000001fff087819 */ /* 0x000fc800000114c4 */
[----:B------:R0:W-:Y:S02]  /*743c0*/  STL.64 [R1+0x300], R12 ;  /* 0x0003000c01007387 */ /* 0x0001e40000100a00 */
        /* <DEDUP_REMOVED lines=15> */
[----:B------:R0:W-:Y:S04]  /*744c0*/  STL.64 [R1+0x2e0], R12 ;  /* 0x0002e00c01007387 */ /* 0x0001e80000100a00 */
[----:B------:R-:W4:Y:S01]  /*744d0*/  LDL.LU R201, [R1+0x850] ;  /* 0x0008500001c97983 */ /* 0x000f220000300800 */
[----:B--2---:R-:W-:Y:S02]  /*744e0*/  SHF.R.S32.HI R8, RZ, 0x1f, R195 ;  /* 0x0000001fff087819 */ /* 0x004fe400000114c3 */
[----:B0-----:R-:W-:-:S05]  /*744f0*/  IADD3 R12, P0, R195, R4, RZ ;  /* 0x00000004c30c7210 */ /* 0x001fca0007f1e0ff */
[----:B------:R-:W-:Y:S01]  /*74500*/  IMAD.X R13, R8, 0x1, R7, P0 ;  /* 0x00000001080d7824 */ /* 0x000fe200000e0607 */
[----:B------:R-:W-:-:S04]  /*74510*/  IADD3 R194, P0, R195, R5, RZ ;  /* 0x00000005c3c27210 */ /* 0x000fc80007f1e0ff */
[----:B------:R0:W-:Y:S01]  /*74520*/  STL.64 [R1+0x2d8], R12 ;  /* 0x0002d80c01007387 */ /* 0x0001e20000100a00 */
[----:B------:R-:W-:Y:S01]  /*74530*/  IMAD.X R195, R8, 0x1, R6, P0 ;  /* 0x0000000108c37824 */ /* 0x000fe200000e0606 */
        /* <DEDUP_REMOVED lines=24> */
[----:B------:R-:W-:-:S03]  /*746c0*/  IMAD.MOV.U32 R205, RZ, RZ, R196 ;  /* 0x000000ffffcd7224 */ /* 0x000fc600078e00c4 */
[----:B------:R-:W3:Y:S01]  /*746d0*/  LDL.LU R203, [R1+0x860] ;  /* 0x0008600001cb7983 */ /* 0x000ee20000300800 */
[----:B------:R-:W-:Y:S02]  /*746e0*/  SHF.R.S32.HI R8, RZ, 0x1f, R197 ;  /* 0x0000001fff087819 */ /* 0x000fe400000114c5 */
[----:B0-----:R-:W-:-:S05]  /*746f0*/  IADD3 R12, P0, R197, R4, RZ ;  /* 0x00000004c50c7210 */ /* 0x001fca0007f1e0ff */
[----:B------:R-:W-:Y:S01]  /*74700*/  IMAD.X R13, R8, 0x1, R7, P0 ;  /* 0x00000001080d7824 */ /* 0x000fe200000e0607 */
[----:B------:R-:W-:-:S04]  /*74710*/  IADD3 R196, P0, R197, R5, RZ ;  /* 0x00000005c5c47210 */ /* 0x000fc80007f1e0ff */
[----:B------:R0:W-:Y:S01]  /*74720*/  STL.64 [R1+0x298], R12 ;  /* 0x0002980c01007387 */ /* 0x0001e20000100a00 */
[----:B------:R-:W-:Y:S01]  /*74730*/  IMAD.X R197, R8, 0x1, R6, P0 ;  /* 0x0000000108c57824 */ /* 0x000fe200000e0606 */
[----:B----4-:R-:W-:Y:S02]  /*74740*/  SHF.R.S32.HI R8, RZ, 0x1f, R200 ;  /* 0x0000001fff087819 */ /* 0x010fe400000114c8 */
        /* <DEDUP_REMOVED lines=21> */
[----:B------:R-:W-:Y:S02]  /*748a0*/  IMAD.X R13, R8, 0x1, R6, P0 ;  /* 0x00000001080d7824 */ /* 0x000fe400000e0606 */
[----:B------:R-:W-:-:S03]  /*748b0*/  IMAD.MOV.U32 R204, RZ, RZ, R205 ;  /* 0x000000ffffcc7224 */ /* 0x000fc600078e00cd */
[----:B------:R0:W-:Y:S04]  /*748c0*/  STL.64 [R1+0x260], R12 ;  /* 0x0002600c01007387 */ /* 0x0001e80000100a00 */
[----:B------:R-:W2:Y:S01]  /*748d0*/  LDL.LU R205, [R1+0x870] ;  /* 0x0008700001cd7983 */ /* 0x000ea20000300800 */
[----:B------:R-:W-:Y:S02]  /*748e0*/  SHF.R.S32.HI R8, RZ, 0x1f, R199 ;  /* 0x0000001fff087819 */ /* 0x000fe400000114c7 */
[----:B0-----:R-:W-:-:S05]  /*748f0*/  IADD3 R12, P0, R199, R4, RZ ;  /* 0x00000004c70c7210 */ /* 0x001fca0007f1e0ff */
[----:B------:R-:W-:Y:S01]  /*74900*/  IMAD.X R13, R8, 0x1, R7, P0 ;  /* 0x00000001080d7824 */ /* 0x000fe200000e0607 */
[----:B------:R-:W-:-:S04]  /*74910*/  IADD3 R198, P0, R199, R5, RZ ;  /* 0x00000005c7c67210 */ /* 0x000fc80007f1e0ff */
[----:B------:R0:W-:Y:S01]  /*74920*/  STL.64 [R1+0x258], R12 ;  /* 0x0002580c01007387 */ /* 0x0001e20000100a00 */
[----:B------:R-:W-:Y:S01]  /*74930*/  IMAD.X R199, R8, 0x1, R6, P0 ;  /* 0x0000000108c77824 */ /* 0x000fe200000e0606 */
[----:B---3--:R-:W-:Y:S02]  /*74940*/  SHF.R.S32.HI R8, RZ, 0x1f, R202 ;  /* 0x0000001fff087819 */ /* 0x008fe400000114ca */
        /* <DEDUP_REMOVED lines=24> */
[----:B------:R-:W-:Y:S02]  /*74ad0*/  SHF.R.S32.HI R8, RZ, 0x1f, R201 ;  /* 0x0000001fff087819 */ /* 0x000fe400000114c9 */
[----:B0-----:R-:W-:-:S05]  /*74ae0*/  IADD3 R12, P0, R201, R4, RZ ;  /* 0x00000004c90c7210 */ /* 0x001fca0007f1e0ff */
[----:B------:R-:W-:Y:S01]  /*74af0*/  IMAD.X R13, R8, 0x1, R7, P0 ;  /* 0x00000001080d7824 */ /* 0x000fe200000e0607 */
[----:B------:R-:W-:-:S04]  /*74b00*/  IADD3 R200, P0, R201, R5, RZ ;  /* 0x00000005c9c87210 */ /* 0x000fc80007f1e0ff */
[----:B------:R0:W-:Y:S01]  /*74b10*/  STL.64 [R1+0x218], R12 ;  /* 0x0002180c01007387 */ /* 0x0001e20000100a00 */
[----:B------:R-:W-:Y:S01]  /*74b20*/  IMAD.X R201, R8, 0x1, R6, P0 ;  /* 0x0000000108c97824 */ /* 0x000fe200000e0606 */
[----:B--2---:R-:W-:Y:S02]  /*74b30*/  SHF.R.S32.HI R8, RZ, 0x1f, R207 ;  /* 0x0000001fff087819 */ /* 0x004fe400000114cf */
[----:B0-----:R-:W-:-:S05]  /*74b40*/  IADD3 R12, P0, R207, R4, RZ ;  /* 0x00000004cf0c7210 */ /* 0x001fca0007f1e0ff */
[----:B------:R-:W-:-:S05]  /*74b50*/  IMAD.X R13, R8, 0x1, R7, P0 ;  /* 0x00000001080d7824 */ /* 0x000fca00000e0607 */
[----:B------:R0:W-:Y:S02]  /*74b60*/  STL.64 [R1+0x208], R12 ;  /* 0x0002080c01007387 */ /* 0x0001e40000100a00 */
[----:B0-----:R-:W-:Y:S01]  /*74b70*/  IADD3 R12, P0, R207, R5, RZ ;  /* 0x00000005cf0c7210 */ /* 0x001fe20007f1e0ff */
[----:B------:R-:W-:Y:S02]  /*74b80*/  IMAD.MOV.U32 R207, RZ, RZ, R204 ;  /* 0x000000ffffcf7224 */ /* 0x000fe400078e00cc */
[----:B------:R-:W2:Y:S02]  /*74b90*/  LDL.LU R204, [R1+0x884] ;  /* 0x0008840001cc7983 */ /* 0x000ea40000300800 */
        /* <DEDUP_REMOVED lines=17> */
[----:B------:R0:W-:Y:S04]  /*74cb0*/  STL.64 [R1+0x1e0], R12 ;  /* 0x0001e00c01007387 */ /* 0x0001e80000100a00 */
        /* <DEDUP_REMOVED lines=10> */
[----:B------:R0:W-:Y:S04]  /*74d60*/  STL.64 [R1+0x1c8], R12 ;  /* 0x0001c80c01007387 */ /* 0x0001e80000100a00 */
[----:B------:R-:W4:Y:S01]  /*74d70*/  LDL.LU R213, [R1+0x894] ;  /* 0x0008940001d57983 */ /* 0x000f220000300800 */
        /* <DEDUP_REMOVED lines=51> */
[----:B------:R-:W-:-:S03]  /*750b0*/  IMAD.MOV.U32 R215, RZ, RZ, R206 ;  /* 0x000000ffffd77224 */ /* 0x000fc600078e00ce */
        /* <DEDUP_REMOVED lines=54> */
[----:B------:R-:W-:Y:S01]  /*75420*/  IMAD.MOV.U32 R217, RZ, RZ, R215 ;  /* 0x000000ffffd97224 */ /* 0x000fe200078e00d7 */
        /* <DEDUP_REMOVED lines=23> */
[----:B------:R-:W3:Y:S04]  /*755a0*/  LDL.LU R19, [R1+0x8d8] ;  /* 0x0008d80001137983 */ /* 0x000ee80000300800 */
[----:B------:R-:W3:Y:S04]  /*755b0*/  LDL.LU R18, [R1+0x8dc] ;  /* 0x0008dc0001127983 */ /* 0x000ee80000300800 */
[----:B------:R-:W3:Y:S04]  /*755c0*/  LDL.LU R22, [R1+0x8e0] ;  /* 0x0008e00001167983 */ /* 0x000ee80000300800 */
[----:B------:R-:W3:Y:S01]  /*755d0*/  LDL.LU R237, [R1+0x8e4] ;  /* 0x0008e40001ed7983 */ /* 0x000ee20000300800 */
[----:B------:R-:W-:-:S02]  /*755e0*/  SHF.R.S32.HI R8, RZ, 0x1f, R214 ;  /* 0x0000001fff087819 */ /* 0x000fc400000114d6 */
[----:B------:R-:W-:-:S05]  /*755f0*/  IADD3 R224, P0, R214, R4, RZ ;  /* 0x00000004d6e07210 */ /* 0x000fca0007f1e0ff */
[----:B------:R-:W-:Y:S01]  /*75600*/  IMAD.X R225, R8, 0x1, R7, P0 ;  /* 0x0000000108e17824 */ /* 0x000fe200000e0607 */
[----:B------:R-:W-:-:S05]  /*75610*/  IADD3 R226, P0, R214, R5, RZ ;  /* 0x00000005d6e27210 */ /* 0x000fca0007f1e0ff */
[----:B------:R-:W-:Y:S02]  /*75620*/  IMAD.X R227, R8, 0x1, R6, P0 ;  /* 0x0000000108e37824 */ /* 0x000fe400000e0606 */
[----:B------:R-:W-:Y:S01]  /*75630*/  IMAD.MOV.U32 R251, RZ, RZ, R217 ;  /* 0x000000fffffb7224 */ /* 0x000fe200078e00d9 */
        /* <DEDUP_REMOVED lines=8> */
[----:B------:R-:W-:-:S05]  /*756c0*/  IADD3 R212, P0, R213, R5, RZ ;  /* 0x00000005d5d47210 */ /* 0x000fca0007f1e0ff */
[----:B------:R-:W-:Y:S01]  /*756d0*/  IMAD.X R213, R8, 0x1, R6, P0 ;  /* 0x0000000108d57824 */ /* 0x000fe200000e0606 */
[----:B--2---:R-:W-:Y:S02]  /*756e0*/  SHF.R.S32.HI R8, RZ, 0x1f, R215 ;  /* 0x0000001fff087819 */ /* 0x004fe400000114d7 */
[----:B------:R-:W-:-:S05]  /*756f0*/  IADD3 R218, P0, R215, R4, RZ ;  /* 0x00000004d7da7210 */ /* 0x000fca0007f1e0ff */
[----:B------:R-:W-:Y:S01]  /*75700*/  IMAD.X R219, R8, 0x1, R7, P0 ;  /* 0x0000000108db7824 */ /* 0x000fe200000e0607 */
[----:B------:R-:W-:-:S05]  /*75710*/  IADD3 R214, P0, R215, R5, RZ ;  /* 0x00000005d7d67210 */ /* 0x000fca0007f1e0ff */
[----:B------:R-:W-:Y:S01]  /*75720*/  IMAD.X R215, R8, 0x1, R6, P0 ;  /* 0x0000000108d77824 */ /* 0x000fe200000e0606 */
[----:B------:R-:W-:Y:S02]  /*75730*/  SHF.R.S32.HI R8, RZ, 0x1f, R21 ;  /* 0x0000001fff087819 */ /* 0x000fe40000011415 */
[----:B------:R-:W-:-:S05]  /*75740*/  IADD3 R248, P0, R21, R4, RZ ;  /* 0x0000000415f87210 */ /* 0x000fca0007f1e0ff */
[C---:B------:R-:W-:Y:S01]  /*75750*/  IMAD.X R249, R8.reuse, 0x1, R7, P0 ;  /* 0x0000000108f97824 */ /* 0x040fe200000e0607 */
[----:B------:R-:W-:Y:S02]  /*75760*/  IADD3 R246, P0, R21, R5, RZ ;  /* 0x0000000515f67210 */ /* 0x000fe40007f1e0ff */
[----:B------:R-:W2:Y:S03]  /*75770*/  LDL.LU R21, [R1+0x8e8] ;  /* 0x0008e80001157983 */ /* 0x000ea60000300800 */
[----:B------:R-:W-:Y:S01]  /*75780*/  IMAD.X R247, R8, 0x1, R6, P0 ;  /* 0x0000000108f77824 */ /* 0x000fe200000e0606 */
[----:B---3--:R-:W-:Y:S02]  /*75790*/  SHF.R.S32.HI R8, RZ, 0x1f, R20 ;  /* 0x0000001fff087819 */ /* 0x008fe40000011414 */
[----:B------:R-:W-:-:S05]  /*757a0*/  IADD3 R244, P0, R20, R4, RZ ;  /* 0x0000000414f47210 */ /* 0x000fca0007f1e0ff */
[----:B------:R-:W-:Y:S01]  /*757b0*/  IMAD.X R245, R8, 0x1, R7, P0 ;  /* 0x0000000108f57824 */ /* 0x000fe200000e0607 */
[----:B------:R-:W-:Y:S02]  /*757c0*/  IADD3 R242, P0, R20, R5, RZ ;  /* 0x0000000514f27210 */ /* 0x000fe40007f1e0ff */
[----:B------:R-:W3:Y:S03]  /*757d0*/  LDL.LU R20, [R1+0x8ec] ;  /* 0x0008ec0001147983 */ /* 0x000ee60000300800 */
[----:B------:R-:W-:Y:S01]  /*757e0*/  IMAD.X R243, R8, 0x1, R6, P0 ;  /* 0x0000000108f37824 */ /* 0x000fe200000e0606 */
[----:B------:R-:W-:Y:S02]  /*757f0*/  SHF.R.S32.HI R8, RZ, 0x1f, R19 ;  /* 0x0000001fff087819 */ /* 0x000fe40000011413 */
[----:B------:R-:W-:-:S05]  /*75800*/  IADD3 R240, P0, R19, R4, RZ ;  /* 0x0000000413f07210 */ /* 0x000fca0007f1e0ff */
[C---:B------:R-:W-:Y:S01]  /*75810*/  IMAD.X R241, R8.reuse, 0x1, R7, P0 ;  /* 0x0000000108f17824 */ /* 0x040fe200000e0607 */
[----:B------:R-:W-:Y:S02]  /*75820*/  IADD3 R238, P0, R19, R5, RZ ;  /* 0x0000000513ee7210 */ /* 0x000fe40007f1e0ff */
[----:B------:R-:W4:Y:S03]  /*75830*/  LDL.LU R19, [R1+0x8f0] ;  /* 0x0008f00001137983 */ /* 0x000f260000300800 */
[----:B------:R-:W-:Y:S01]  /*75840*/  IMAD.X R239, R8, 0x1, R6, P0 ;  /* 0x0000000108ef7824 */ /* 0x000fe200000e0606 */
[----:B------:R-:W-:Y:S02]  /*75850*/  SHF.R.S32.HI R8, RZ, 0x1f, R18 ;  /* 0x0000001fff087819 */ /* 0x000fe40000011412 */
[----:B------:R-:W-:-:S05]  /*75860*/  IADD3 R234, P0, R18, R4, RZ ;  /* 0x0000000412ea7210 */ /* 0x000fca0007f1e0ff */
[----:B------:R-:W-:Y:S01]  /*75870*/  IMAD.X R235, R8, 0x1, R7, P0 ;  /* 0x0000000108eb7824 */ /* 0x000fe200000e0607 */
        /* <DEDUP_REMOVED lines=11> */
[C---:B------:R-:W-:Y:S01]  /*75930*/  IMAD.X R177, R8.reuse, 0x1, R7, P0 ;  /* 0x0000000108b17824 */ /* 0x040fe200000e0607 */
[----:B------:R-:W-:Y:S02]  /*75940*/  IADD3 R174, P0, R237, R5, RZ ;  /* 0x00000005edae7210 */ /* 0x000fe40007f1e0ff */
[----:B------:R-:W4:Y:S03]  /*75950*/  LDL.LU R237, [R1+0x8fc] ;  /* 0x0008fc0001ed7983 */ /* 0x000f260000300800 */
[----:B------:R-:W-:Y:S01]  /*75960*/  IMAD.X R175, R8, 0x1, R6, P0 ;  /* 0x0000000108af7824 */ /* 0x000fe200000e0606 */
[----:B--2---:R-:W-:Y:S02]  /*75970*/  SHF.R.S32.HI R8, RZ, 0x1f, R21 ;  /* 0x0000001fff087819 */ /* 0x004fe40000011415 */
        /* <DEDUP_REMOVED lines=11> */
[----:B----4-:R-:W-:Y:S02]  /*75a30*/  SHF.R.S32.HI R8, RZ, 0x1f, R19 ;  /* 0x0000001fff087819 */ /* 0x010fe40000011413 */
        /* <DEDUP_REMOVED lines=155> */
[----:B------:R-:W-:Y:S01]  /*763f0*/  SHF.R.S32.HI R8, RZ, 0x1f, R22 ;  /* 0x0000001fff087819 */ /* 0x000fe20000011416 */
[----:B------:R-:W4:Y:S01]  /*76400*/  LDL.LU R144, [R1+0x970] ;  /* 0x0009700001907983 */ /* 0x000f220000300800 */
        /* <DEDUP_REMOVED lines=8> */
[----:B------:R-:W4:Y:S03]  /*76490*/  LDL.LU R237, [R1+0xa40] ;  /* 0x000a400001ed7983 */ /* 0x000f260000300800 */
[----:B------:R-:W-:Y:S01]  /*764a0*/  IMAD.X R31, R8, 0x1, R6, P0 ;  /* 0x00000001081f7824 */ /* 0x000fe200000e0606 */
[----:B------:R-:W4:Y:S04]  /*764b0*/  LDL.LU R153, [R1+0x974] ;  /* 0x0009740001997983 */ /* 0x000f280000300800 */
[----:B------:R-:W4:Y:S04]  /*764c0*/  LDL.LU R152, [R1+0x978] ;  /* 0x0009780001987983 */ /* 0x000f280000300800 */
[----:B------:R-:W4:Y:S04]  /*764d0*/  LDL.LU R154, [R1+0x97c] ;  /* 0x00097c00019a7983 */ /* 0x000f280000300800 */
[----:B------:R-:W4:Y:S01]  /*764e0*/  LDL.LU R145, [R1+0x980] ;  /* 0x0009800001917983 */ /* 0x000f220000300800 */
[----:B------:R-:W-:-:S02]  /*764f0*/  IMAD.MOV.U32 R180, RZ, RZ, R10 ;  /* 0x000000ffffb47224 */ /* 0x000fc400078e000a */
[----:B------:R-:W-:Y:S01]  /*76500*/  IMAD.MOV.U32 R181, RZ, RZ, R11 ;  /* 0x000000ffffb57224 */ /* 0x000fe200078e000b */
[----:B--2---:R-:W-:Y:S02]  /*76510*/  SHF.R.S32.HI R8, RZ, 0x1f, R21 ;  /* 0x0000001fff087819 */ /* 0x004fe40000011415 */
[----:B------:R-:W-:-:S05]  /*76520*/  IADD3 R32, P0, R21, R4, RZ ;  /* 0x0000000415207210 */ /* 0x000fca0007f1e0ff */
[----:B------:R-:W-:Y:S01]  /*76530*/  IMAD.X R33, R8, 0x1, R7, P0 ;  /* 0x0000000108217824 */ /* 0x000fe200000e0607 */
[----:B0-----:R-:W-:-:S05]  /*76540*/  IADD3 R12, P0, R21, R5, RZ ;  /* 0x00000005150c7210 */ /* 0x001fca0007f1e0ff */
[----:B------:R-:W-:Y:S01]  /*76550*/  IMAD.X R13, R8, 0x1, R6, P0 ;  /* 0x00000001080d7824 */ /* 0x000fe200000e0606 */
        /* <DEDUP_REMOVED lines=19> */
[----:B------:R-:W2:Y:S03]  /*76690*/  LDL.LU R144, [R1+0x984] ;  /* 0x0009840001907983 */ /* 0x000ea60000300800 */
[----:B------:R-:W-:Y:S01]  /*766a0*/  IMAD.X R15, R8, 0x1, R6, P0 ;  /* 0x00000001080f7824 */ /* 0x000fe200000e0606 */
[----:B------:R-:W-:Y:S02]  /*766b0*/  SHF.R.S32.HI R9, RZ, 0x1f, R237 ;  /* 0x0000001fff097819 */ /* 0x000fe400000114ed */
[----:B------:R-:W-:-:S05]  /*766c0*/  IADD3 R10, P0, R237, R4, RZ ;  /* 0x00000004ed0a7210 */ /* 0x000fca0007f1e0ff */
[----:B------:R-:W-:Y:S01]  /*766d0*/  IMAD.X R11, R9, 0x1, R7, P0 ;  /* 0x00000001090b7824 */ /* 0x000fe200000e0607 */
[----:B------:R-:W-:Y:S02]  /*766e0*/  IADD3 R8, P0, R237, R5, RZ ;  /* 0x00000005ed087210 */ /* 0x000fe40007f1e0ff */
[----:B------:R-:W3:Y:S01]  /*766f0*/  LDL.LU R237, [R1+0x988] ;  /* 0x0009880001ed7983 */ /* 0x000ee20000300800 */
[----:B------:R-:W-:Y:S02]  /*76700*/  LOP3.LUT P6, RZ, R236, 0x400000, RZ, 0xc0, !PT ;  /* 0x00400000ecff7812 */ /* 0x000fe400078cc0ff */
[----:B------:R-:W-:Y:S01]  /*76710*/  PRMT R178, R178, 0x7773, RZ ;  /* 0x00007773b2b27816 */ /* 0x000fe200000000ff */
[----:B------:R-:W-:Y:S01]  /*76720*/  IMAD.X R9, R9, 0x1, R6, P0 ;  /* 0x0000000109097824 */ /* 0x000fe200000e0606 */
[----:B------:R-:W-:-:S09]  /*76730*/  IADD3 R160, P0, R153, R4, RZ ;  /* 0x0000000499a07210 */ /* 0x000fd20007f1e0ff */
[----:B------:R0:W-:Y:S02]  /*76740*/  @P6 STG.E.U8 desc[UR44][R142.64], R178 ;  /* 0x000000b28e006986 */ /* 0x0001e4000c10112c */
[----:B0-----:R-:W-:-:S05]  /*76750*/  SHF.R.S32.HI R142, RZ, 0x1f, R153 ;  /* 0x0000001fff8e7819 */ /* 0x001fca0000011499 */
[----:B------:R-:W-:Y:S01]  /*76760*/  IMAD.X R161, R142, 0x1, R7, P0 ;  /* 0x000000018ea17824 */ /* 0x000fe200000e0607 */
[----:B------:R-:W-:Y:S02]  /*76770*/  IADD3 R156, P0, R153, R5, RZ ;  /* 0x00000005999c7210 */ /* 0x000fe40007f1e0ff */
[----:B------:R-:W-:-:S03]  /*76780*/  SHF.R.S32.HI R143, RZ, 0x1f, R152 ;  /* 0x0000001fff8f7819 */ /* 0x000fc60000011498 */
[----:B------:R-:W-:Y:S01]  /*76790*/  IMAD.X R157, R142, 0x1, R6, P0 ;  /* 0x000000018e9d7824 */ /* 0x000fe200000e0606 */
[----:B------:R-:W-:-:S05]  /*767a0*/  IADD3 R158, P0, R152, R4, RZ ;  /* 0x00000004989e7210 */ /* 0x000fca0007f1e0ff */
[----:B------:R-:W-:Y:S01]  /*767b0*/  IMAD.X R159, R143, 0x1, R7, P0 ;  /* 0x000000018f9f7824 */ /* 0x000fe200000e0607 */
[----:B------:R-:W-:Y:S01]  /*767c0*/  IADD3 R152, P0, R152, R5, RZ ;  /* 0x0000000598987210 */ /* 0x000fe20007f1e0ff */
[----:B------:R-:W-:Y:S01]  /*767d0*/  IMAD.MOV.U32 R188, RZ, RZ, R148 ;  /* 0x000000ffffbc7224 */ /* 0x000fe200078e0094 */
[----:B------:R-:W-:-:S03]  /*767e0*/  SHF.R.S32.HI R142, RZ, 0x1f, R154 ;  /* 0x0000001fff8e7819 */ /* 0x000fc6000001149a */
[----:B------:R-:W-:Y:S01]  /*767f0*/  IMAD.X R153, R143, 0x1, R6, P0 ;  /* 0x000000018f997824 */ /* 0x000fe200000e0606 */
[----:B------:R-:W-:Y:S01]  /*76800*/  IADD3 R148, P0, R154, R4, RZ ;  /* 0x000000049a947210 */ /* 0x000fe20007f1e0ff */
[----:B------:R-:W-:-:S04]  /*76810*/  IMAD.MOV.U32 R189, RZ, RZ, R149 ;  /* 0x000000ffffbd7224 */ /* 0x000fc800078e0095 */
        /* <DEDUP_REMOVED lines=9> */
[----:B------:R-:W-:-:S04]  /*768b0*/  IMAD.MOV.U32 R190, RZ, RZ, R146 ;  /* 0x000000ffffbe7224 */ /* 0x000fc800078e0092 */
[----:B------:R-:W-:Y:S02]  /*768c0*/  IMAD.X R143, R143, 0x1, R6, P0 ;  /* 0x000000018f8f7824 */ /* 0x000fe400000e0606 */
[----:B------:R-:W-:Y:S02]  /*768d0*/  IMAD.MOV.U32 R191, RZ, RZ, R147 ;  /* 0x000000ffffbf7224 */ /* 0x000fe400078e0093 */
[----:B------:R-:W-:Y:S02]  /*768e0*/  IMAD.MOV.U32 R192, RZ, RZ, R162 ;  /* 0x000000ffffc07224 */ /* 0x000fe400078e00a2 */
[----:B------:R-:W-:Y:S01]  /*768f0*/  IMAD.MOV.U32 R193, RZ, RZ, R163 ;  /* 0x000000ffffc17224 */ /* 0x000fe200078e00a3 */
[C---:B------:R-:W-:Y:S02]  /*76900*/  LOP3.LUT P1, RZ, R236.reuse, 0x800000, RZ, 0xc0, !PT ;  /* 0x00800000ecff7812 */ /* 0x040fe4000782c0ff */
[C---:B------:R-:W-:Y:S02]  /*76910*/  LOP3.LUT P2, RZ, R236.reuse, 0x2000000, RZ, 0xc0, !PT ;  /* 0x02000000ecff7812 */ /* 0x040fe4000784c0ff */
[----:B------:R-:W-:-:S02]  /*76920*/  LOP3.LUT P3, RZ, R236, 0x8000000, RZ, 0xc0, !PT ;  /* 0x08000000ecff7812 */ /* 0x000fc4000786c0ff */
[----:B------:R-:W-:Y:S01]  /*76930*/  LOP3.LUT P4, RZ, R236, 0x10000000, RZ, 0xc0, !PT ;  /* 0x10000000ecff7812 */ /* 0x000fe2000788c0ff */
[----:B------:R-:W-:Y:S02]  /*76940*/  IMAD.MOV.U32 R187, RZ, RZ, R181 ;  /* 0x000000ffffbb7224 */ /* 0x000fe400078e00b5 */
[----:B------:R-:W4:Y:S04]  /*76950*/  LDL.LU R181, [R1+0x50] ;  /* 0x0000500001b57983 */ /* 0x000f280000300800 */
[----:B------:R-:W4:Y:S01]  /*76960*/  LDL.LU.64 R184, [R1+0x7f0] ;  /* 0x0007f00001b87983 */ /* 0x000f220000300a00 */
[----:B--2---:R-:W-:Y:S02]  /*76970*/  SHF.R.S32.HI R145, RZ, 0x1f, R144 ;  /* 0x0000001fff917819 */ /* 0x004fe40000011490 */
[----:B------:R-:W-:-:S05]  /*76980*/  IADD3 R146, P0, R144, R4, RZ ;  /* 0x0000000490927210 */ /* 0x000fca0007f1e0ff */
[----:B------:R-:W-:Y:S01]  /*76990*/  IMAD.X R147, R145, 0x1, R7, P0 ;  /* 0x0000000191937824 */ /* 0x000fe200000e0607 */
[----:B------:R-:W-:-:S05]  /*769a0*/  IADD3 R144, P0, R144, R5, RZ ;  /* 0x0000000590907210 */ /* 0x000fca0007f1e0ff */
[----:B------:R-:W-:Y:S01]  /*769b0*/  IMAD.X R145, R145, 0x1, R6, P0 ;  /* 0x0000000191917824 */ /* 0x000fe200000e0606 */
[----:B---3--:R-:W-:Y:S02]  /*769c0*/  IADD3 R162, P0, R237, R4, RZ ;  /* 0x00000004eda27210 */ /* 0x008fe40007f1e0ff */
[----:B------:R-:W-:-:S05]  /*769d0*/  SHF.R.S32.HI R178, RZ, 0x1f, R237 ;  /* 0x0000001fffb27819 */ /* 0x000fca00000114ed */
[----:B------:R-:W-:Y:S01]  /*769e0*/  IMAD.X R163, R178, 0x1, R7, P0 ;  /* 0x00000001b2a37824 */ /* 0x000fe200000e0607 */
[----:B------:R-:W-:-:S05]  /*769f0*/  IADD3 R4, P0, R237, R5, RZ ;  /* 0x00000005ed047210 */ /* 0x000fca0007f1e0ff */
[----:B------:R-:W-:Y:S02]  /*76a00*/  IMAD.X R5, R178, 0x1, R6, P0 ;  /* 0x00000001b2057824 */ /* 0x000fe400000e0606 */
[----:B------:R-:W-:Y:S01]  /*76a10*/  VIADD R6, R0, 0x159 ;  /* 0x0000015900067836 */ /* 0x000fe20000000000 */
[C---:B------:R-:W-:Y:S02]  /*76a20*/  PRMT R7, R179.reuse, 0x7770, RZ ;  /* 0x00007770b3077816 */ /* 0x040fe400000000ff */
[C---:B------:R-:W-:Y:S02]  /*76a30*/  PRMT R178, R179.reuse, 0x7771, RZ ;  /* 0x00007771b3b27816 */ /* 0x040fe400000000ff */
[----:B------:R-:W-:Y:S02]  /*76a40*/  ISETP.GE.AND P0, PT, R6, UR35, PT ;  /* 0x0000002306007c0c */ /* 0x000fe4000bf06270 */
[C---:B------:R-:W-:Y:S01]  /*76a50*/  PRMT R6, R179.reuse, 0x7772, RZ ;  /* 0x00007772b3067816 */ /* 0x040fe200000000ff */
[----:B------:R0:W-:Y:S01]  /*76a60*/  @P1 STG.E.U8 desc[UR44][R192.64], R7 ;  /* 0x00000007c0001986 */ /* 0x0001e2000c10112c */
[----:B------:R-:W-:-:S03]  /*76a70*/  PRMT R179, R179, 0x7773, RZ ;  /* 0x00007773b3b37816 */ /* 0x000fc600000000ff */
[----:B------:R1:W-:Y:S04]  /*76a80*/  @P2 STG.E.U8 desc[UR44][R188.64], R178 ;  /* 0x000000b2bc002986 */ /* 0x0003e8000c10112c */
[----:B------:R2:W-:Y:S04]  /*76a90*/  @P3 STG.E.U8 desc[UR44][R182.64], R6 ;  /* 0x00000006b6003986 */ /* 0x0005e8000c10112c */
[----:B0-----:R-:W3:Y:S04]  /*76aa0*/  LDL.LU.64 R192, [R1+0x7e0] ;  /* 0x0007e00001c07983 */ /* 0x001ee80000300a00 */
[----:B------:R-:W3:Y:S04]  /*76ab0*/  LDL.LU R237, [R1+0x54] ;  /* 0x0000540001ed7983 */ /* 0x000ee80000300800 */
[----:B-1----:R-:W3:Y:S04]  /*76ac0*/  LDL.LU.64 R188, [R1+0x7d8] ;  /* 0x0007d80001bc7983 */ /* 0x002ee80000300a00 */
[----:B--2---:R-:W2:Y:S04]  /*76ad0*/  LDL.LU.64 R182, [R1+0x7d0] ;  /* 0x0007d00001b67983 */ /* 0x004ea80000300a00 */
[----:B------:R0:W-:Y:S04]  /*76ae0*/  @P4 STG.E.U8 desc[UR44][R2.64], R179 ;  /* 0x000000b302004986 */ /* 0x0001e8000c10112c */
[----:B0-----:R-:W3:Y:S01]  /*76af0*/  LDL.LU.64 R2, [R1+0x1bc0] ;  /* 0x001bc00001027983 */ /* 0x001ee20000300a00 */
[----:B------:R-:W-:Y:S01]  /*76b00*/  LOP3.LUT P5, RZ, R236, 0x40000000, RZ, 0xc0, !PT ;  /* 0x40000000ecff7812 */ /* 0x000fe200078ac0ff */
[----:B------:R-:W-:Y:S01]  /*76b10*/  VIADD R7, R0, 0x15a ;  /* 0x0000015a00077836 */ /* 0x000fe20000000000 */
[----:B------:R-:W-:-:S04]  /*76b20*/  LOP3.LUT P6, RZ, R250, 0x400, RZ, 0xc0, !PT ;  /* 0x00000400faff7812 */ /* 0x000fc800078cc0ff */
[----:B------:R-:W-:Y:S01]  /*76b30*/  ISETP.GE.AND P1, PT, R7, UR57, PT ;  /* 0x0000003907007c0c */ /* 0x000fe2000bf26270 */
[----:B------:R-:W-:-:S05]  /*76b40*/  VIADD R7, R0, 0x15b ;  /* 0x0000015b00077836 */ /* 0x000fca0000000000 */
[----:B------:R-:W-:Y:S01]  /*76b50*/  ISETP.GE.AND P2, PT, R7, UR29, PT ;  /* 0x0000001d07007c0c */ /* 0x000fe2000bf46270 */
[----:B------:R-:W-:Y:S01]  /*76b60*/  VIADD R7, R0, 0x15c ;  /* 0x0000015c00077836 */ /* 0x000fe20000000000 */
[----:B------:R-:W-:Y:S01]  /*76b70*/  ULDC.64 UR28, c[0x0][0x228] ;  /* 0x00008a00001c7ab9 */ /* 0x000fe20000000a00 */
[----:B----4-:R-:W-:-:S05]  /*76b80*/  PRMT R6, R181, 0x7770, RZ ;  /* 0x00007770b5067816 */ /* 0x010fca00000000ff */
[----:B------:R0:W-:Y:S01]  /*76b90*/  @P5 STG.E.U8 desc[UR44][R190.64], R6 ;  /* 0x00000006be005986 */ /* 0x0001e2000c10112c */
[----:B------:R-:W-:Y:S01]  /*76ba0*/  IMAD.MOV.U32 R186, RZ, RZ, R180 ;  /* 0x000000ffffba7224 */ /* 0x000fe200078e00b4 */
[----:B------:R-:W-:Y:S01]  /*76bb0*/  ISETP.GE.AND P3, PT, R7, UR27, PT ;  /* 0x0000001b07007c0c */ /* 0x000fe2000bf66270 */
[----:B------:R-:W-:Y:S01]  /*76bc0*/  VIADD R178, R0, 0x15d ;  /* 0x0000015d00b27836 */ /* 0x000fe20000000000 */
[----:B0-----:R-:W-:Y:S01]  /*76bd0*/  PRMT R6, R181, 0x7771, RZ ;  /* 0x00007771b5067816 */ /* 0x001fe200000000ff */
[----:B------:R-:W-:-:S04]  /*76be0*/  ULDC.64 UR26, c[0x0][0x228] ;  /* 0x00008a00001a7ab9 */ /* 0x000fc80000000a00 */
[----:B------:R0:W-:Y:S01]  /*76bf0*/  @P6 STG.E.U8 desc[UR44][R184.64], R6 ;  /* 0x00000006b8006986 */ /* 0x0001e2000c10112c */
[----:B------:R-:W-:-:S03]  /*76c00*/  PRMT R7, R181, 0x7772, RZ ;  /* 0x00007772b5077816 */ /* 0x000fc600000000ff */
[----:B0-----:R-:W4:Y:S01]  /*76c10*/  LDL.LU.64 R184, [R1+0x7c8] ;  /* 0x0007c80001b87983 */ /* 0x001f220000300a00 */
[----:B------:R-:W-:-:S03]  /*76c20*/  PRMT R6, R181, 0x7773, RZ ;  /* 0x00007773b5067816 */ /* 0x000fc600000000ff */
[----:B------:R-:W4:Y:S04]  /*76c30*/  LDL.LU R180, [R1+0x58] ;  /* 0x0000580001b47983 */ /* 0x000f280000300800 */
[----:B------:R-:W4:Y:S01]  /*76c40*/  LDL.LU.64 R190, [R1+0x7c0] ;  /* 0x0007c00001be7983 */ /* 0x000f220000300a00 */
[C---:B---3--:R-:W-:Y:S01]  /*76c50*/  ISETP.LT.AND P4, PT, R2.reuse, UR8, !P0 ;  /* 0x0000000802007c0c */ /* 0x048fe2000c781270 */
[----:B------:R-:W-:Y:S01]  /*76c60*/  ULDC UR8, c[0x0][0x228] ;  /* 0x00008a0000087ab9 */ /* 0x000fe20000000800 */
[C---:B------:R-:W-:Y:S01]  /*76c70*/  ISETP.LT.AND P0, PT, R3.reuse, UR6, !P0 ;  /* 0x0000000603007c0c */ /* 0x040fe2000c701270 */
[----:B------:R-:W-:Y:S01]  /*76c80*/  ULDC UR6, c[0x0][0x228] ;  /* 0x00008a0000067ab9 */ /* 0x000fe20000000800 */
[----:B------:R-:W-:Y:S02]  /*76c90*/  ISETP.LT.AND P5, PT, R2, UR12, !P1 ;  /* 0x0000000c02007c0c */ /* 0x000fe4000cfa1270 */
[----:B------:R-:W-:-:S07]  /*76ca0*/  ISETP.LT.AND P6, PT, R3, UR10, !P1 ;  /* 0x0000000a03007c0c */ /* 0x000fce000cfc1270 */
[----:B------:R0:W-:Y:S04]  /*76cb0*/  @P4 STG.E.U8 desc[UR44][R186.64], R7 ;  /* 0x00000007ba004986 */ /* 0x0001e8000c10112c */
[----:B------:R1:W-:Y:S04]  /*76cc0*/  @P0 STG.E.U8 desc[UR44][R192.64], R6 ;  /* 0x00000006c0000986 */ /* 0x0003e8000c10112c */
[----:B0-----:R-:W3:Y:S01]  /*76cd0*/  LDL.LU.64 R186, [R1+0x7b8] ;  /* 0x0007b80001ba7983 */ /* 0x001ee20000300a00 */
[C---:B------:R-:W-:Y:S02]  /*76ce0*/  PRMT R7, R237.reuse, 0x7770, RZ ;  /* 0x00007770ed077816 */ /* 0x040fe400000000ff */
[----:B-1----:R-:W-:-:S03]  /*76cf0*/  PRMT R6, R237, 0x7771, RZ ;  /* 0x00007771ed067816 */ /* 0x002fc600000000ff */
[----:B------:R0:W-:Y:S04]  /*76d00*/  @P5 STG.E.U8 desc[UR44][R188.64], R7 ;  /* 0x00000007bc005986 */ /* 0x0001e8000c10112c */
[----:B--2---:R1:W-:Y:S04]  /*76d10*/  @P6 STG.E.U8 desc[UR44][R182.64], R6 ;  /* 0x00000006b6006986 */ /* 0x0043e8000c10112c */
[----:B0-----:R-:W2:Y:S04]  /*76d20*/  LDL.LU.64 R188, [R1+0x7b0] ;  /* 0x0007b00001bc7983 */ /* 0x001ea80000300a00 */
[----:B-1----:R-:W2:Y:S01]  /*76d30*/  LDL.LU.64 R182, [R1+0x7a8] ;  /* 0x0007a80001b67983 */ /* 0x002ea20000300a00 */
[----:B------:R-:W-:-:S02]  /*76d40*/  ISETP.LT.AND P4, PT, R2, UR20, !P2 ;  /* 0x0000001402007c0c */ /* 0x000fc4000d781270 */
[----:B------:R-:W-:Y:S01]  /*76d50*/  ISETP.LT.AND P2, PT, R3, UR18, !P2 ;  /* 0x0000001203007c0c */ /* 0x000fe2000d741270 */
[----:B------:R-:W-:Y:S01]  /*76d60*/  VIADD R7, R0, 0x15e ;  /* 0x0000015e00077836 */ /* 0x000fe20000000000 */
[----:B------:R-:W-:Y:S01]  /*76d70*/  PRMT R6, R237, 0x7772, RZ ;  /* 0x00007772ed067816 */ /* 0x000fe200000000ff */
[----:B------:R-:W2:Y:S01]  /*76d80*/  LDL.LU R181, [R1+0x5c] ;  /* 0x00005c0001b57983 */ /* 0x000ea20000300800 */
[----:B------:R-:W-:Y:S02]  /*76d90*/  ISETP.LT.AND P5, PT, R2, UR14, !P3 ;  /* 0x0000000e02007c0c */ /* 0x000fe4000dfa1270 */
[----:B------:R-:W-:Y:S01]  /*76da0*/  ISETP.GE.AND P0, PT, R7, UR37, PT ;  /* 0x0000002507007c0c */ /* 0x000fe2000bf06270 */
[----:B------:R-:W2:Y:S01]  /*76db0*/  LDL.LU.64 R192, [R1+0x7a0] ;  /* 0x0007a00001c07983 */ /* 0x000ea20000300a00 */
[----:B------:R-:W-:Y:S02]  /*76dc0*/  PRMT R7, R237, 0x7773, RZ ;  /* 0x00007773ed077816 */ /* 0x000fe400000000ff */
[----:B------:R-:W-:Y:S01]  /*76dd0*/  ISETP.GE.AND P1, PT, R178, UR59, PT ;  /* 0x0000003bb2007c0c */ /* 0x000fe2000bf26270 */
[----:B----4-:R0:W-:Y:S01]  /*76de0*/  @P4 STG.E.U8 desc[UR44][R184.64], R6 ;  /* 0x00000006b8004986 */ /* 0x0101e2000c10112c */
[----:B------:R-:W-:-:S03]  /*76df0*/  ISETP.LT.AND P3, PT, R3, UR26, !P3 ;  /* 0x0000001a03007c0c */ /* 0x000fc6000df61270 */
[----:B------:R1:W-:Y:S01]  /*76e00*/  @P2 STG.E.U8 desc[UR44][R190.64], R7 ;  /* 0x00000007be002986 */ /* 0x0003e2000c10112c */
[----:B------:R-:W-:-:S03]  /*76e10*/  ISETP.LT.AND P2, PT, R2, UR24, !P1 ;  /* 0x0000001802007c0c */ /* 0x000fc6000cf41270 */
[----:B0-----:R-:W4:Y:S01]  /*76e20*/  LDL.LU.64 R184, [R1+0x798] ;  /* 0x0007980001b87983 */ /* 0x001f220000300a00 */
[C---:B------:R-:W-:Y:S02]  /*76e30*/  PRMT R6, R180.reuse, 0x7770, RZ ;  /* 0x00007770b4067816 */ /* 0x040fe400000000ff */
[----:B-1----:R-:W-:-:S03]  /*76e40*/  PRMT R7, R180, 0x7771, RZ ;  /* 0x00007771b4077816 */ /* 0x002fc600000000ff */
[----:B---3--:R0:W-:Y:S04]  /*76e50*/  @P5 STG.E.U8 desc[UR44][R186.64], R6 ;  /* 0x00000006ba005986 */ /* 0x0081e8000c10112c */
[----:B0-----:R-:W3:Y:S01]  /*76e60*/  LDL.LU.64 R186, [R1+0x790] ;  /* 0x0007900001ba7983 */ /* 0x001ee20000300a00 */
[----:B------:R-:W-:-:S03]  /*76e70*/  PRMT R6, R180, 0x7772, RZ ;  /* 0x00007772b4067816 */ /* 0x000fc600000000ff */
[----:B------:R-:W3:Y:S04]  /*76e80*/  LDL.LU.64 R190, [R1+0x788] ;  /* 0x0007880001be7983 */ /* 0x000ee80000300a00 */
[----:B--2---:R-:W-:Y:S04]  /*76e90*/  @P3 STG.E.U8 desc[UR44][R188.64], R7 ;  /* 0x00000007bc003986 */ /* 0x004fe8000c10112c */
[----:B------:R-:W2:Y:S04]  /*76ea0*/  LDL.LU R237, [R1+0x40] ;  /* 0x0000400001ed7983 */ /* 0x000ea80000300800 */
[----:B------:R0:W-:Y:S04]  /*76eb0*/  @P2 STG.E.U8 desc[UR44][R182.64], R6 ;  /* 0x00000006b6002986 */ /* 0x0001e8000c10112c */
[----:B0-----:R-:W2:Y:S01]  /*76ec0*/  LDL.LU.64 R182, [R1+0x780] ;  /* 0x0007800001b67983 */ /* 0x001ea20000300a00 */
[----:B------:R-:W-:Y:S01]  /*76ed0*/  VIADD R178, R0, 0x15f ;  /* 0x0000015f00b27836 */ /* 0x000fe20000000000 */
[----:B------:R-:W-:-:S02]  /*76ee0*/  ISETP.LT.AND P1, PT, R3, UR22, !P1 ;  /* 0x0000001603007c0c */ /* 0x000fc4000cf21270 */
[----:B------:R-:W-:Y:S01]  /*76ef0*/  PRMT R7, R180, 0x7773, RZ ;  /* 0x00007773b4077816 */ /* 0x000fe200000000ff */
[----:B------:R-:W2:Y:S01]  /*76f00*/  LDL.LU.64 R188, [R1+0x778] ;  /* 0x0007780001bc7983 */ /* 0x000ea20000300a00 */
[----:B------:R-:W-:Y:S01]  /*76f10*/  ISETP.GE.AND P4, PT, R178, UR5, PT ;  /* 0x00000005b2007c0c */ /* 0x000fe2000bf86270 */
[----:B------:R-:W-:Y:S02]  /*76f20*/  ULDC.64 UR4, c[0x0][0x228] ;  /* 0x00008a0000047ab9 */ /* 0x000fe40000000a00 */
[C---:B------:R-:W-:Y:S01]  /*76f30*/  ISETP.LT.AND P5, PT, R2.reuse, UR4, !P0 ;  /* 0x0000000402007c0c */ /* 0x040fe2000c7a1270 */
[----:B------:R-:W-:Y:S01]  /*76f40*/  ULDC UR4, c[0x0][0x228] ;  /* 0x00008a0000047ab9 */ /* 0x000fe20000000800 */
[----:B------:R-:W-:Y:S02]  /*76f50*/  PRMT R6, R181, 0x7770, RZ ;  /* 0x00007770b5067816 */ /* 0x000fe400000000ff */
[----:B------:R-:W-:Y:S02]  /*76f60*/  ISETP.LT.AND P2, PT, R3, UR28, !P0 ;  /* 0x0000001c03007c0c */ /* 0x000fe4000c741270 */
[----:B------:R0:W-:Y:S07]  /*76f70*/  @P1 STG.E.U8 desc[UR44][R192.64], R7 ;  /* 0x00000007c0001986 */ /* 0x0001ee000c10112c */
[----:B----4-:R1:W-:Y:S01]  /*76f80*/  @P5 STG.E.U8 desc[UR44][R184.64], R6 ;  /* 0x00000006b8005986 */ /* 0x0103e2000c10112c */
[----:B------:R-:W-:Y:S01]  /*76f90*/  ISETP.LT.AND P5, PT, R2, UR4, !P4 ;  /* 0x0000000402007c0c */ /* 0x000fe2000e7a1270 */
[----:B------:R-:W-:-:S02]  /*76fa0*/  ULDC UR4, c[0x0][0x228] ;  /* 0x00008a0000047ab9 */ /* 0x000fc40000000800 */
[----:B------:R-:W-:Y:S01]  /*76fb0*/  ISETP.LT.AND P4, PT, R3, UR4, !P4 ;  /* 0x0000000403007c0c */ /* 0x000fe2000e781270 */
[----:B0-----:R-:W-:Y:S01]  /*76fc0*/  VIADD R7, R0, 0x162 ;  /* 0x0000016200077836 */ /* 0x001fe20000000000 */
[----:B------:R-:W-:Y:S01]  /*76fd0*/  ULDC UR4, c[0x0][0x228] ;  /* 0x00008a0000047ab9 */ /* 0x000fe20000000800 */
[----:B-1----:R-:W4:Y:S01]  /*76fe0*/  LDL.LU.64 R184, [R1+0x770] ;  /* 0x0007700001b87983 */ /* 0x002f220000300a00 */
[----:B------:R-:W-:Y:S02]  /*76ff0*/  PRMT R6, R181, 0x7771, RZ ;  /* 0x00007771b5067816 */ /* 0x000fe400000000ff */
[----:B------:R-:W-:Y:S02]  /*77000*/  ISETP.GE.AND P1, PT, R7, UR39, PT ;  /* 0x0000002707007c0c */ /* 0x000fe4000bf26270 */
[C---:B------:R-:W-:Y:S01]  /*77010*/  PRMT R7, R181.reuse, 0x7773, RZ ;  /* 0x00007773b5077816 */ /* 0x040fe200000000ff */
[----:B---3--:R0:W-:Y:S04]  /*77020*/  @P2 STG.E.U8 desc[UR44][R186.64], R6 ;  /* 0x00000006ba002986 */ /* 0x0081e8000c10112c */
[----:B0-----:R-:W3:Y:S01]  /*77030*/  LDL.LU R187, [R1+0x44] ;  /* 0x0000440001bb7983 */ /* 0x001ee20000300800 */
[----:B------:R-:W-:-:S03]  /*77040*/  PRMT R6, R181, 0x7772, RZ ;  /* 0x00007772b5067816 */ /* 0x000fc600000000ff */
[----:B------:R-:W3:Y:S04]  /*77050*/  LDL.LU.64 R180, [R1+0x768] ;  /* 0x0007680001b47983 */ /* 0x000ee80000300a00 */
[----:B------:R-:W3:Y:S04]  /*77060*/  LDL.LU.64 R192, [R1+0x760] ;  /* 0x0007600001c07983 */ /* 0x000ee80000300a00 */
[----:B------:R0:W-:Y:S04]  /*77070*/  @P5 STG.E.U8 desc[UR44][R190.64], R6 ;  /* 0x00000006be005986 */ /* 0x0001e8000c10112c */
[----:B--2---:R1:W-:Y:S04]  /*77080*/  @P4 STG.E.U8 desc[UR44][R182.64], R7 ;  /* 0x00000007b6004986 */ /* 0x0043e8000c10112c */
[----:B0-----:R-:W2:Y:S04]  /*77090*/  LDL.LU.64 R190, [R1+0x758] ;  /* 0x0007580001be7983 */ /* 0x001ea80000300a00 */
[----:B-1----:R-:W2:Y:S01]  /*770a0*/  LDL.LU.64 R182, [R1+0x750] ;  /* 0x0007500001b67983 */ /* 0x002ea20000300a00 */
[----:B------:R-:W-:-:S05]  /*770b0*/  VIADD R178, R0, 0x160 ;  /* 0x0000016000b27836 */ /* 0x000fca0000000000 */
[----:B------:R-:W-:-:S04]  /*770c0*/  ISETP.GE.AND P3, PT, R178, UR61, PT ;  /* 0x0000003db2007c0c */ /* 0x000fc8000bf66270 */
[----:B------:R-:W-:Y:S01]  /*770d0*/  ISETP.LT.AND P6, PT, R2, UR6, !P3 ;  /* 0x0000000602007c0c */ /* 0x000fe2000dfc1270 */
[C---:B------:R-:W-:Y:S01]  /*770e0*/  VIADD R178, R0.reuse, 0x161 ;  /* 0x0000016100b27836 */ /* 0x040fe20000000000 */
[----:B------:R-:W-:Y:S01]  /*770f0*/  ISETP.LT.AND P3, PT, R3, UR4, !P3 ;  /* 0x0000000403007c0c */ /* 0x000fe2000df61270 */
[----:B------:R-:W-:Y:S01]  /*77100*/  ULDC UR4, c[0x0][0x228] ;  /* 0x00008a0000047ab9 */ /* 0x000fe20000000800 */
[----:B------:R-:W-:Y:S01]  /*77110*/  PRMT R6, R237, 0x7770, RZ ;  /* 0x00007770ed067816 */ /* 0x000fe200000000ff */
[----:B------:R-:W-:Y:S01]  /*77120*/  VIADD R7, R0, 0x1ff ;  /* 0x000001ff00077836 */ /* 0x000fe20000000000 */
[----:B------:R-:W-:Y:S01]  /*77130*/  ISETP.GE.AND P0, PT, R178, UR31, PT ;  /* 0x0000001fb2007c0c */ /* 0x000fe2000bf06270 */
[----:B------:R-:W-:-:S03]  /*77140*/  ULDC UR6, c[0x0][0x228] ;  /* 0x00008a0000067ab9 */ /* 0x000fc60000000800 */
[----:B------:R-:W-:Y:S01]  /*77150*/  ISETP.LT.AND P5, PT, R2, UR4, !P0 ;  /* 0x0000000402007c0c */ /* 0x000fe2000c7a1270 */
[----:B------:R-:W-:Y:S02]  /*77160*/  ULDC UR4, c[0x0][0x228] ;  /* 0x00008a0000047ab9 */ /* 0x000fe40000000800 */
[----:B------:R0:W-:Y:S01]  /*77170*/  @P6 STG.E.U8 desc[UR44][R188.64], R6 ;  /* 0x00000006bc006986 */ /* 0x0001e2000c10112c */
[----:B------:R-:W-:Y:S01]  /*77180*/  ISETP.LT.AND P0, PT, R3, UR4, !P0 ;  /* 0x0000000403007c0c */ /* 0x000fe2000c701270 */
[----:B------:R-:W-:Y:S01]  /*77190*/  ULDC UR4, c[0x0][0x228] ;  /* 0x00008a0000047ab9 */ /* 0x000fe20000000800 */
[----:B0-----:R-:W-:-:S05]  /*771a0*/  PRMT R6, R237, 0x7771, RZ ;  /* 0x00007771ed067816 */ /* 0x001fca00000000ff */
[----:B----4-:R0:W-:Y:S01]  /*771b0*/  @P3 STG.E.U8 desc[UR44][R184.64], R6 ;  /* 0x00000006b8003986 */ /* 0x0101e2000c10112c */
[----:B------:R-:W-:Y:S02]  /*771c0*/  ISETP.LT.AND P3, PT, R2, UR4, !P1 ;  /* 0x0000000402007c0c */ /* 0x000fe4000cf61270 */
[----:B------:R-:W-:Y:S01]  /*771d0*/  ISETP.GE.AND P4, PT, R7, UR29, PT ;  /* 0x0000001d07007c0c */ /* 0x000fe2000bf86270 */
[----:B------:R-:W-:Y:S01]  /*771e0*/  VIADD R178, R0, 0x163 ;  /* 0x0000016300b27836 */ /* 0x000fe20000000000 */
[----:B------:R-:W-:Y:S01]  /*771f0*/  ISETP.LT.AND P6, PT, R3, UR6, !P1 ;  /* 0x0000000603007c0c */ /* 0x000fe2000cfc1270 */
[----:B------:R-:W-:Y:S01]  /*77200*/  ULDC UR4, c[0x0][0x22c] ;  /* 0x00008b0000047ab9 */ /* 0x000fe20000000800 */
[C---:B------:R-:W-:Y:S01]  /*77210*/  PRMT R7, R237.reuse, 0x7772, RZ ;  /* 0x00007772ed077816 */ /* 0x040fe200000000ff */
[----:B------:R-:W-:Y:S01]  /*77220*/  ULDC UR6, c[0x0][0x228] ;  /* 0x00008a0000067ab9 */ /* 0x000fe20000000800 */
[----:B0-----:R-:W4:Y:S01]  /*77230*/  LDL.LU.64 R184, [R1+0x748] ;  /* 0x0007480001b87983 */ /* 0x001f220000300a00 */
[----:B------:R-:W-:-:S03]  /*77240*/  PRMT R6, R237, 0x7773, RZ ;  /* 0x00007773ed067816 */ /* 0x000fc600000000ff */
[----:B------:R-:W4:Y:S04]  /*77250*/  LDL.LU R186, [R1+0x48] ;  /* 0x0000480001ba7983 */ /* 0x000f280000300800 */
[----:B------:R-:W4:Y:S04]  /*77260*/  LDL.LU.64 R188, [R1+0x740] ;  /* 0x0007400001bc7983 */ /* 0x000f280000300a00 */
[----:B---3--:R0:W-:Y:S04]  /*77270*/  @P5 STG.E.U8 desc[UR44][R180.64], R7 ;  /* 0x00000007b4005986 */ /* 0x0081e8000c10112c */
[----:B------:R1:W-:Y:S04]  /*77280*/  @P0 STG.E.U8 desc[UR44][R192.64], R6 ;  /* 0x00000006c0000986 */ /* 0x0003e8000c10112c */
[----:B0-----:R-:W3:Y:S01]  /*77290*/  LDL.LU.64 R180, [R1+0x738] ;  /* 0x0007380001b47983 */ /* 0x001ee20000300a00 */
[----:B------:R-:W-:-:S02]  /*772a0*/  PRMT R7, R187, 0x7770, RZ ;  /* 0x00007770bb077816 */ /* 0x000fc400000000ff */
[----:B-1----:R-:W-:-:S03]  /*772b0*/  PRMT R6, R187, 0x7771, RZ ;  /* 0x00007771bb067816 */ /* 0x002fc600000000ff */
[----:B--2---:R-:W-:Y:S04]  /*772c0*/  @P3 STG.E.U8 desc[UR44][R190.64], R7 ;  /* 0x00000007be003986 */ /* 0x004fe8000c10112c */
[----:B------:R0:W-:Y:S04]  /*772d0*/  @P6 STG.E.U8 desc[UR44][R182.64], R6 ;  /* 0x00000006b6006986 */ /* 0x0001e8000c10112c */
[----:B0-----:R-:W2:Y:S01]  /*772e0*/  LDL.LU.64 R182, [R1+0x730] ;  /* 0x0007300001b67983 */ /* 0x001ea20000300a00 */
[----:B------:R-:W-:Y:S01]  /*772f0*/  ISETP.GE.AND P2, PT, R178, UR17, PT ;  /* 0x00000011b2007c0c */ /* 0x000fe2000bf46270 */
[----:B------:R-:W-:-:S02]  /*77300*/  VIADD R178, R0, 0x164 ;  /* 0x0000016400b27836 */ /* 0x000fc40000000000 */
[----:B------:R-:W-:Y:S01]  /*77310*/  VIADD R6, R0, 0x165 ;  /* 0x0000016500067836 */ /* 0x000fe20000000000 */
[----:B------:R-:W-:Y:S01]  /*77320*/  PRMT R7, R187, 0x7772, RZ ;  /* 0x00007772bb077816 */ /* 0x000fe200000000ff */
[----:B------:R-:W2:Y:S01]  /*77330*/  LDL.LU R237, [R1+0x4c] ;  /* 0x00004c0001ed7983 */ /* 0x000ea20000300800 */
[----:B------:R-:W-:Y:S01]  /*77340*/  ISETP.GE.AND P1, PT, R178, UR4, PT ;  /* 0x00000004b2007c0c */ /* 0x000fe2000bf26270 */
[----:B------:R-:W-:Y:S02]  /*77350*/  ULDC UR4, c[0x0][0x228] ;  /* 0x00008a0000047ab9 */ /* 0x000fe40000000800 */
[----:B------:R-:W-:Y:S01]  /*77360*/  ISETP.LT.AND P3, PT, R2, UR4, !P2 ;  /* 0x0000000402007c0c */ /* 0x000fe2000d761270 */
[----:B------:R-:W-:Y:S01]  /*77370*/  ULDC UR4, c[0x0][0x22c] ;  /* 0x00008b0000047ab9 */ /* 0x000fe20000000800 */
[----:B------:R-:W-:Y:S01]  /*77380*/  ISETP.LT.AND P2, PT, R3, UR6, !P2 ;  /* 0x0000000603007c0c */ /* 0x000fe2000d741270 */
[----:B------:R-:W-:Y:S01]  /*77390*/  ULDC UR6, c[0x0][0x228] ;  /* 0x00008a0000067ab9 */ /* 0x000fe20000000800 */
[----:B------:R-:W-:Y:S01]  /*773a0*/  ISETP.GE.AND P0, PT, R6, UR4, PT ;  /* 0x0000000406007c0c */ /* 0x000fe2000bf06270 */
[----:B------:R-:W-:Y:S01]  /*773b0*/  VIADD R6, R0, 0x166 ;  /* 0x0000016600067836 */ /* 0x000fe20000000000 */
[----:B------:R-:W-:Y:S01]  /*773c0*/  ISETP.LT.AND P5, PT, R2, UR8, !P1 ;  /* 0x0000000802007c0c */ /* 0x000fe2000cfa1270 */
[----:B------:R-:W-:Y:S01]  /*773d0*/  ULDC UR4, c[0x0][0x22c] ;  /* 0x00008b0000047ab9 */ /* 0x000fe20000000800 */
[----:B------:R-:W-:Y:S01]  /*773e0*/  VIADD R178, R0, 0x168 ;  /* 0x0000016800b27836 */ /* 0x000fe20000000000 */
[----:B------:R-:W-:-:S04]  /*773f0*/  ULDC UR8, c[0x0][0x228] ;  /* 0x00008a0000087ab9 */ /* 0x000fc80000000800 */
[----:B----4-:R0:W-:Y:S01]  /*77400*/  @P3 STG.E.U8 desc[UR44][R184.64], R7 ;  /* 0x00000007b8003986 */ /* 0x0101e2000c10112c */
[----:B------:R-:W-:Y:S01]  /*77410*/  ISETP.GE.AND P3, PT, R6, UR4, PT ;  /* 0x0000000406007c0c */ /* 0x000fe2000bf66270 */
[----:B------:R-:W-:Y:S02]  /*77420*/  ULDC UR4, c[0x0][0x228] ;  /* 0x00008a0000047ab9 */ /* 0x000fe40000000800 */
[----:B------:R-:W-:Y:S01]  /*77430*/  ISETP.LT.AND P1, PT, R3, UR4, !P1 ;  /* 0x0000000403007c0c */ /* 0x000fe2000cf21270 */
[----:B------:R-:W-:Y:S01]  /*77440*/  ULDC UR4, c[0x0][0x22c] ;  /* 0x00008b0000047ab9 */ /* 0x000fe20000000800 */
[----:B------:R-:W-:Y:S01]  /*77450*/  PRMT R6, R186, 0x7770, RZ ;  /* 0x00007770ba067816 */ /* 0x000fe200000000ff */
[----:B0-----:R-:W4:Y:S01]  /*77460*/  LDL.LU.64 R184, [R1+0x728] ;  /* 0x0007280001b87983 */ /* 0x001f220000300a00 */
[----:B------:R-:W-:-:S03]  /*77470*/  PRMT R7, R187, 0x7773, RZ ;  /* 0x00007773bb077816 */ /* 0x000fc600000000ff */
[----:B------:R-:W4:Y:S04]  /*77480*/  LDL.LU.64 R192, [R1+0x720] ;  /* 0x0007200001c07983 */ /* 0x000f280000300a00 */
[----:B------:R-:W-:Y:S04]  /*77490*/  @P2 STG.E.U8 desc[UR44][R188.64], R7 ;  /* 0x00000007bc002986 */ /* 0x000fe8000c10112c */
[----:B------:R-:W4:Y:S04]  /*774a0*/  LDL.LU.64 R190, [R1+0x718] ;  /* 0x0007180001be7983 */ /* 0x000f280000300a00 */
[----:B---3--:R0:W-:Y:S04]  /*774b0*/  @P5 STG.E.U8 desc[UR44][R180.64], R6 ;  /* 0x00000006b4005986 */ /* 0x0081e8000c10112c */
[----:B0-----:R-:W3:Y:S01]  /*774c0*/  LDL.LU.64 R180, [R1+0x710] ;  /* 0x0007100001b47983 */ /* 0x001ee20000300a00 */
[----:B------:R-:W-:-:S05]  /*774d0*/  PRMT R6, R186, 0x7771, RZ ;  /* 0x00007771ba067816 */ /* 0x000fca00000000ff */
[----:B--2---:R0:W-:Y:S04]  /*774e0*/  @P1 STG.E.U8 desc[UR44][R182.64], R6 ;  /* 0x00000006b6001986 */ /* 0x0041e8000c10112c */
[----:B0-----:R-:W2:Y:S01]  /*774f0*/  LDL.LU.64 R182, [R1+0x708] ;  /* 0x0007080001b67983 */ /* 0x001ea20000300a00 */
[----:B------:R-:W-:Y:S01]  /*77500*/  ISETP.LT.AND P5, PT, R2, UR6, !P0 ;  /* 0x0000000602007c0c */ /* 0x000fe2000c7a1270 */
[----:B------:R-:W-:Y:S01]  /*77510*/  VIADD R7, R0, 0x167 ;  /* 0x0000016700077836 */ /* 0x000fe20000000000 */
[----:B------:R-:W-:Y:S01]  /*77520*/  ULDC UR6, c[0x0][0x228] ;  /* 0x00008a0000067ab9 */ /* 0x000fe20000000800 */
[----:B------:R-:W2:Y:S01]  /*77530*/  LDL.LU R187, [R1+0x30] ;  /* 0x0000300001bb7983 */ /* 0x000ea20000300800 */
[----:B------:R-:W-:Y:S01]  /*77540*/  ISETP.LT.AND P0, PT, R3, UR6, !P0 ;  /* 0x0000000603007c0c */ /* 0x000fe2000c701270 */
[----:B------:R-:W-:Y:S01]  /*77550*/  ULDC UR6, c[0x0][0x228] ;  /* 0x00008a0000067ab9 */ /* 0x000fe20000000800 */
[----:B------:R-:W-:Y:S01]  /*77560*/  ISETP.GE.AND P2, PT, R7, UR4, PT ;  /* 0x0000000407007c0c */ /* 0x000fe2000bf46270 */
[----:B------:R-:W-:Y:S01]  /*77570*/  ULDC UR4, c[0x0][0x228] ;  /* 0x00008a0000047ab9 */ /* 0x000fe20000000800 */
[----:B------:R-:W-:Y:S01]  /*77580*/  PRMT R7, R186, 0x7772, RZ ;  /* 0x00007772ba077816 */ /* 0x000fe200000000ff */
[----:B------:R-:W2:Y:S01]  /*77590*/  LDL.LU.64 R188, [R1+0x700] ;  /* 0x0007000001bc7983 */ /* 0x000ea20000300a00 */
[----:B------:R-:W-:Y:S01]  /*775a0*/  ISETP.LT.AND P6, PT, R2, UR4, !P3 ;  /* 0x0000000402007c0c */ /* 0x000fe2000dfc1270 */
[----:B------:R-:W-:Y:S01]  /*775b0*/  ULDC UR4, c[0x0][0x22c] ;  /* 0x00008b0000047ab9 */ /* 0x000fe20000000800 */
[----:B------:R-:W-:Y:S01]  /*775c0*/  ISETP.LT.AND P3, PT, R3, UR6, !P3 ;  /* 0x0000000603007c0c */ /* 0x000fe2000df61270 */
[----:B------:R-:W-:Y:S01]  /*775d0*/  ULDC UR6, c[0x0][0x228] ;  /* 0x00008a0000067ab9 */ /* 0x000fe20000000800 */
[----:B------:R-:W-:-:S02]  /*775e0*/  PRMT R6, R186, 0x7773, RZ ;  /* 0x00007773ba067816 */ /* 0x000fc400000000ff */
[----:B------:R-:W-:Y:S01]  /*775f0*/  ISETP.GE.AND P1, PT, R178, UR4, PT ;  /* 0x00000004b2007c0c */ /* 0x000fe2000bf26270 */
[----:B------:R-:W-:Y:S01]  /*77600*/  ULDC UR4, c[0x0][0x228] ;  /* 0x00008a0000047ab9 */ /* 0x000fe20000000800 */
[----:B----4-:R0:W-:Y:S01]  /*77610*/  @P5 STG.E.U8 desc[UR44][R184.64], R7 ;  /* 0x00000007b8005986 */ /* 0x0101e2000c10112c */
[----:B------:R-:W-:Y:S01]  /*77620*/  ISETP.LT.AND P5, PT, R2, UR4, !P2 ;  /* 0x0000000402007c0c */ /* 0x000fe2000d7a1270 */
[----:B------:R-:W-:Y:S02]  /*77630*/  ULDC UR4, c[0x0][0x22c] ;  /* 0x00008b0000047ab9 */ /* 0x000fe40000000800 */
[----:B------:R1:W-:Y:S04]  /*77640*/  @P0 STG.E.U8 desc[UR44][R192.64], R6 ;  /* 0x00000006c0000986 */ /* 0x0003e8000c10112c */
[----:B0-----:R-:W4:Y:S01]  /*77650*/  LDL.LU.64 R184, [R1+0x6f8] ;  /* 0x0006f80001b87983 */ /* 0x001f220000300a00 */
[----:B------:R-:W-:-:S02]  /*77660*/  PRMT R7, R237, 0x7770, RZ ;  /* 0x00007770ed077816 */ /* 0x000fc400000000ff */
[----:B-1----:R-:W-:-:S03]  /*77670*/  PRMT R6, R237, 0x7771, RZ ;  /* 0x00007771ed067816 */ /* 0x002fc600000000ff */
[----:B------:R0:W-:Y:S02]  /*77680*/  @P6 STG.E.U8 desc[UR44][R190.64], R7 ;  /* 0x00000007be006986 */ /* 0x0001e4000c10112c */
[----:B0-----:R-:W-:Y:S02]  /*77690*/  PRMT R7, R237, 0x7772, RZ ;  /* 0x00007772ed077816 */ /* 0x001fe400000000ff */
[----:B---3--:R0:W-:Y:S04]  /*776a0*/  @P3 STG.E.U8 desc[UR44][R180.64], R6 ;  /* 0x00000006b4003986 */ /* 0x0081e8000c10112c */
[----:B0-----:R-:W3:Y:S04]  /*776b0*/  LDL.LU.64 R180, [R1+0x6f0] ;  /* 0x0006f00001b47983 */ /* 0x001ee80000300a00 */
[----:B--2---:R0:W-:Y:S04]  /*776c0*/  @P5 STG.E.U8 desc[UR44][R182.64], R7 ;  /* 0x00000007b6005986 */ /* 0x0041e8000c10112c */
[----:B0-----:R-:W2:Y:S01]  /*776d0*/  LDL.LU.64 R182, [R1+0x6e8] ;  /* 0x0006e80001b67983 */ /* 0x001ea20000300a00 */
[----:B------:R-:W-:Y:S01]  /*776e0*/  VIADD R6, R0, 0x169 ;  /* 0x0000016900067836 */ /* 0x000fe20000000000 */
[----:B------:R-:W-:Y:S01]  /*776f0*/  ISETP.LT.AND P2, PT, R3, UR6, !P2 ;  /* 0x0000000603007c0c */ /* 0x000fe2000d741270 */
[----:B------:R-:W-:Y:S01]  /*77700*/  ULDC UR6, c[0x0][0x228] ;  /* 0x00008a0000067ab9 */ /* 0x000fe20000000800 */
[----:B------:R-:W-:Y:S01]  /*77710*/  ISETP.LT.AND P6, PT, R2, UR8, !P1 ;  /* 0x0000000802007c0c */ /* 0x000fe2000cfc1270 */
[----:B------:R-:W2:Y:S01]  /*77720*/  LDL.LU R186, [R1+0x34] ;  /* 0x0000340001ba7983 */ /* 0x000ea20000300800 */
[----:B------:R-:W-:Y:S01]  /*77730*/  ISETP.GE.AND P0, PT, R6, UR4, PT ;  /* 0x0000000406007c0c */ /* 0x000fe2000bf06270 */
[C---:B------:R-:W-:Y:S01]  /*77740*/  VIADD R6, R0.reuse, 0x16a ;  /* 0x0000016a00067836 */ /* 0x040fe20000000000 */
[----:B------:R-:W-:Y:S01]  /*77750*/  ULDC UR4, c[0x0][0x22c] ;  /* 0x00008b0000047ab9 */ /* 0x000fe20000000800 */
[----:B------:R-:W-:Y:S01]  /*77760*/  PRMT R7, R237, 0x7773, RZ ;  /* 0x00007773ed077816 */ /* 0x000fe200000000ff */
[----:B------:R-:W2:Y:S01]  /*77770*/  LDL.LU.64 R192, [R1+0x6e0] ;  /* 0x0006e00001c07983 */ /* 0x000ea20000300a00 */
[----:B------:R-:W-:Y:S01]  /*77780*/  VIADD R178, R0, 0x16c ;  /* 0x0000016c00b27836 */ /* 0x000fe20000000000 */
[----:B------:R-:W-:Y:S01]  /*77790*/  ISETP.GE.AND P3, PT, R6, UR4, PT ;  /* 0x0000000406007c0c */ /* 0x000fe2000bf66270 */
[----:B------:R-:W-:Y:S01]  /*777a0*/  ULDC UR4, c[0x0][0x228] ;  /* 0x00008a0000047ab9 */ /* 0x000fe20000000800 */
[----:B------:R-:W-:Y:S01]  /*777b0*/  PRMT R6, R187, 0x7770, RZ ;  /* 0x00007770bb067816 */ /* 0x000fe200000000ff */
[----:B------:R0:W-:Y:S01]  /*777c0*/  @P2 STG.E.U8 desc[UR44][R188.64], R7 ;  /* 0x00000007bc002986 */ /* 0x0001e2000c10112c */
[----:B------:R-:W-:Y:S01]  /*777d0*/  ISETP.LT.AND P1, PT, R3, UR4, !P1 ;  /* 0x0000000403007c0c */ /* 0x000fe2000cf21270 */
[----:B------:R-:W-:Y:S01]  /*777e0*/  ULDC UR4, c[0x0][0x22c] ;  /* 0x00008b0000047ab9 */ /* 0x000fe20000000800 */
[----:B------:R-:W-:Y:S01]  /*777f0*/  ULDC UR8, c[0x0][0x228] ;  /* 0x00008a0000087ab9 */ /* 0x000fe20000000800 */
[----:B------:R-:W2:Y:S01]  /*77800*/  LDL.LU.64 R190, [R1+0x6d8] ;  /* 0x0006d80001be7983 */ /* 0x000ea20000300a00 */
[----:B------:R-:W-:Y:S01]  /*77810*/  ISETP.LT.AND P5, PT, R2, UR6, !P0 ;  /* 0x0000000602007c0c */ /* 0x000fe2000c7a1270 */
[----:B------:R-:W-:Y:S01]  /*77820*/  ULDC UR6, c[0x0][0x228] ;  /* 0x00008a0000067ab9 */ /* 0x000fe20000000800 */
[----:B0-----:R-:W-:Y:S01]  /*77830*/  VIADD R7, R0, 0x16b ;  /* 0x0000016b00077836 */ /* 0x001fe20000000000 */
[----:B----4-:R0:W-:Y:S04]  /*77840*/  @P6 STG.E.U8 desc[UR44][R184.64], R6 ;  /* 0x00000006b8006986 */ /* 0x0101e8000c10112c */
[----:B------:R-:W-:Y:S01]  /*77850*/  ISETP.GE.AND P2, PT, R7, UR4, PT ;  /* 0x0000000407007c0c */ /* 0x000fe2000bf46270 */
[----:B------:R-:W-:Y:S01]  /*77860*/  ULDC UR4, c[0x0][0x228] ;  /* 0x00008a0000047ab9 */ /* 0x000fe20000000800 */
[----:B0-----:R-:W4:Y:S01]  /*77870*/  LDL.LU.64 R184, [R1+0x6d0] ;  /* 0x0006d00001b87983 */ /* 0x001f220000300a00 */
[----:B------:R-:W-:-:S02]  /*77880*/  PRMT R6, R187, 0x7771, RZ ;  /* 0x00007771bb067816 */ /* 0x000fc400000000ff */
[----:B------:R-:W-:-:S03]  /*77890*/  PRMT R7, R187, 0x7772, RZ ;  /* 0x00007772bb077816 */ /* 0x000fc600000000ff */
[----:B---3--:R0:W-:Y:S04]  /*778a0*/  @P1 STG.E.U8 desc[UR44][R180.64], R6 ;  /* 0x00000006b4001986 */ /* 0x0081e8000c10112c */
[----:B0-----:R-:W3:Y:S04]  /*778b0*/  LDL.LU.64 R180, [R1+0x6c8] ;  /* 0x0006c80001b47983 */ /* 0x001ee80000300a00 */
[----:B------:R-:W3:Y:S04]  /*778c0*/  LDL.LU R237, [R1+0x38] ;  /* 0x0000380001ed7983 */ /* 0x000ee80000300800 */
[----:B------:R-:W3:Y:S04]  /*778d0*/  LDL.LU.64 R188, [R1+0x6c0] ;  /* 0x0006c00001bc7983 */ /* 0x000ee80000300a00 */
[----:B--2---:R0:W-:Y:S04]  /*778e0*/  @P5 STG.E.U8 desc[UR44][R182.64], R7 ;  /* 0x00000007b6005986 */ /* 0x0041e8000c10112c */
[----:B0-----:R-:W2:Y:S01]  /*778f0*/  LDL.LU.64 R182, [R1+0x6b8] ;  /* 0x0006b80001b67983 */ /* 0x001ea20000300a00 */
[C---:B------:R-:W-:Y:S01]  /*77900*/  ISETP.LT.AND P0, PT, R3.reuse, UR6, !P0 ;  /* 0x0000000603007c0c */ /* 0x040fe2000c701270 */
[----:B------:R-:W-:Y:S01]  /*77910*/  ULDC UR6, c[0x0][0x228] ;  /* 0x00008a0000067ab9 */ /* 0x000fe20000000800 */
[----:B------:R-:W-:Y:S01]  /*77920*/  ISETP.LT.AND P6, PT, R2, UR4, !P3 ;  /* 0x0000000402007c0c */ /* 0x000fe2000dfc1270 */
[----:B------:R-:W-:Y:S01]  /*77930*/  ULDC UR4, c[0x0][0x22c] ;  /* 0x00008b0000047ab9 */ /* 0x000fe20000000800 */
[----:B------:R-:W-:Y:S01]  /*77940*/  ISETP.LT.AND P3, PT, R3, UR6, !P3 ;  /* 0x0000000603007c0c */ /* 0x000fe2000df61270 */
[----:B------:R-:W-:Y:S01]  /*77950*/  ULDC UR6, c[0x0][0x228] ;  /* 0x00008a0000067ab9 */ /* 0x000fe20000000800 */
[----:B------:R-:W-:-:S02]  /*77960*/  PRMT R6, R187, 0x7773, RZ ;  /* 0x00007773bb067816 */ /* 0x000fc400000000ff */
[----:B------:R-:W-:Y:S02]  /*77970*/  PRMT R7, R186, 0x7770, RZ ;  /* 0x00007770ba077816 */ /* 0x000fe400000000ff */
[----:B------:R-:W-:Y:S01]  /*77980*/  ISETP.GE.AND P1, PT, R178, UR4, PT ;  /* 0x00000004b2007c0c */ /* 0x000fe2000bf26270 */
[----:B------:R-:W-:Y:S02]  /*77990*/  ULDC UR4, c[0x0][0x228] ;  /* 0x00008a0000047ab9 */ /* 0x000fe40000000800 */
[----:B------:R0:W-:Y:S01]  /*779a0*/  @P0 STG.E.U8 desc[UR44][R192.64], R6 ;  /* 0x00000006c0000986 */ /* 0x0001e2000c10112c */
[----:B------:R-:W-:Y:S01]  /*779b0*/  ISETP.LT.AND P5, PT, R2, UR4, !P2 ;  /* 0x0000000402007c0c */ /* 0x000fe2000d7a1270 */
[----:B------:R-:W-:Y:S02]  /*779c0*/  ULDC UR4, c[0x0][0x22c] ;  /* 0x00008b0000047ab9 */ /* 0x000fe40000000800 */
[----:B------:R1:W-:Y:S01]  /*779d0*/  @P6 STG.E.U8 desc[UR44][R190.64], R7 ;  /* 0x00000007be006986 */ /* 0x0003e2000c10112c */
[----:B0-----:R-:W-:-:S02]  /*779e0*/  PRMT R6, R186, 0x7771, RZ ;  /* 0x00007771ba067816 */ /* 0x001fc400000000ff */
[----:B------:R-:W-:Y:S01]  /*779f0*/  ISETP.LT.AND P2, PT, R3, UR6, !P2 ;  /* 0x0000000603007c0c */ /* 0x000fe2000d741270 */
[----:B------:R-:W-:Y:S01]  /*77a00*/  ULDC UR6, c[0x0][0x228] ;  /* 0x00008a0000067ab9 */ /* 0x000fe20000000800 */
[----:B------:R-:W-:Y:S01]  /*77a10*/  ISETP.LT.AND P6, PT, R2, UR8, !P1 ;  /* 0x0000000802007c0c */ /* 0x000fe2000cfc1270 */
[----:B------:R-:W-:Y:S01]  /*77a20*/  VIADD R178, R0, 0x170 ;  /* 0x0000017000b27836 */ /* 0x000fe20000000000 */
[----:B-1----:R-:W-:Y:S01]  /*77a30*/  PRMT R7, R186, 0x7772, RZ ;  /* 0x00007772ba077816 */ /* 0x002fe200000000ff */
[----:B------:R-:W-:Y:S01]  /*77a40*/  ULDC UR8, c[0x0][0x228] ;  /* 0x00008a0000087ab9 */ /* 0x000fe20000000800 */
[----:B----4-:R0:W-:Y:S04]  /*77a50*/  @P3 STG.E.U8 desc[UR44][R184.64], R6 ;  /* 0x00000006b8003986 */ /* 0x0101e8000c10112c */
[----:B0-----:R-:W4:Y:S01]  /*77a60*/  LDL.LU.64 R184, [R1+0x6b0] ;  /* 0x0006b00001b87983 */ /* 0x001f220000300a00 */
[----:B------:R-:W-:-:S03]  /*77a70*/  VIADD R6, R0, 0x16d ;  /* 0x0000016d00067836 */ /* 0x000fc60000000000 */
[----:B------:R-:W4:Y:S02]  /*77a80*/  LDL.LU R187, [R1+0x3c] ;  /* 0x00003c0001bb7983 */ /* 0x000f240000300800 */
[----:B------:R-:W-:Y:S01]  /*77a90*/  ISETP.GE.AND P0, PT, R6, UR4, PT ;  /* 0x0000000406007c0c */ /* 0x000fe2000bf06270 */
[----:B------:R-:W-:Y:S01]  /*77aa0*/  VIADD R6, R0, 0x16e ;  /* 0x0000016e00067836 */ /* 0x000fe20000000000 */
[----:B------:R-:W-:-:S04]  /*77ab0*/  ULDC UR4, c[0x0][0x22c] ;  /* 0x00008b0000047ab9 */ /* 0x000fc80000000800 */
[----:B------:R-:W-:Y:S01]  /*77ac0*/  ISETP.GE.AND P3, PT, R6, UR4, PT ;  /* 0x0000000406007c0c */ /* 0x000fe2000bf66270 */
[----:B------:R-:W-:Y:S01]  /*77ad0*/  ULDC UR4, c[0x0][0x228] ;  /* 0x00008a0000047ab9 */ /* 0x000fe20000000800 */
[----:B---3--:R0:W-:Y:S01]  /*77ae0*/  @P5 STG.E.U8 desc[UR44][R180.64], R7 ;  /* 0x00000007b4005986 */ /* 0x0081e2000c10112c */
[----:B------:R-:W-:-:S03]  /*77af0*/  PRMT R6, R237, 0x7770, RZ ;  /* 0x00007770ed067816 */ /* 0x000fc600000000ff */
[----:B0-----:R-:W3:Y:S01]  /*77b00*/  LDL.LU.64 R180, [R1+0x6a8] ;  /* 0x0006a80001b47983 */ /* 0x001ee20000300a00 */
[----:B------:R-:W-:-:S03]  /*77b10*/  PRMT R7, R186, 0x7773, RZ ;  /* 0x00007773ba077816 */ /* 0x000fc600000000ff */
[----:B------:R-:W3:Y:S04]  /*77b20*/  LDL.LU.64 R192, [R1+0x6a0] ;  /* 0x0006a00001c07983 */ /* 0x000ee80000300a00 */
[----:B------:R-:W-:Y:S04]  /*77b30*/  @P2 STG.E.U8 desc[UR44][R188.64], R7 ;  /* 0x00000007bc002986 */ /* 0x000fe8000c10112c */
[----:B------:R-:W3:Y:S04]  /*77b40*/  LDL.LU.64 R190, [R1+0x698] ;  /* 0x0006980001be7983 */ /* 0x000ee80000300a00 */
[----:B--2---:R0:W-:Y:S04]  /*77b50*/  @P6 STG.E.U8 desc[UR44][R182.64], R6 ;  /* 0x00000006b6006986 */ /* 0x0041e8000c10112c */
[----:B0-----:R-:W2:Y:S01]  /*77b60*/  LDL.LU.64 R182, [R1+0x690] ;  /* 0x0006900001b67983 */ /* 0x001ea20000300a00 */
[----:B------:R-:W-:Y:S01]  /*77b70*/  ISETP.LT.AND P1, PT, R3, UR4, !P1 ;  /* 0x0000000403007c0c */ /* 0x000fe2000cf21270 */
[----:B------:R-:W-:Y:S01]  /*77b80*/  VIADD R7, R0, 0x16f ;  /* 0x0000016f00077836 */ /* 0x000fe20000000000 */
[----:B------:R-:W-:Y:S01]  /*77b90*/  PRMT R6, R237, 0x7771, RZ ;  /* 0x00007771ed067816 */ /* 0x000fe200000000ff */
[----:B------:R-:W-:Y:S01]  /*77ba0*/  ULDC UR4, c[0x0][0x22c] ;  /* 0x00008b0000047ab9 */ /* 0x000fe20000000800 */
[----:B------:R-:W-:Y:S01]  /*77bb0*/  ISETP.LT.AND P5, PT, R2, UR6, !P0 ;  /* 0x0000000602007c0c */ /* 0x000fe2000c7a1270 */
[----:B------:R-:W-:-:S02]  /*77bc0*/  ULDC UR6, c[0x0][0x228] ;  /* 0x00008a0000067ab9 */ /* 0x000fc40000000800 */
[----:B------:R-:W-:Y:S01]  /*77bd0*/  ISETP.LT.AND P0, PT, R3, UR6, !P0 ;  /* 0x0000000603007c0c */ /* 0x000fe2000c701270 */
[----:B------:R-:W-:Y:S01]  /*77be0*/  ULDC UR6, c[0x0][0x228] ;  /* 0x00008a0000067ab9 */ /* 0x000fe20000000800 */
[----:B------:R-:W-:Y:S01]  /*77bf0*/  ISETP.GE.AND P2, PT, R7, UR4, PT ;  /* 0x0000000407007c0c */ /* 0x000fe2000bf46270 */
[----:B------:R-:W-:Y:S02]  /*77c00*/  ULDC UR4, c[0x0][0x228] ;  /* 0x00008a0000047ab9 */ /* 0x000fe40000000800 */
[----:B------:R-:W-:Y:S01]  /*77c10*/  ISETP.LT.AND P6, PT, R2, UR4, !P3 ;  /* 0x0000000402007c0c */ /* 0x000fe2000dfc1270 */
[----:B------:R-:W-:Y:S01]  /*77c20*/  ULDC UR4, c[0x0][0x22c] ;  /* 0x00008b0000047ab9 */ /* 0x000fe20000000800 */
[----:B------:R-:W-:Y:S01]  /*77c30*/  ISETP.LT.AND P3, PT, R3, UR6, !P3 ;  /* 0x0000000603007c0c */ /* 0x000fe2000df61270 */
[----:B------:R-:W-:Y:S01]  /*77c40*/  ULDC UR6, c[0x0][0x228] ;  /* 0x00008a0000067ab9 */ /* 0x000fe20000000800 */
[C---:B------:R-:W-:Y:S01]  /*77c50*/  PRMT R7, R237.reuse, 0x7772, RZ ;  /* 0x00007772ed077816 */ /* 0x040fe200000000ff */
[----:B----4-:R0:W-:Y:S04]  /*77c60*/  @P1 STG.E.U8 desc[UR44][R184.64], R6 ;  /* 0x00000006b8001986 */ /* 0x0101e8000c10112c */
        /* <DEDUP_REMOVED lines=9> */
[----:B------:R-:W-:Y:S04]  /*77d00*/  @P6 STG.E.U8 desc[UR44][R190.64], R7 ;  /* 0x00000007be006986 */ /* 0x000fe8000c10112c */
[----:B--2---:R0:W-:Y:S04]  /*77d10*/  @P3 STG.E.U8 desc[UR44][R182.64], R6 ;  /* 0x00000006b6003986 */ /* 0x0041e8000c10112c */
[----:B0-----:R-:W2:Y:S01]  /*77d20*/  LDL.LU.64 R182, [R1+0x670] ;  /* 0x0006700001b67983 */ /* 0x001ea20000300a00 */
[----:B------:R-:W-:Y:S01]  /*77d30*/  ISETP.GE.AND P1, PT, R178, UR4, PT ;  /* 0x00000004b2007c0c */ /* 0x000fe2000bf26270 */
[----:B------:R-:W-:-:S02]  /*77d40*/  ULDC UR4, c[0x0][0x228] ;  /* 0x00008a0000047ab9 */ /* 0x000fc40000000800 */
[----:B------:R-:W-:Y:S01]  /*77d50*/  ISETP.LT.AND P5, PT, R2, UR4, !P2 ;  /* 0x0000000402007c0c */ /* 0x000fe2000d7a1270 */
[----:B------:R-:W-:Y:S01]  /*77d60*/  VIADD R6, R0, 0x171 ;  /* 0x0000017100067836 */ /* 0x000fe20000000000 */
[----:B------:R-:W-:Y:S01]  /*77d70*/  ULDC UR4, c[0x0][0x22c] ;  /* 0x00008b0000047ab9 */ /* 0x000fe20000000800 */
[----:B------:R-:W-:Y:S01]  /*77d80*/  PRMT R7, R187, 0x7772, RZ ;  /* 0x00007772bb077816 */ /* 0x000fe200000000ff */
[----:B------:R-:W2:Y:S01]  /*77d90*/  LDL.LU R237, [R1+0x24] ;  /* 0x0000240001ed7983 */ /* 0x000ea20000300800 */
[----:B------:R-:W-:Y:S01]  /*77da0*/  ISETP.LT.AND P2, PT, R3, UR6, !P2 ;  /* 0x0000000603007c0c */ /* 0x000fe2000d741270 */
[----:B------:R-:W-:Y:S01]  /*77db0*/  ULDC UR6, c[0x0][0x228] ;  /* 0x00008a0000067ab9 */ /* 0x000fe20000000800 */
[----:B------:R-:W-:Y:S01]  /*77dc0*/  ISETP.GE.AND P0, PT, R6, UR4, PT ;  /* 0x0000000406007c0c */ /* 0x000fe2000bf06270 */
[----:B------:R-:W-:Y:S01]  /*77dd0*/  VIADD R6, R0, 0x172 ;  /* 0x0000017200067836 */ /* 0x000fe20000000000 */
[----:B------:R-:W-:Y:S01]  /*77de0*/  ISETP.LT.AND P6, PT, R2, UR8, !P1 ;  /* 0x0000000802007c0c */ /* 0x000fe2000cfc1270 */
[----:B------:R-:W-:Y:S01]  /*77df0*/  ULDC UR4, c[0x0][0x22c] ;  /* 0x00008b0000047ab9 */ /* 0x000fe20000000800 */
[----:B------:R-:W-:Y:S01]  /*77e00*/  VIADD R178, R0, 0x174 ;  /* 0x0000017400b27836 */ /* 0x000fe20000000000 */
[----:B------:R-:W-:Y:S01]  /*77e10*/  ULDC UR8, c[0x0][0x228] ;  /* 0x00008a0000087ab9 */ /* 0x000fe20000000800 */
[----:B------:R-:W-:Y:S01]  /*77e20*/  ISETP.GE.AND P3, PT, R6, UR4, PT ;  /* 0x0000000406007c0c */ /* 0x000fe2000bf66270 */
[----:B------:R-:W-:-:S02]  /*77e30*/  ULDC UR4, c[0x0][0x228] ;  /* 0x00008a0000047ab9 */ /* 0x000fc40000000800 */
[----:B------:R-:W-:Y:S01]  /*77e40*/  ISETP.LT.AND P1, PT, R3, UR4, !P1 ;  /* 0x0000000403007c0c */ /* 0x000fe2000cf21270 */
[----:B------:R-:W-:Y:S01]  /*77e50*/  ULDC UR4, c[0x0][0x22c] ;  /* 0x00008b0000047ab9 */ /* 0x000fe20000000800 */
[----:B----4-:R0:W-:Y:S01]  /*77e60*/  @P5 STG.E.U8 desc[UR44][R184.64], R7 ;  /* 0x00000007b8005986 */ /* 0x0101e2000c10112c */
[----:B------:R-:W-:-:S03]  /*77e70*/  PRMT R6, R186, 0x7770, RZ ;  /* 0x00007770ba067816 */ /* 0x000fc600000000ff */
        /* <DEDUP_REMOVED lines=44> */
[----:B------:R-:W2:Y:S01]  /*78140*/  LDL.LU.64 R192, [R1+0x620] ;  /* 0x0006200001c07983 */ /* 0x000ea20000300a00 */
[----:B------:R-:W-:Y:S01]  /*78150*/  ISETP.GE.AND P0, PT, R6, UR4, PT ;  /* 0x0000000406007c0c */ /* 0x000fe2000bf06270 */
[C---:B------:R-:W-:Y:S01]  /*78160*/  VIADD R6, R0.reuse, 0x176 ;  /* 0x0000017600067836 */ /* 0x040fe20000000000 */
[----:B------:R-:W-:Y:S01]  /*78170*/  ULDC UR4, c[0x0][0x22c] ;  /* 0x00008b0000047ab9 */ /* 0x000fe20000000800 */
[----:B------:R-:W-:Y:S01]  /*78180*/  PRMT R7, R237, 0x7773, RZ ;  /* 0x00007773ed077816 */ /* 0x000fe200000000ff */
[----:B------:R-:W2:Y:S01]  /*78190*/  LDL.LU R186, [R1+0x2c] ;  /* 0x00002c0001ba7983 */ /* 0x000ea20000300800 */
        /* <DEDUP_REMOVED lines=45> */
[----:B----4-:R0:W-:Y:S02]  /*78470*/  @P3 STG.E.U8 desc[UR44][R184.64], R6 ;  /* 0x00000006b8003986 */ /* 0x0101e4000c10112c */
[----:B0-----:R-:W-:Y:S02]  /*78480*/  VIADD R6, R0, 0x179 ;  /* 0x0000017900067836 */ /* 0x001fe40000000000 */
[----:B------:R-:W4:Y:S03]  /*78490*/  LDL.LU.64 R184, [R1+0x5f0] ;  /* 0x0005f00001b87983 */ /* 0x000f260000300a00 */
[----:B------:R-:W-:Y:S01]  /*784a0*/  ISETP.GE.AND P0, PT, R6, UR4, PT ;  /* 0x0000000406007c0c */ /* 0x000fe2000bf06270 */
[----:B------:R-:W-:Y:S01]  /*784b0*/  VIADD R6, R0, 0x17a ;  /* 0x0000017a00067836 */ /* 0x000fe20000000000 */
[----:B------:R-:W-:Y:S01]  /*784c0*/  ULDC UR4, c[0x0][0x22c] ;  /* 0x00008b0000047ab9 */ /* 0x000fe20000000800 */
[----:B------:R-:W4:Y:S03]  /*784d0*/  LDL.LU R187, [R1+0x14] ;  /* 0x0000140001bb7983 */ /* 0x000f260000300800 */
        /* <DEDUP_REMOVED lines=11> */
[C---:B------:R-:W-:Y:S01]  /*78590*/  ISETP.LT.AND P1, PT, R3.reuse, UR4, !P1 ;  /* 0x0000000403007c0c */ /* 0x040fe2000cf21270 */
[----:B------:R-:W-:Y:S01]  /*785a0*/  VIADD R7, R0, 0x17b ;  /* 0x0000017b00077836 */ /* 0x000fe20000000000 */
[C---:B------:R-:W-:Y:S01]  /*785b0*/  ISETP.LT.AND P5, PT, R2.reuse, UR6, !P0 ;  /* 0x0000000602007c0c */ /* 0x040fe2000c7a1270 */
[----:B------:R-:W-:Y:S01]  /*785c0*/  ULDC UR6, c[0x0][0x228] ;  /* 0x00008a0000067ab9 */ /* 0x000fe20000000800 */
[----:B------:R-:W-:Y:S01]  /*785d0*/  ULDC UR4, c[0x0][0x22c] ;  /* 0x00008b0000047ab9 */ /* 0x000fe20000000800 */
[----:B------:R-:W-:Y:S01]  /*785e0*/  ISETP.LT.AND P0, PT, R3, UR6, !P0 ;  /* 0x0000000603007c0c */ /* 0x000fe2000c701270 */
[----:B------:R-:W2:Y:S01]  /*785f0*/  LDL.LU.64 R188, [R1+0x5c8] ;  /* 0x0005c80001bc7983 */ /* 0x000ea20000300a00 */
[----:B------:R-:W-:Y:S01]  /*78600*/  PRMT R6, R237, 0x7771, RZ ;  /* 0x00007771ed067816 */ /* 0x000fe200000000ff */
[----:B------:R-:W-:Y:S01]  /*78610*/  ULDC UR6, c[0x0][0x228] ;  /* 0x00008a0000067ab9 */ /* 0x000fe20000000800 */
[----:B------:R-:W-:Y:S01]  /*78620*/  ISETP.GE.AND P2, PT, R7, UR4, PT ;  /* 0x0000000407007c0c */ /* 0x000fe2000bf46270 */
[----:B------:R-:W-:Y:S01]  /*78630*/  ULDC UR4, c[0x0][0x228] ;  /* 0x00008a0000047ab9 */ /* 0x000fe20000000800 */
[----:B------:R-:W2:Y:S01]  /*78640*/  LDL.LU R186, [R1+0x18] ;  /* 0x0000180001ba7983 */ /* 0x000ea20000300800 */
[----:B------:R-:W-:Y:S01]  /*78650*/  ISETP.LT.AND P6, PT, R2, UR4, !P3 ;  /* 0x0000000402007c0c */ /* 0x000fe2000dfc1270 */
[----:B------:R-:W-:Y:S01]  /*78660*/  ULDC UR4, c[0x0][0x22c] ;  /* 0x00008b0000047ab9 */ /* 0x000fe20000000800 */
[----:B------:R-:W-:Y:S01]  /*78670*/  ISETP.LT.AND P3, PT, R3, UR6, !P3 ;  /* 0x0000000603007c0c */ /* 0x000fe2000df61270 */
[----:B------:R-:W-:Y:S01]  /*78680*/  ULDC UR6, c[0x0][0x228] ;  /* 0x00008a0000067ab9 */ /* 0x000fe20000000800 */
[C---:B------:R-:W-:Y:S01]  /*78690*/  PRMT R7, R237.reuse, 0x7772, RZ ;  /* 0x00007772ed077816 */ /* 0x040fe200000000ff */
[----:B----4-:R0:W-:Y:S02]  /*786a0*/  @P1 STG.E.U8 desc[UR44][R184.64], R6 ;  /* 0x00000006b8001986 */ /* 0x0101e4000c10112c */
[----:B0-----:R-:W-:-:S02]  /*786b0*/  PRMT R6, R237, 0x7773, RZ ;  /* 0x00007773ed067816 */ /* 0x001fc400000000ff */
[----:B------:R-:W4:Y:S04]  /*786c0*/  LDL.LU.64 R184, [R1+0x5c0] ;  /* 0x0005c00001b87983 */ /* 0x000f280000300a00 */
[----:B---3--:R0:W-:Y:S04]  /*786d0*/  @P5 STG.E.U8 desc[UR44][R180.64], R7 ;  /* 0x00000007b4005986 */ /* 0x0081e8000c10112c */
[----:B------:R1:W-:Y:S01]  /*786e0*/  @P0 STG.E.U8 desc[UR44][R192.64], R6 ;  /* 0x00000006c0000986 */ /* 0x0003e2000c10112c */
[----:B0-----:R-:W-:-:S03]  /*786f0*/  PRMT R7, R187, 0x7770, RZ ;  /* 0x00007770bb077816 */ /* 0x001fc600000000ff */
[----:B------:R-:W3:Y:S01]  /*78700*/  LDL.LU.64 R180, [R1+0x5b8] ;  /* 0x0005b80001b47983 */ /* 0x000ee20000300a00 */
[----:B-1----:R-:W-:-:S03]  /*78710*/  PRMT R6, R187, 0x7771, RZ ;  /* 0x00007771bb067816 */ /* 0x002fc600000000ff */
[----:B------:R-:W-:Y:S04]  /*78720*/  @P6 STG.E.U8 desc[UR44][R190.64], R7 ;  /* 0x00000007be006986 */ /* 0x000fe8000c10112c */
[----:B--2---:R0:W-:Y:S04]  /*78730*/  @P3 STG.E.U8 desc[UR44][R182.64], R6 ;  /* 0x00000006b6003986 */ /* 0x0041e8000c10112c */
[----:B0-----:R-:W2:Y:S04]  /*78740*/  LDL.LU.64 R182, [R1+0x5b0] ;  /* 0x0005b00001b67983 */ /* 0x001ea80000300a00 */
[----:B------:R-:W2:Y:S01]  /*78750*/  LDL.LU.64 R192, [R1+0x5a8] ;  /* 0x0005a80001c07983 */ /* 0x000ea20000300a00 */
[----:B------:R-:W-:Y:S01]  /*78760*/  ISETP.GE.AND P1, PT, R178, UR4, PT ;  /* 0x00000004b2007c0c */ /* 0x000fe2000bf26270 */
[----:B------:R-:W-:-:S02]  /*78770*/  ULDC UR4, c[0x0][0x228] ;  /* 0x00008a0000047ab9 */ /* 0x000fc40000000800 */
[----:B------:R-:W-:Y:S01]  /*78780*/  ISETP.LT.AND P5, PT, R2, UR4, !P2 ;  /* 0x0000000402007c0c */ /* 0x000fe2000d7a1270 */
[----:B------:R-:W-:Y:S01]  /*78790*/  VIADD R6, R0, 0x17d ;  /* 0x0000017d00067836 */ /* 0x000fe20000000000 */
[----:B------:R-:W-:Y:S01]  /*787a0*/  ULDC UR4, c[0x0][0x22c] ;  /* 0x00008b0000047ab9 */ /* 0x000fe20000000800 */
[----:B------:R-:W-:Y:S01]  /*787b0*/  ISETP.LT.AND P2, PT, R3, UR6, !P2 ;  /* 0x0000000603007c0c */ /* 0x000fe2000d741270 */
[----:B------:R-:W-:Y:S01]  /*787c0*/  ULDC UR6, c[0x0][0x228] ;  /* 0x00008a0000067ab9 */ /* 0x000fe20000000800 */
[----:B------:R-:W-:Y:S01]  /*787d0*/  PRMT R7, R187, 0x7772, RZ ;  /* 0x00007772bb077816 */ /* 0x000fe200000000ff */
[----:B------:R-:W2:Y:S01]  /*787e0*/  LDL.LU.64 R190, [R1+0x5a0] ;  /* 0x0005a00001be7983 */ /* 0x000ea20000300a00 */
[----:B------:R-:W-:Y:S01]  /*787f0*/  ISETP.GE.AND P0, PT, R6, UR4, PT ;  /* 0x0000000406007c0c */ /* 0x000fe2000bf06270 */
[----:B------:R-:W-:Y:S01]  /*78800*/  VIADD R6, R0, 0x17e ;  /* 0x0000017e00067836 */ /* 0x000fe20000000000 */
[----:B------:R-:W-:Y:S01]  /*78810*/  ISETP.LT.AND P6, PT, R2, UR8, !P1 ;  /* 0x0000000802007c0c */ /* 0x000fe2000cfc1270 */
[----:B------:R-:W-:Y:S01]  /*78820*/  ULDC UR4, c[0x0][0x22c] ;  /* 0x00008b0000047ab9 */ /* 0x000fe20000000800 */
[----:B------:R-:W2:Y:S01]  /*78830*/  LDL.LU R237, [R1+0x1c] ;  /* 0x00001c0001ed7983 */ /* 0x000ea20000300800 */
[----:B------:R-:W-:Y:S01]  /*78840*/  VIADD R178, R0, 0x180 ;  /* 0x0000018000b27836 */ /* 0x000fe20000000000 */
[----:B------:R-:W-:Y:S01]  /*78850*/  ISETP.GE.AND P3, PT, R6, UR4, PT ;  /* 0x0000000406007c0c */ /* 0x000fe2000bf66270 */
[----:B------:R-:W-:Y:S01]  /*78860*/  ULDC UR4, c[0x0][0x228] ;  /* 0x00008a0000047ab9 */ /* 0x000fe20000000800 */
[----:B------:R0:W-:Y:S01]  /*78870*/  @P5 STG.E.U8 desc[UR44][R188.64], R7 ;  /* 0x00000007bc005986 */ /* 0x0001e2000c10112c */
[----:B------:R-:W-:Y:S01]  /*78880*/  ISETP.LT.AND P1, PT, R3, UR4, !P1 ;  /* 0x0000000403007c0c */ /* 0x000fe2000cf21270 */
[----:B------:R-:W-:Y:S01]  /*78890*/  ULDC UR4, c[0x0][0x22c] ;  /* 0x00008b0000047ab9 */ /* 0x000fe20000000800 */
[----:B------:R-:W-:Y:S01]  /*788a0*/  PRMT R6, R186, 0x7770, RZ ;  /* 0x00007770ba067816 */ /* 0x000fe200000000ff */
[----:B------:R-:W-:Y:S01]  /*788b0*/  ULDC UR8, c[0x0][0x228] ;  /* 0x00008a0000087ab9 */ /* 0x000fe20000000800 */
[----:B------:R-:W-:Y:S01]  /*788c0*/  ISETP.LT.AND P5, PT, R2, UR6, !P0 ;  /* 0x0000000602007c0c */ /* 0x000fe2000c7a1270 */
[----:B------:R-:W-:Y:S01]  /*788d0*/  ULDC UR6, c[0x0][0x228] ;  /* 0x00008a0000067ab9 */ /* 0x000fe20000000800 */
[----:B0-----:R-:W-:-:S05]  /*788e0*/  PRMT R7, R187, 0x7773, RZ ;  /* 0x00007773bb077816 */ /* 0x001fca00000000ff */
[----:B----4-:R0:W-:Y:S02]  /*788f0*/  @P2 STG.E.U8 desc[UR44][R184.64], R7 ;  /* 0x00000007b8002986 */ /* 0x0101e4000c10112c */
[----:B0-----:R-:W-:-:S05]  /*78900*/  VIADD R7, R0, 0x17f ;  /* 0x0000017f00077836 */ /* 0x001fca0000000000 */
[----:B------:R-:W-:Y:S01]  /*78910*/  ISETP.GE.AND P2, PT, R7, UR4, PT ;  /* 0x0000000407007c0c */ /* 0x000fe2000bf46270 */
[----:B------:R-:W-:Y:S01]  /*78920*/  ULDC UR4, c[0x0][0x228] ;  /* 0x00008a0000047ab9 */ /* 0x000fe20000000800 */
[----:B------:R-:W-:Y:S01]  /*78930*/  PRMT R7, R186, 0x7772, RZ ;  /* 0x00007772ba077816 */ /* 0x000fe200000000ff */
[----:B---3--:R0:W-:Y:S01]  /*78940*/  @P6 STG.E.U8 desc[UR44][R180.64], R6 ;  /* 0x00000006b4006986 */ /* 0x0081e2000c10112c */
[----:B------:R-:W-:Y:S01]  /*78950*/  ISETP.LT.AND P6, PT, R2, UR4, !P3 ;  /* 0x0000000402007c0c */ /* 0x000fe2000dfc1270 */
[----:B------:R-:W-:Y:S01]  /*78960*/  ULDC UR4, c[0x0][0x22c] ;  /* 0x00008b0000047ab9 */ /* 0x000fe20000000800 */
[----:B0-----:R-:W-:Y:S01]  /*78970*/  PRMT R6, R186, 0x7771, RZ ;  /* 0x00007771ba067816 */ /* 0x001fe200000000ff */
[----:B------:R-:W3:Y:S04]  /*78980*/  LDL.LU.64 R180, [R1+0x590] ;  /* 0x0005900001b47983 */ /* 0x000ee80000300a00 */
[----:B------:R-:W4:Y:S04]  /*78990*/  LDL.LU.64 R184, [R1+0x588] ;  /* 0x0005880001b87983 */ /* 0x000f280000300a00 */
[----:B------:R-:W4:Y:S04]  /*789a0*/  LDL.LU.64 R188, [R1+0x580] ;  /* 0x0005800001bc7983 */ /* 0x000f280000300a00 */
[----:B--2---:R0:W-:Y:S01]  /*789b0*/  @P1 STG.E.U8 desc[UR44][R182.64], R6 ;  /* 0x00000006b6001986 */ /* 0x0041e2000c10112c */
[----:B------:R-:W-:Y:S01]  /*789c0*/  ISETP.GE.AND P1, PT, R178, UR4, PT ;  /* 0x00000004b2007c0c */ /* 0x000fe2000bf26270 */
[----:B------:R-:W-:-:S02]  /*789d0*/  ULDC UR4, c[0x0][0x228] ;  /* 0x00008a0000047ab9 */ /* 0x000fc40000000800 */
[----:B------:R1:W-:Y:S04]  /*789e0*/  @P5 STG.E.U8 desc[UR44][R192.64], R7 ;  /* 0x00000007c0005986 */ /* 0x0003e8000c10112c */
[----:B0-----:R-:W2:Y:S04]  /*789f0*/  LDL.LU.64 R182, [R1+0x578] ;  /* 0x0005780001b67983 */ /* 0x001ea80000300a00 */
[----:B------:R-:W2:Y:S04]  /*78a00*/  LDL.LU R187, [R1+0x70] ;  /* 0x0000700001bb7983 */ /* 0x000ea80000300800 */
[----:B-1----:R-:W2:Y:S04]  /*78a10*/  LDL.LU.64 R192, [R1+0x1bb8] ;  /* 0x001bb80001c07983 */ /* 0x002ea80000300a00 */
[----:B------:R-:W3:Y:S01]  /*78a20*/  LDL.LU.64 R178, [R1+0x598] ;  /* 0x0005980001b27983 */ /* 0x000ee20000300a00 */
[----:B------:R-:W-:Y:S01]  /*78a30*/  ISETP.LT.AND P0, PT, R3, UR6, !P0 ;  /* 0x0000000603007c0c */ /* 0x000fe2000c701270 */
[----:B------:R-:W-:-:S02]  /*78a40*/  ULDC UR6, c[0x0][0x228] ;  /* 0x00008a0000067ab9 */ /* 0x000fc40000000800 */
[----:B------:R-:W-:Y:S01]  /*78a50*/  ISETP.LT.AND P3, PT, R3, UR6, !P3 ;  /* 0x0000000603007c0c */ /* 0x000fe2000df61270 */
[----:B------:R-:W-:Y:S01]  /*78a60*/  ULDC UR6, c[0x0][0x228] ;  /* 0x00008a0000067ab9 */ /* 0x000fe20000000800 */
[----:B------:R-:W-:Y:S02]  /*78a70*/  PRMT R6, R186, 0x7773, RZ ;  /* 0x00007773ba067816 */ /* 0x000fe400000000ff */
[----:B------:R-:W-:Y:S01]  /*78a80*/  ISETP.LT.AND P5, PT, R2, UR4, !P2 ;  /* 0x0000000402007c0c */ /* 0x000fe2000d7a1270 */
[----:B------:R-:W-:Y:S01]  /*78a90*/  ULDC UR4, c[0x0][0x22c] ;  /* 0x00008b0000047ab9 */ /* 0x000fe20000000800 */
[----:B------:R-:W-:-:S04]  /*78aa0*/  PRMT R7, R237, 0x7770, RZ ;  /* 0x00007770ed077816 */ /* 0x000fc800000000ff */
[----:B------:R0:W-:Y:S02]  /*78ab0*/  @P0 STG.E.U8 desc[UR44][R190.64], R6 ;  /* 0x00000006be000986 */ /* 0x0001e4000c10112c */
[C---:B0-----:R-:W-:Y:S02]  /*78ac0*/  PRMT R6, R237.reuse, 0x7771, RZ ;  /* 0x00007771ed067816 */ /* 0x041fe400000000ff */
[----:B------:R-:W2:Y:S04]  /*78ad0*/  LDL.LU.64 R190, [R1+0x1bb0] ;  /* 0x001bb00001be7983 */ /* 0x000ea80000300a00 */
[----:B---3--:R0:W-:Y:S04]  /*78ae0*/  @P6 STG.E.U8 desc[UR44][R178.64], R7 ;  /* 0x00000007b2006986 */ /* 0x0081e8000c10112c */
[----:B------:R1:W-:Y:S01]  /*78af0*/  @P3 STG.E.U8 desc[UR44][R180.64], R6 ;  /* 0x00000006b4003986 */ /* 0x0003e2000c10112c */
[----:B0-----:R-:W-:-:S03]  /*78b00*/  PRMT R7, R237, 0x7772, RZ ;  /* 0x00007772ed077816 */ /* 0x001fc600000000ff */
[----:B-1----:R-:W3:Y:S04]  /*78b10*/  LDL.LU.64 R180, [R1+0x570] ;  /* 0x0005700001b47983 */ /* 0x002ee80000300a00 */
[----:B----4-:R0:W-:Y:S04]  /*78b20*/  @P5 STG.E.U8 desc[UR44][R184.64], R7 ;  /* 0x00000007b8005986 */ /* 0x0101e8000c10112c */
[----:B0-----:R-:W4:Y:S01]  /*78b30*/  LDL.LU.64 R184, [R1+0x568] ;  /* 0x0005680001b87983 */ /* 0x001f220000300a00 */
[----:B------:R-:W-:Y:S01]  /*78b40*/  VIADD R6, R0, 0x181 ;  /* 0x0000018100067836 */ /* 0x000fe20000000000 */
[----:B------:R-:W-:Y:S01]  /*78b50*/  ISETP.LT.AND P2, PT, R3, UR6, !P2 ;  /* 0x0000000603007c0c */ /* 0x000fe2000d741270 */
[----:B------:R-:W-:-:S03]  /*78b60*/  ULDC UR6, c[0x0][0x228] ;  /* 0x00008a0000067ab9 */ /* 0x000fc60000000800 */
[----:B------:R-:W-:Y:S01]  /*78b70*/  ISETP.GE.AND P0, PT, R6, UR4, PT ;  /* 0x0000000406007c0c */ /* 0x000fe2000bf06270 */
[----:B------:R-:W-:Y:S01]  /*78b80*/  VIADD R6, R0, 0x182 ;  /* 0x0000018200067836 */ /* 0x000fe20000000000 */
[----:B------:R-:W-:Y:S01]  /*78b90*/  ISETP.LT.AND P6, PT, R2, UR8, !P1 ;  /* 0x0000000802007c0c */ /* 0x000fe2000cfc1270 */
[----:B------:R-:W-:Y:S01]  /*78ba0*/  ULDC UR4, c[0x0][0x22c] ;  /* 0x00008b0000047ab9 */ /* 0x000fe20000000800 */
[----:B------:R-:W-:Y:S01]  /*78bb0*/  PRMT R7, R237, 0x7773, RZ ;  /* 0x00007773ed077816 */ /* 0x000fe200000000ff */
[----:B------:R-:W-:Y:S01]  /*78bc0*/  VIADD R178, R0, 0x184 ;  /* 0x0000018400b27836 */ /* 0x000fe20000000000 */
[----:B------:R-:W-:Y:S01]  /*78bd0*/  ISETP.GE.AND P3, PT, R6, UR4, PT ;  /* 0x0000000406007c0c */ /* 0x000fe2000bf66270 */
[----:B------:R-:W-:Y:S01]  /*78be0*/  ULDC UR4, c[0x0][0x228] ;  /* 0x00008a0000047ab9 */ /* 0x000fe20000000800 */
[----:B------:R-:W-:Y:S01]  /*78bf0*/  ISETP.LT.AND P5, PT, R2, UR6, !P0 ;  /* 0x0000000602007c0c */ /* 0x000fe2000c7a1270 */
[----:B------:R0:W-:Y:S01]  /*78c00*/  @P2 STG.E.U8 desc[UR44][R188.64], R7 ;  /* 0x00000007bc002986 */ /* 0x0001e2000c10112c */
[----:B------:R-:W-:Y:S01]  /*78c10*/  ISETP.LT.AND P1, PT, R3, UR4, !P1 ;  /* 0x0000000403007c0c */ /* 0x000fe2000cf21270 */
[----:B------:R-:W-:Y:S01]  /*78c20*/  ULDC UR4, c[0x0][0x22c] ;  /* 0x00008b0000047ab9 */ /* 0x000fe20000000800 */
[----:B--2---:R-:W-:Y:S01]  /*78c30*/  PRMT R6, R187, 0x7770, RZ ;  /* 0x00007770bb067816 */ /* 0x004fe200000000ff */
[----:B------:R-:W2:Y:S01]  /*78c40*/  LDL.LU.64 R236, [R1+0x560] ;  /* 0x0005600001ec7983 */ /* 0x000ea20000300a00 */
[----:B------:R-:W-:Y:S01]  /*78c50*/  ULDC UR6, c[0x0][0x228] ;  /* 0x00008a0000067ab9 */ /* 0x000fe20000000800 */
[----:B------:R-:W-:-:S02]  /*78c60*/  ULDC UR8, c[0x0][0x228] ;  /* 0x00008a0000087ab9 */ /* 0x000fc40000000800 */
[----:B------:R1:W-:Y:S01]  /*78c70*/  @P6 STG.E.U8 desc[UR44][R182.64], R6 ;  /* 0x00000006b6006986 */ /* 0x0003e2000c10112c */
[----:B0-----:R-:W-:-:S03]  /*78c80*/  VIADD R7, R0, 0x183 ;  /* 0x0000018300077836 */ /* 0x001fc60000000000 */
[----:B------:R-:W2:Y:S02]  /*78c90*/  LDL.LU.64 R188, [R1+0x558] ;  /* 0x0005580001bc7983 */ /* 0x000ea40000300a00 */
[----:B------:R-:W-:Y:S01]  /*78ca0*/  ISETP.GE.AND P2, PT, R7, UR4, PT ;  /* 0x0000000407007c0c */ /* 0x000fe2000bf46270 */
[----:B------:R-:W-:Y:S01]  /*78cb0*/  ULDC UR4, c[0x0][0x228] ;  /* 0x00008a0000047ab9 */ /* 0x000fe20000000800 */
[C---:B-1----:R-:W-:Y:S01]  /*78cc0*/  PRMT R6, R187.reuse, 0x7771, RZ ;  /* 0x00007771bb067816 */ /* 0x042fe200000000ff */
[----:B------:R-:W2:Y:S01]  /*78cd0*/  LDL.LU.64 R182, [R1+0x550] ;  /* 0x0005500001b67983 */ /* 0x000ea20000300a00 */
[----:B------:R-:W-:Y:S02]  /*78ce0*/  PRMT R7, R187, 0x7772, RZ ;  /* 0x00007772bb077816 */ /* 0x000fe400000000ff */
[----:B------:R-:W-:Y:S01]  /*78cf0*/  ISETP.LT.AND P6, PT, R2, UR4, !P3 ;  /* 0x0000000402007c0c */ /* 0x000fe2000dfc1270 */
[----:B------:R-:W-:Y:S01]  /*78d00*/  ULDC UR4, c[0x0][0x22c] ;  /* 0x00008b0000047ab9 */ /* 0x000fe20000000800 */
[----:B---3--:R0:W-:Y:S01]  /*78d10*/  @P1 STG.E.U8 desc[UR44][R180.64], R6 ;  /* 0x00000006b4001986 */ /* 0x0081e2000c10112c */
[----:B------:R-:W-:Y:S01]  /*78d20*/  ISETP.GE.AND P1, PT, R178, UR4, PT ;  /* 0x00000004b2007c0c */ /* 0x000fe2000bf26270 */
[----:B------:R-:W-:-:S02]  /*78d30*/  ULDC UR4, c[0x0][0x228] ;  /* 0x00008a0000047ab9 */ /* 0x000fc40000000800 */
[----:B0-----:R-:W3:Y:S01]  /*78d40*/  LDL.LU.64 R180, [R1+0x548] ;  /* 0x0005480001b47983 */ /* 0x001ee20000300a00 */
[----:B------:R-:W-:-:S03]  /*78d50*/  PRMT R6, R187, 0x7773, RZ ;  /* 0x00007773bb067816 */ /* 0x000fc600000000ff */
[----:B------:R-:W3:Y:S04]  /*78d60*/  LDL.LU R179, [R1+0x78] ;  /* 0x0000780001b37983 */ /* 0x000ee80000300800 */
[----:B----4-:R0:W-:Y:S04]  /*78d70*/  @P5 STG.E.U8 desc[UR44][R184.64], R7 ;  /* 0x00000007b8005986 */ /* 0x0101e8000c10112c */
[----:B------:R-:W4:Y:S04]  /*78d80*/  LDL.LU.64 R186, [R1+0x540] ;  /* 0x0005400001ba7983 */ /* 0x000f280000300a00 */
[----:B0-----:R-:W4:Y:S04]  /*78d90*/  LDL.LU.64 R184, [R1+0x538] ;  /* 0x0005380001b87983 */ /* 0x001f280000300a00 */
[----:B------:R-:W3:Y:S01]  /*78da0*/  LDL.LU R178, [R1+0x74] ;  /* 0x0000740001b27983 */ /* 0x000ee20000300800 */
[----:B------:R-:W-:Y:S01]  /*78db0*/  ISETP.LT.AND P0, PT, R3, UR6, !P0 ;  /* 0x0000000603007c0c */ /* 0x000fe2000c701270 */
[----:B------:R-:W-:-:S02]  /*78dc0*/  ULDC UR6, c[0x0][0x228] ;  /* 0x00008a0000067ab9 */ /* 0x000fc40000000800 */
[----:B------:R-:W-:Y:S01]  /*78dd0*/  ISETP.LT.AND P3, PT, R3, UR6, !P3 ;  /* 0x0000000603007c0c */ /* 0x000fe2000df61270 */
[----:B------:R-:W-:-:S09]  /*78de0*/  ULDC UR6, c[0x0][0x228] ;  /* 0x00008a0000067ab9 */ /* 0x000fd20000000800 */
[----:B--2---:R0:W-:Y:S01]  /*78df0*/  @P0 STG.E.U8 desc[UR44][R236.64], R6 ;  /* 0x00000006ec000986 */ /* 0x0041e2000c10112c */
[----:B------:R-:W-:Y:S01]  /*78e00*/  ISETP.LT.AND P5, PT, R2, UR4, !P2 ;  /* 0x0000000402007c0c */ /* 0x000fe2000d7a1270 */
[----:B------:R-:W-:Y:S01]  /*78e10*/  ULDC UR4, c[0x0][0x22c] ;  /* 0x00008b0000047ab9 */ /* 0x000fe20000000800 */
[----:B------:R-:W-:Y:S01]  /*78e20*/  ISETP.LT.AND P2, PT, R3, UR6, !P2 ;  /* 0x0000000603007c0c */ /* 0x000fe2000d741270 */
[----:B------:R-:W-:Y:S01]  /*78e30*/  ULDC UR6, c[0x0][0x228] ;  /* 0x00008a0000067ab9 */ /* 0x000fe20000000800 */
[C---:B---3--:R-:W-:Y:S02]  /*78e40*/  PRMT R7, R178.reuse, 0x7770, RZ ;  /* 0x00007770b2077816 */ /* 0x048fe400000000ff */
[----:B0-----:R-:W-:-:S03]  /*78e50*/  PRMT R6, R178, 0x7771, RZ ;  /* 0x00007771b2067816 */ /* 0x001fc600000000ff */
[----:B------:R-:W-:Y:S04]  /*78e60*/  @P6 STG.E.U8 desc[UR44][R188.64], R7 ;  /* 0x00000007bc006986 */ /* 0x000fe8000c10112c */
[----:B------:R0:W-:Y:S04]  /*78e70*/  @P3 STG.E.U8 desc[UR44][R182.64], R6 ;  /* 0x00000006b6003986 */ /* 0x0001e8000c10112c */
[----:B0-----:R-:W2:Y:S01]  /*78e80*/  LDL.LU.64 R182, [R1+0x530] ;  /* 0x0005300001b67983 */ /* 0x001ea20000300a00 */
[----:B------:R-:W-:Y:S01]  /*78e90*/  VIADD R6, R0, 0x185 ;  /* 0x0000018500067836 */ /* 0x000fe20000000000 */
[----:B------:R-:W-:Y:S01]  /*78ea0*/  ISETP.LT.AND P6, PT, R2, UR8, !P1 ;  /* 0x0000000802007c0c */ /* 0x000fe2000cfc1270 */
[----:B------:R-:W-:Y:S01]  /*78eb0*/  ULDC UR8, c[0x0][0x228] ;  /* 0x00008a0000087ab9 */ /* 0x000fe20000000800 */
[----:B------:R-:W3:Y:S01]  /*78ec0*/  LDL.LU.64 R236, [R1+0x528] ;  /* 0x0005280001ec7983 */ /* 0x000ee20000300a00 */
[----:B------:R-:W-:-:S02]  /*78ed0*/  PRMT R7, R178, 0x7772, RZ ;  /* 0x00007772b2077816 */ /* 0x000fc400000000ff */
[----:B------:R-:W-:Y:S01]  /*78ee0*/  ISETP.GE.AND P0, PT, R6, UR4, PT ;  /* 0x0000000406007c0c */ /* 0x000fe2000bf06270 */
[----:B------:R-:W3:Y:S01]  /*78ef0*/  LDL.LU.64 R188, [R1+0x520] ;  /* 0x0005200001bc7983 */ /* 0x000ee20000300a00 */
[----:B------:R-:W-:Y:S01]  /*78f00*/  VIADD R6, R0, 0x186 ;  /* 0x0000018600067836 */ /* 0x000fe20000000000 */
[----:B------:R-:W-:Y:S02]  /*78f10*/  ULDC UR4, c[0x0][0x22c] ;  /* 0x00008b0000047ab9 */ /* 0x000fe40000000800 */
[----:B------:R0:W-:Y:S02]  /*78f20*/  @P5 STG.E.U8 desc[UR44][R180.64], R7 ;  /* 0x00000007b4005986 */ /* 0x0001e4000c10112c */
[----:B------:R-:W-:Y:S01]  /*78f30*/  ISETP.GE.AND P3, PT, R6, UR4, PT ;  /* 0x0000000406007c0c */ /* 0x000fe2000bf66270 */
[----:B------:R-:W-:Y:S01]  /*78f40*/  ULDC UR4, c[0x0][0x228] ;  /* 0x00008a0000047ab9 */ /* 0x000fe20000000800 */
[----:B------:R-:W-:Y:S01]  /*78f50*/  PRMT R6, R179, 0x7770, RZ ;  /* 0x00007770b3067816 */ /* 0x000fe200000000ff */
[----:B0-----:R-:W3:Y:S01]  /*78f60*/  LDL.LU.64 R180, [R1+0x1ba8] ;  /* 0x001ba80001b47983 */ /* 0x001ee20000300a00 */
[----:B------:R-:W-:-:S03]  /*78f70*/  PRMT R7, R178, 0x7773, RZ ;  /* 0x00007773b2077816 */ /* 0x000fc600000000ff */
[----:B------:R-:W3:Y:S04]  /*78f80*/  LDL.LU R250, [R1+0x7c] ;  /* 0x00007c0001fa7983 */ /* 0x000ee80000300800 */
[----:B----4-:R0:W-:Y:S04]  /*78f90*/  @P2 STG.E.U8 desc[UR44][R186.64], R7 ;  /* 0x00000007ba002986 */ /* 0x0101e8000c10112c */
[----:B------:R1:W-:Y:S04]  /*78fa0*/  @P6 STG.E.U8 desc[UR44][R184.64], R6 ;  /* 0x00000006b8006986 */ /* 0x0003e8000c10112c */
[----:B0-----:R-:W4:Y:S04]  /*78fb0*/  LDL.LU.64 R186, [R1+0x518] ;  /* 0x0005180001ba7983 */ /* 0x001f280000300a00 */
[----:B-1----:R-:W4:Y:S01]  /*78fc0*/  LDL.LU.64 R184, [R1+0x510] ;  /* 0x0005100001b87983 */ /* 0x002f220000300a00 */
[----:B------:R-:W-:Y:S01]  /*78fd0*/  ISETP.LT.AND P1, PT, R3, UR4, !P1 ;  /* 0x0000000403007c0c */ /* 0x000fe2000cf21270 */
[----:B------:R-:W-:Y:S01]  /*78fe0*/  ULDC UR4, c[0x0][0x228] ;  /* 0x00008a0000047ab9 */ /* 0x000fe20000000800 */
[----:B------:R-:W-:-:S02]  /*78ff0*/  PRMT R6, R179, 0x7771, RZ ;  /* 0x00007771b3067816 */ /* 0x000fc400000000ff */
[----:B------:R-:W-:Y:S01]  /*79000*/  ISETP.LT.AND P5, PT, R2, UR4, !P0 ;  /* 0x0000000402007c0c */ /* 0x000fe2000c7a1270 */
[C---:B------:R-:W-:Y:S01]  /*79010*/  VIADD R7, R0.reuse, 0x187 ;  /* 0x0000018700077836 */ /* 0x040fe20000000000 */
[----:B------:R-:W-:Y:S01]  /*79020*/  ISETP.LT.AND P2, PT, R3, UR6, !P0 ;  /* 0x0000000603007c0c */ /* 0x000fe2000c741270 */
[----:B------:R-:W-:Y:S01]  /*79030*/  ULDC UR4, c[0x0][0x22c] ;  /* 0x00008b0000047ab9 */ /* 0x000fe20000000800 */
[----:B------:R-:W-:Y:S01]  /*79040*/  VIADD R178, R0, 0x188 ;  /* 0x0000018800b27836 */ /* 0x000fe20000000000 */
[----:B------:R-:W-:-:S04]  /*79050*/  ULDC UR6, c[0x0][0x228] ;  /* 0x00008a0000067ab9 */ /* 0x000fc80000000800 */
[----:B--2---:R0:W-:Y:S04]  /*79060*/  @P1 STG.E.U8 desc[UR44][R182.64], R6 ;  /* 0x00000006b6001986 */ /* 0x0041e8000c10112c */
[----:B0-----:R-:W2:Y:S01]  /*79070*/  LDL.LU.64 R182, [R1+0x500] ;  /* 0x0005000001b67983 */ /* 0x001ea20000300a00 */
[----:B------:R-:W-:Y:S01]  /*79080*/  ISETP.GE.AND P0, PT, R7, UR4, PT ;  /* 0x0000000407007c0c */ /* 0x000fe2000bf06270 */
[----:B------:R-:W-:Y:S01]  /*79090*/  ULDC UR4, c[0x0][0x22c] ;  /* 0x00008b0000047ab9 */ /* 0x000fe20000000800 */
[C---:B------:R-:W-:Y:S02]  /*790a0*/  PRMT R7, R179.reuse, 0x7772, RZ ;  /* 0x00007772b3077816 */ /* 0x040fe400000000ff */
[----:B------:R-:W-:Y:S02]  /*790b0*/  PRMT R6, R179, 0x7773, RZ ;  /* 0x00007773b3067816 */ /* 0x000fe400000000ff */
[----:B------:R-:W-:Y:S01]  /*790c0*/  ISETP.GE.AND P1, PT, R178, UR4, PT ;  /* 0x00000004b2007c0c */ /* 0x000fe2000bf26270 */
[----:B------:R-:W-:Y:S01]  /*790d0*/  ULDC UR4, c[0x0][0x228] ;  /* 0x00008a0000047ab9 */ /* 0x000fe20000000800 */
[C---:B------:R-:W-:Y:S01]  /*790e0*/  ISETP.LT.AND P6, PT, R2.reuse, UR6, !P3 ;  /* 0x0000000602007c0c */ /* 0x040fe2000dfc1270 */
[----:B---3--:R0:W-:Y:S01]  /*790f0*/  @P5 STG.E.U8 desc[UR44][R236.64], R7 ;  /* 0x00000007ec005986 */ /* 0x0081e2000c10112c */
[----:B------:R-:W-:Y:S01]  /*79100*/  ULDC UR6, c[0x0][0x228] ;  /* 0x00008a0000067ab9 */ /* 0x000fe20000000800 */
[C---:B------:R-:W-:Y:S01]  /*79110*/  ISETP.LT.AND P3, PT, R3.reuse, UR4, !P3 ;  /* 0x0000000403007c0c */ /* 0x040fe2000df61270 */
[----:B------:R-:W-:Y:S01]  /*79120*/  ULDC UR4, c[0x0][0x228] ;  /* 0x00008a0000047ab9 */ /* 0x000fe20000000800 */
[----:B------:R1:W-:Y:S01]  /*79130*/  @P2 STG.E.U8 desc[UR44][R188.64], R6 ;  /* 0x00000006bc002986 */ /* 0x0003e2000c10112c */
[----:B------:R-:W-:Y:S01]  /*79140*/  ISETP.LT.AND P2, PT, R2, UR6, !P0 ;  /* 0x0000000602007c0c */ /* 0x000fe2000c741270 */
[----:B------:R-:W-:Y:S01]  /*79150*/  ULDC UR6, c[0x0][0x228] ;  /* 0x00008a0000067ab9 */ /* 0x000fe20000000800 */
[----:B------:R-:W-:Y:S01]  /*79160*/  ISETP.LT.AND P5, PT, R3, UR4, !P0 ;  /* 0x0000000403007c0c */ /* 0x000fe2000c7a1270 */
[----:B------:R-:W-:Y:S01]  /*79170*/  ULDC UR4, c[0x0][0x22c] ;  /* 0x00008b0000047ab9 */ /* 0x000fe20000000800 */
[----:B0-----:R-:W-:Y:S01]  /*79180*/  VIADD R7, R0, 0x189 ;  /* 0x0000018900077836 */ /* 0x001fe20000000000 */
[C---:B------:R-:W-:Y:S01]  /*79190*/  PRMT R178, R250.reuse, 0x7771, RZ ;  /* 0x00007771fab27816 */ /* 0x040fe200000000ff */
[----:B------:R-:W3:Y:S01]  /*791a0*/  LDL.LU.64 R236, [R1+0x4f8] ;  /* 0x0004f80001ec7983 */ /* 0x000ee20000300a00 */
[----:B-1----:R-:W-:-:S02]  /*791b0*/  PRMT R6, R250, 0x7770, RZ ;  /* 0x00007770fa067816 */ /* 0x002fc400000000ff */
[----:B------:R-:W-:Y:S01]  /*791c0*/  ISETP.GE.AND P0, PT, R7, UR4, PT ;  /* 0x0000000407007c0c */ /* 0x000fe2000bf06270 */
[----:B------:R-:W-:Y:S01]  /*791d0*/  ULDC UR4, c[0x0][0x228] ;  /* 0x00008a0000047ab9 */ /* 0x000fe20000000800 */
[C---:B------:R-:W-:Y:S01]  /*791e0*/  PRMT R7, R250.reuse, 0x7772, RZ ;  /* 0x00007772fa077816 */ /* 0x040fe200000000ff */
[----:B----4-:R0:W-:Y:S04]  /*791f0*/  @P6 STG.E.U8 desc[UR44][R186.64], R6 ;  /* 0x00000006ba006986 */ /* 0x0101e8000c10112c */
[----:B------:R-:W-:Y:S04]  /*79200*/  @P3 STG.E.U8 desc[UR44][R184.64], R178 ;  /* 0x000000b2b8003986 */ /* 0x000fe8000c10112c */
[----:B------:R1:W-:Y:S04]  /*79210*/  @P2 STG.E.U8 desc[UR44][R180.64], R7 ;  /* 0x00000007b4002986 */ /* 0x0003e8000c10112c */
[----:B0-----:R-:W4:Y:S04]  /*79220*/  LDL.LU.64 R186, [R1+0x4f0] ;  /* 0x0004f00001ba7983 */ /* 0x001f280000300a00 */
[----:B------:R-:W4:Y:S04]  /*79230*/  LDL.LU.64 R188, [R1+0x4e8] ;  /* 0x0004e80001bc7983 */ /* 0x000f280000300a00 */
[----:B-1----:R-:W3:Y:S01]  /*79240*/  LDL.LU.64 R180, [R1+0x1ba0] ;  /* 0x001ba00001b47983 */ /* 0x002ee20000300a00 */
[----:B------:R-:W-:-:S03]  /*79250*/  PRMT R6, R250, 0x7773, RZ ;  /* 0x00007773fa067816 */ /* 0x000fc600000000ff */
[----:B------:R-:W4:Y:S04]  /*79260*/  LDL.LU.64 R184, [R1+0x4e0] ;  /* 0x0004e00001b87983 */ /* 0x000f280000300a00 */
[----:B--2---:R0:W-:Y:S04]  /*79270*/  @P5 STG.E.U8 desc[UR44][R182.64], R6 ;  /* 0x00000006b6005986 */ /* 0x0041e8000c10112c */
[----:B0-----:R-:W2:Y:S01]  /*79280*/  LDL.LU.64 R182, [R1+0x4d8] ;  /* 0x0004d80001b67983 */ /* 0x001ea20000300a00 */
[----:B------:R-:W-:Y:S01]  /*79290*/  ISETP.LT.AND P3, PT, R2, UR4, !P1 ;  /* 0x0000000402007c0c */ /* 0x000fe2000cf61270 */
[----:B------:R-:W-:Y:S01]  /*792a0*/  VIADD R6, R0, 0x18a ;  /* 0x0000018a00067836 */ /* 0x000fe20000000000 */
[----:B------:R-:W-:Y:S01]  /*792b0*/  ULDC UR4, c[0x0][0x22c] ;  /* 0x00008b0000047ab9 */ /* 0x000fe20000000800 */
[----:B------:R-:W-:Y:S01]  /*792c0*/  ISETP.LT.AND P2, PT, R3, UR6, !P1 ;  /* 0x0000000603007c0c */ /* 0x000fe2000cf41270 */
[----:B------:R-:W-:Y:S01]  /*792d0*/  ULDC UR6, c[0x0][0x228] ;  /* 0x00008a0000067ab9 */ /* 0x000fe20000000800 */
[----:B------:R-:W-:Y:S01]  /*792e0*/  ISETP.LT.AND P5, PT, R2, UR8, !P0 ;  /* 0x0000000802007c0c */ /* 0x000fe2000c7a1270 */
[----:B------:R-:W-:Y:S01]  /*792f0*/  VIADD R178, R0, 0x18d ;  /* 0x0000018d00b27836 */ /* 0x000fe20000000000 */
[----:B------:R-:W-:Y:S01]  /*79300*/  ISETP.GE.AND P1, PT, R6, UR4, PT ;  /* 0x0000000406007c0c */ /* 0x000fe2000bf26270 */
[----:B------:R-:W-:Y:S01]  /*79310*/  VIADD R6, R0, 0x18b ;  /* 0x0000018b00067836 */ /* 0x000fe20000000000 */
[----:B------:R-:W-:Y:S01]  /*79320*/  ULDC UR4, c[0x0][0x22c] ;  /* 0x00008b0000047ab9 */ /* 0x000fe20000000800 */
[----:B------:R-:W-:Y:S01]  /*79330*/  ULDC UR8, c[0x0][0x228] ;  /* 0x00008a0000087ab9 */ /* 0x000fe20000000800 */
[----:B---3--:R-:W-:-:S05]  /*79340*/  PRMT R7, R180, 0x7770, RZ ;  /* 0x00007770b4077816 */ /* 0x008fca00000000ff */
[----:B------:R0:W-:Y:S01]  /*79350*/  @P3 STG.E.U8 desc[UR44][R236.64], R7 ;  /* 0x00000007ec003986 */ /* 0x0001e2000c10112c */
[----:B------:R-:W-:Y:S01]  /*79360*/  ISETP.GE.AND P3, PT, R6, UR4, PT ;  /* 0x0000000406007c0c */ /* 0x000fe2000bf66270 */
[----:B------:R-:W-:Y:S01]  /*79370*/  ULDC UR4, c[0x0][0x228] ;  /* 0x00008a0000047ab9 */ /* 0x000fe20000000800 */
[C---:B------:R-:W-:Y:S02]  /*79380*/  PRMT R6, R180.reuse, 0x7772, RZ ;  /* 0x00007772b4067816 */ /* 0x040fe400000000ff */
[----:B------:R-:W-:Y:S01]  /*79390*/  ISETP.LT.AND P0, PT, R3, UR4, !P0 ;  /* 0x0000000403007c0c */ /* 0x000fe2000c701270 */
[----:B------:R-:W-:Y:S01]  /*793a0*/  ULDC UR4, c[0x0][0x22c] ;  /* 0x00008b0000047ab9 */ /* 0x000fe20000000800 */
[----:B0-----:R-:W-:-:S05]  /*793b0*/  PRMT R7, R180, 0x7771, RZ ;  /* 0x00007771b4077816 */ /* 0x001fca00000000ff */
[----:B----4-:R0:W-:Y:S04]  /*793c0*/  @P2 STG.E.U8 desc[UR44][R186.64], R7 ;  /* 0x00000007ba002986 */ /* 0x0101e8000c10112c */
[----:B------:R1:W-:Y:S01]  /*793d0*/  @P5 STG.E.U8 desc[UR44][R188.64], R6 ;  /* 0x00000006bc005986 */ /* 0x0003e2000c10112c */
[----:B------:R-:W-:Y:S01]  /*793e0*/  ISETP.LT.AND P5, PT, R2, UR6, !P1 ;  /* 0x0000000602007c0c */ /* 0x000fe2000cfa1270 */
[----:B------:R-:W-:Y:S01]  /*793f0*/  IMAD.MOV.U32 R237, RZ, RZ, R251 ;  /* 0x000000ffffed7224 */ /* 0x000fe200078e00fb */
[----:B------:R-:W-:Y:S01]  /*79400*/  PRMT R180, R180, 0x7773, RZ ;  /* 0x00007773b4b47816 */ /* 0x000fe200000000ff */
[----:B------:R-:W-:Y:S01]  /*79410*/  ULDC UR6, c[0x0][0x228] ;  /* 0x00008a0000067ab9 */ /* 0x000fe20000000800 */
[----:B0-----:R-:W-:Y:S01]  /*79420*/  PRMT R7, R181, 0x7770, RZ ;  /* 0x00007770b5077816 */ /* 0x001fe200000000ff */
[----:B------:R-:W3:Y:S01]  /*79430*/  LDL.LU.64 R186, [R1+0x4c0] ;  /* 0x0004c00001ba7983 */ /* 0x000ee20000300a00 */
[----:B-1----:R-:W-:-:S03]  /*79440*/  VIADD R6, R0, 0x18c ;  /* 0x0000018c00067836 */ /* 0x002fc60000000000 */
[----:B------:R-:W4:Y:S02]  /*79450*/  LDL.LU.64 R250, [R1+0x4b8] ;  /* 0x0004b80001fa7983 */ /* 0x000f240000300a00 */
[----:B------:R-:W-:Y:S01]  /*79460*/  ISETP.GE.AND P2, PT, R6, UR4, PT ;  /* 0x0000000406007c0c */ /* 0x000fe2000bf46270 */
[----:B------:R-:W-:Y:S01]  /*79470*/  ULDC UR4, c[0x0][0x228] ;  /* 0x00008a0000047ab9 */ /* 0x000fe20000000800 */
[----:B------:R0:W-:Y:S01]  /*79480*/  @P0 STG.E.U8 desc[UR44][R184.64], R180 ;  /* 0x000000b4b8000986 */ /* 0x0001e2000c10112c */
[----:B------:R-:W-:Y:S01]  /*79490*/  ISETP.LT.AND P6, PT, R2, UR4, !P3 ;  /* 0x0000000402007c0c */ /* 0x000fe2000dfc1270 */
[----:B------:R-:W-:Y:S02]  /*794a0*/  ULDC UR4, c[0x0][0x22c] ;  /* 0x00008b0000047ab9 */ /* 0x000fe40000000800 */
[----:B------:R-:W4:Y:S01]  /*794b0*/  LDL.LU.64 R188, [R1+0x4b0] ;  /* 0x0004b00001bc7983 */ /* 0x000f220000300a00 */
[----:B------:R-:W-:Y:S01]  /*794c0*/  ISETP.GE.AND P0, PT, R178, UR4, PT ;  /* 0x00000004b2007c0c */ /* 0x000fe2000bf06270 */
[----:B------:R-:W-:-:S02]  /*794d0*/  ULDC UR4, c[0x0][0x228] ;  /* 0x00008a0000047ab9 */ /* 0x000fc40000000800 */
[----:B0-----:R-:W4:Y:S04]  /*794e0*/  LDL.LU.64 R184, [R1+0x4a8] ;  /* 0x0004a80001b87983 */ /* 0x001f280000300a00 */
[----:B--2---:R0:W-:Y:S04]  /*794f0*/  @P5 STG.E.U8 desc[UR44][R182.64], R7 ;  /* 0x00000007b6005986 */ /* 0x0041e8000c10112c */
[----:B0-----:R-:W2:Y:S04]  /*79500*/  LDL.LU.64 R182, [R1+0x1b98] ;  /* 0x001b980001b67983 */ /* 0x001ea80000300a00 */
[----:B------:R-:W3:Y:S01]  /*79510*/  LDL.LU.64 R178, [R1+0x4d0] ;  /* 0x0004d00001b27983 */ /* 0x000ee20000300a00 */
[----:B------:R-:W-:Y:S01]  /*79520*/  ISETP.LT.AND P1, PT, R3, UR8, !P1 ;  /* 0x0000000803007c0c */ /* 0x000fe2000cf21270 */
[----:B------:R-:W-:Y:S01]  /*79530*/  ULDC UR8, c[0x0][0x228] ;  /* 0x00008a0000087ab9 */ /* 0x000fe20000000800 */
[----:B------:R-:W-:-:S02]  /*79540*/  PRMT R6, R181, 0x7771, RZ ;  /* 0x00007771b5067816 */ /* 0x000fc400000000ff */
[----:B------:R-:W-:Y:S01]  /*79550*/  ISETP.LT.AND P3, PT, R3, UR6, !P3 ;  /* 0x0000000603007c0c */ /* 0x000fe2000df61270 */
[----:B------:R-:W-:-:S08]  /*79560*/  ULDC UR6, c[0x0][0x228] ;  /* 0x00008a0000067ab9 */ /* 0x000fd00000000800 */
[----:B---3--:R0:W-:Y:S02]  /*79570*/  @P1 STG.E.U8 desc[UR44][R178.64], R6 ;  /* 0x00000006b2001986 */ /* 0x0081e4000c10112c */
[----:B0-----:R-:W-:-:S05]  /*79580*/  PRMT R6, R181, 0x7772, RZ ;  /* 0x00007772b5067816 */ /* 0x001fca00000000ff */
[----:B--2---:R0:W-:Y:S04]  /*79590*/  @P6 STG.E.U8 desc[UR44][R182.64], R6 ;  /* 0x00000006b6006986 */ /* 0x0041e8000c10112c */
[----:B0-----:R-:W2:Y:S01]  /*795a0*/  LDL.LU.64 R182, [R1+0x1b90] ;  /* 0x001b900001b67983 */ /* 0x001ea20000300a00 */
[----:B------:R-:W-:Y:S02]  /*795b0*/  PRMT R181, R181, 0x7773, RZ ;  /* 0x00007773b5b57816 */ /* 0x000fe400000000ff */
[----:B------:R-:W-:Y:S01]  /*795c0*/  ISETP.LT.AND P5, PT, R2, UR4, !P2 ;  /* 0x0000000402007c0c */ /* 0x000fe2000d7a1270 */
[----:B------:R-:W3:Y:S01]  /*795d0*/  LDL.LU.64 R178, [R1+0x4a0] ;  /* 0x0004a00001b27983 */ /* 0x000ee20000300a00 */
[----:B------:R-:W-:Y:S01]  /*795e0*/  VIADD R6, R0, 0x1f4 ;  /* 0x000001f400067836 */ /* 0x000fe20000000000 */
[----:B------:R-:W-:-:S02]  /*795f0*/  ULDC UR4, c[0x0][0x228] ;  /* 0x00008a0000047ab9 */ /* 0x000fc40000000800 */
[----:B------:R0:W-:Y:S01]  /*79600*/  @P3 STG.E.U8 desc[UR44][R186.64], R181 ;  /* 0x000000b5ba003986 */ /* 0x0001e2000c10112c */
[----:B------:R-:W-:Y:S01]  /*79610*/  ISETP.LT.AND P2, PT, R3, UR4, !P2 ;  /* 0x0000000403007c0c */ /* 0x000fe2000d741270 */
[----:B------:R-:W-:Y:S01]  /*79620*/  ULDC UR4, c[0x0][0x22c] ;  /* 0x00008b0000047ab9 */ /* 0x000fe20000000800 */
[----:B------:R-:W-:Y:S01]  /*79630*/  ISETP.LT.AND P3, PT, R2, UR6, !P0 ;  /* 0x0000000602007c0c */ /* 0x000fe2000c761270 */
[----:B------:R-:W-:Y:S01]  /*79640*/  ULDC UR6, c[0x0][0x228] ;  /* 0x00008a0000067ab9 */ /* 0x000fe20000000800 */
[----:B------:R-:W-:Y:S01]  /*79650*/  ISETP.GE.AND P1, PT, R6, UR9, PT ;  /* 0x0000000906007c0c */ /* 0x000fe2000bf26270 */
[----:B------:R-:W-:Y:S01]  /*79660*/  VIADD R6, R0, 0x18e ;  /* 0x0000018e00067836 */ /* 0x000fe20000000000 */
[----:B0-----:R-:W3:Y:S04]  /*79670*/  LDL.LU.64 R180, [R1+0x498] ;  /* 0x0004980001b47983 */ /* 0x001ee80000300a00 */
[----:B------:R-:W3:Y:S01]  /*79680*/  LDL.LU.64 R186, [R1+0x490] ;  /* 0x0004900001ba7983 */ /* 0x000ee20000300a00 */
[----:B--2---:R-:W-:-:S05]  /*79690*/  PRMT R7, R182, 0x7770, RZ ;  /* 0x00007770b6077816 */ /* 0x004fca00000000ff */
[----:B----4-:R0:W-:Y:S01]  /*796a0*/  @P5 STG.E.U8 desc[UR44][R250.64], R7 ;  /* 0x00000007fa005986 */ /* 0x0101e2000c10112c */
[----:B------:R-:W-:Y:S01]  /*796b0*/  ISETP.GE.AND P5, PT, R6, UR4, PT ;  /* 0x0000000406007c0c */ /* 0x000fe2000bfa6270 */
[----:B------:R-:W-:Y:S01]  /*796c0*/  ULDC UR4, c[0x0][0x228] ;  /* 0x00008a0000047ab9 */ /* 0x000fe20000000800 */
[C---:B------:R-:W-:Y:S02]  /*796d0*/  PRMT R6, R182.reuse, 0x7772, RZ ;  /* 0x00007772b6067816 */ /* 0x040fe400000000ff */
[----:B0-----:R-:W-:-:S05]  /*796e0*/  PRMT R7, R182, 0x7771, RZ ;  /* 0x00007771b6077816 */ /* 0x001fca00000000ff */
[----:B------:R0:W-:Y:S04]  /*796f0*/  @P2 STG.E.U8 desc[UR44][R188.64], R7 ;  /* 0x00000007bc002986 */ /* 0x0001e8000c10112c */
[----:B------:R1:W-:Y:S04]  /*79700*/  @P3 STG.E.U8 desc[UR44][R184.64], R6 ;  /* 0x00000006b8003986 */ /* 0x0003e8000c10112c */
[----:B0-----:R-:W2:Y:S04]  /*79710*/  LDL.LU.64 R188, [R1+0x488] ;  /* 0x0004880001bc7983 */ /* 0x001ea80000300a00 */
[----:B-1----:R-:W4:Y:S01]  /*79720*/  LDL.LU.64 R184, [R1+0x480] ;  /* 0x0004800001b87983 */ /* 0x002f220000300a00 */
[C---:B------:R-:W-:Y:S01]  /*79730*/  ISETP.LT.AND P0, PT, R3.reuse, UR4, !P0 ;  /* 0x0000000403007c0c */ /* 0x040fe2000c701270 */
[----:B------:R-:W-:Y:S01]  /*79740*/  ULDC UR4, c[0x0][0x228] ;  /* 0x00008a0000047ab9 */ /* 0x000fe20000000800 */
[----:B------:R-:W-:Y:S01]  /*79750*/  VIADD R6, R0, 0x18f ;  /* 0x0000018f00067836 */ /* 0x000fe20000000000 */
[----:B------:R-:W-:Y:S01]  /*79760*/  ISETP.LT.AND P3, PT, R2, UR4, !P5 ;  /* 0x0000000402007c0c */ /* 0x000fe2000ef61270 */
[----:B------:R-:W-:Y:S01]  /*79770*/  ULDC UR4, c[0x0][0x22c] ;  /* 0x00008b0000047ab9 */ /* 0x000fe20000000800 */
[----:B------:R-:W-:Y:S01]  /*79780*/  PRMT R182, R182, 0x7773, RZ ;  /* 0x00007773b6b67816 */ /* 0x000fe200000000ff */
[----:B------:R-:W4:Y:S01]  /*79790*/  LDL.LU R251, [R1] ;  /* 0x0000000001fb7983 */ /* 0x000f220000300800 */
[----:B------:R-:W-:Y:S01]  /*797a0*/  ISETP.GE.AND P2, PT, R6, UR4, PT ;  /* 0x0000000406007c0c */ /* 0x000fe2000bf46270 */
[----:B------:R-:W-:Y:S01]  /*797b0*/  VIADD R6, R0, 0x190 ;  /* 0x0000019000067836 */ /* 0x000fe20000000000 */
[----:B------:R-:W-:Y:S01]  /*797c0*/  ISETP.LT.AND P5, PT, R3, UR6, !P5 ;  /* 0x0000000603007c0c */ /* 0x000fe2000efa1270 */
[----:B------:R-:W-:Y:S01]  /*797d0*/  ULDC UR4, c[0x0][0x22c] ;  /* 0x00008b0000047ab9 */ /* 0x000fe20000000800 */
[C---:B------:R-:W-:Y:S01]  /*797e0*/  PRMT R7, R183.reuse, 0x7770, RZ ;  /* 0x00007770b7077816 */ /* 0x040fe200000000ff */
[----:B------:R-:W-:Y:S01]  /*797f0*/  ULDC UR6, c[0x0][0x228] ;  /* 0x00008a0000067ab9 */ /* 0x000fe20000000800 */
[----:B---3--:R0:W-:Y:S01]  /*79800*/  @P0 STG.E.U8 desc[UR44][R178.64], R182 ;  /* 0x000000b6b2000986 */ /* 0x0081e2000c10112c */
[----:B------:R-:W-:Y:S01]  /*79810*/  ISETP.GE.AND P0, PT, R6, UR4, PT ;  /* 0x0000000406007c0c */ /* 0x000fe2000bf06270 */
[----:B------:R-:W-:Y:S01]  /*79820*/  ULDC UR4, c[0x0][0x228] ;  /* 0x00008a0000047ab9 */ /* 0x000fe20000000800 */
[----:B------:R-:W-:Y:S01]  /*79830*/  PRMT R6, R183, 0x7771, RZ ;  /* 0x00007771b7067816 */ /* 0x000fe200000000ff */
[----:B------:R1:W-:Y:S01]  /*79840*/  @P3 STG.E.U8 desc[UR44][R180.64], R7 ;  /* 0x00000007b4003986 */ /* 0x0003e2000c10112c */
[----:B------:R-:W-:Y:S01]  /*79850*/  ISETP.LT.AND P3, PT, R2, UR4, !P2 ;  /* 0x0000000402007c0c */ /* 0x000fe2000d761270 */
[----:B------:R-:W-:Y:S01]  /*79860*/  ULDC UR4, c[0x0][0x22c] ;  /* 0x00008b0000047ab9 */ /* 0x000fe20000000800 */
[----:B------:R-:W-:Y:S01]  /*79870*/  ISETP.LT.AND P2, PT, R3, UR6, !P2 ;  /* 0x0000000603007c0c */ /* 0x000fe2000d741270 */
[----:B------:R-:W-:Y:S01]  /*79880*/  ULDC UR6, c[0x0][0x228] ;  /* 0x00008a0000067ab9 */ /* 0x000fe20000000800 */
[----:B0-----:R-:W3:Y:S04]  /*79890*/  LDL.LU.64 R178, [R1+0x478] ;  /* 0x0004780001b27983 */ /* 0x001ee80000300a00 */
[----:B------:R0:W-:Y:S01]  /*798a0*/  @P5 STG.E.U8 desc[UR44][R186.64], R6 ;  /* 0x00000006ba005986 */ /* 0x0001e2000c10112c */
[----:B-1----:R-:W-:-:S02]  /*798b0*/  PRMT R7, R183, 0x7772, RZ ;  /* 0x00007772b7077816 */ /* 0x002fc400000000ff */
[----:B------:R-:W-:Y:S01]  /*798c0*/  PRMT R183, R183, 0x7773, RZ ;  /* 0x00007773b7b77816 */ /* 0x000fe200000000ff */
[----:B0-----:R-:W3:Y:S04]  /*798d0*/  LDL.LU.64 R186, [R1+0x470] ;  /* 0x0004700001ba7983 */ /* 0x001ee80000300a00 */
[----:B--2---:R0:W-:Y:S04]  /*798e0*/  @P3 STG.E.U8 desc[UR44][R188.64], R7 ;  /* 0x00000007bc003986 */ /* 0x0041e8000c10112c */
[----:B----4-:R1:W-:Y:S04]  /*798f0*/  @P2 STG.E.U8 desc[UR44][R184.64], R183 ;  /* 0x000000b7b8002986 */ /* 0x0103e8000c10112c */
[----:B0-----:R-:W2:Y:S04]  /*79900*/  LDL.LU.64 R188, [R1+0x460] ;  /* 0x0004600001bc7983 */ /* 0x001ea80000300a00 */
[----:B------:R-:W4:Y:S04]  /*79910*/  LDL.LU.64 R180, [R1+0x458] ;  /* 0x0004580001b47983 */ /* 0x000f280000300a00 */
[----:B-1----:R-:W2:Y:S04]  /*79920*/  LDL.LU.64 R182, [R1+0x468] ;  /* 0x0004680001b67983 */ /* 0x002ea80000300a00 */
[----:B------:R-:W4:Y:S01]  /*79930*/  LDL.LU.64 R184, [R1+0x450] ;  /* 0x0004500001b87983 */ /* 0x000f220000300a00 */
[----:B------:R-:W-:Y:S01]  /*79940*/  VIADD R6, R0, 0x191 ;  /* 0x0000019100067836 */ /* 0x000fe20000000000 */
[----:B------:R-:W-:Y:S01]  /*79950*/  ISETP.LT.AND P6, PT, R2, UR8, !P0 ;  /* 0x0000000802007c0c */ /* 0x000fe2000c7c1270 */
[----:B------:R-:W-:Y:S01]  /*79960*/  VIADD R7, R0, 0x193 ;  /* 0x0000019300077836 */ /* 0x000fe20000000000 */
[----:B------:R-:W-:-:S02]  /*79970*/  ULDC UR8, c[0x0][0x228] ;  /* 0x00008a0000087ab9 */ /* 0x000fc40000000800 */
[----:B------:R-:W-:Y:S01]  /*79980*/  ISETP.GE.AND P5, PT, R6, UR4, PT ;  /* 0x0000000406007c0c */ /* 0x000fe2000bfa6270 */
[----:B------:R-:W-:Y:S01]  /*79990*/  VIADD R6, R0, 0x192 ;  /* 0x0000019200067836 */ /* 0x000fe20000000000 */
[----:B------:R-:W-:-:S04]  /*799a0*/  ULDC UR4, c[0x0][0x22c] ;  /* 0x00008b0000047ab9 */ /* 0x000fc80000000800 */
[----:B------:R-:W-:Y:S01]  /*799b0*/  ISETP.GE.AND P3, PT, R6, UR4, PT ;  /* 0x0000000406007c0c */ /* 0x000fe2000bf66270 */
[----:B------:R-:W-:Y:S02]  /*799c0*/  ULDC UR4, c[0x0][0x228] ;  /* 0x00008a0000047ab9 */ /* 0x000fe40000000800 */
[----:B------:R-:W-:Y:S01]  /*799d0*/  ISETP.LT.AND P0, PT, R3, UR4, !P0 ;  /* 0x0000000403007c0c */ /* 0x000fe2000c701270 */
[----:B------:R-:W-:Y:S01]  /*799e0*/  ULDC UR4, c[0x0][0x22c] ;  /* 0x00008b0000047ab9 */ /* 0x000fe20000000800 */
[----:B------:R-:W-:-:S05]  /*799f0*/  PRMT R6, R251, 0x7770, RZ ;  /* 0x00007770fb067816 */ /* 0x000fca00000000ff */
[----:B---3--:R0:W-:Y:S01]  /*79a00*/  @P6 STG.E.U8 desc[UR44][R178.64], R6 ;  /* 0x00000006b2006986 */ /* 0x0081e2000c10112c */
[----:B------:R-:W-:Y:S01]  /*79a10*/  ISETP.LT.AND P6, PT, R2, UR6, !P5 ;  /* 0x0000000602007c0c */ /* 0x000fe2000efc1270 */
[----:B------:R-:W-:Y:S01]  /*79a20*/  ULDC UR6, c[0x0][0x228] ;  /* 0x00008a0000067ab9 */ /* 0x000fe20000000800 */
[----:B------:R-:W-:Y:S01]  /*79a30*/  ISETP.GE.AND P2, PT, R7, UR4, PT ;  /* 0x0000000407007c0c */ /* 0x000fe2000bf46270 */
[----:B------:R-:W-:Y:S01]  /*79a40*/  ULDC UR4, c[0x0][0x228] ;  /* 0x00008a0000047ab9 */ /* 0x000fe20000000800 */
[----:B0-----:R-:W-:-:S05]  /*79a50*/  PRMT R6, R251, 0x7771, RZ ;  /* 0x00007771fb067816 */ /* 0x001fca00000000ff */
[----:B------:R0:W-:Y:S01]  /*79a60*/  @P0 STG.E.U8 desc[UR44][R186.64], R6 ;  /* 0x00000006ba000986 */ /* 0x0001e2000c10112c */
[----:B------:R-:W-:Y:S01]  /*79a70*/  PRMT R7, R251, 0x7772, RZ ;  /* 0x00007772fb077816 */ /* 0x000fe200000000ff */
[----:B------:R-:W-:Y:S01]  /*79a80*/  VIADD R178, R0, 0x194 ;  /* 0x0000019400b27836 */ /* 0x000fe20000000000 */
[C---:B------:R-:W-:Y:S01]  /*79a90*/  ISETP.LT.AND P5, PT, R3.reuse, UR6, !P5 ;  /* 0x0000000603007c0c */ /* 0x040fe2000efa1270 */
[----:B------:R-:W-:Y:S01]  /*79aa0*/  ULDC UR6, c[0x0][0x228] ;  /* 0x00008a0000067ab9 */ /* 0x000fe20000000800 */
[----:B------:R-:W-:Y:S01]  /*79ab0*/  ISETP.LT.AND P0, PT, R2, UR4, !P3 ;  /* 0x0000000402007c0c */ /* 0x000fe2000df01270 */
[----:B------:R-:W-:Y:S01]  /*79ac0*/  ULDC UR4, c[0x0][0x22c] ;  /* 0x00008b0000047ab9 */ /* 0x000fe20000000800 */
[----:B0-----:R-:W3:Y:S04]  /*79ad0*/  LDL.LU.64 R186, [R1+0x448] ;  /* 0x0004480001ba7983 */ /* 0x001ee80000300a00 */
[----:B------:R-:W3:Y:S01]  /*79ae0*/  LDL.LU R250, [R1+0x8] ;  /* 0x0000080001fa7983 */ /* 0x000ee20000300800 */
[----:B------:R-:W-:Y:S01]  /*79af0*/  ISETP.LT.AND P3, PT, R3, UR6, !P3 ;  /* 0x0000000603007c0c */ /* 0x000fe2000df61270 */
[----:B------:R-:W-:Y:S01]  /*79b00*/  ULDC UR6, c[0x0][0x228] ;  /* 0x00008a0000067ab9 */ /* 0x000fe20000000800 */
[----:B------:R-:W-:Y:S01]  /*79b10*/  PRMT R6, R251, 0x7773, RZ ;  /* 0x00007773fb067816 */ /* 0x000fe200000000ff */
[----:B--2---:R0:W-:Y:S01]  /*79b20*/  @P6 STG.E.U8 desc[UR44][R182.64], R7 ;  /* 0x00000007b6006986 */ /* 0x0041e2000c10112c */
[----:B------:R-:W-:Y:S01]  /*79b30*/  ISETP.GE.AND P6, PT, R178, UR4, PT ;  /* 0x00000004b2007c0c */ /* 0x000fe2000bfc6270 */
[----:B------:R-:W-:-:S02]  /*79b40*/  ULDC UR4, c[0x0][0x228] ;  /* 0x00008a0000047ab9 */ /* 0x000fc40000000800 */
[----:B0-----:R-:W2:Y:S04]  /*79b50*/  LDL.LU.64 R182, [R1+0x438] ;  /* 0x0004380001b67983 */ /* 0x001ea80000300a00 */
[----:B------:R-:W2:Y:S01]  /*79b60*/  LDL.LU.64 R178, [R1+0x440] ;  /* 0x0004400001b27983 */ /* 0x000ea20000300a00 */
[----:B------:R-:W-:-:S03]  /*79b70*/  PRMT R7, R237, 0x7770, RZ ;  /* 0x00007770ed077816 */ /* 0x000fc600000000ff */
[----:B------:R0:W-:Y:S04]  /*79b80*/  @P5 STG.E.U8 desc[UR44][R188.64], R6 ;  /* 0x00000006bc005986 */ /* 0x0001e8000c10112c */
[----:B----4-:R1:W-:Y:S01]  /*79b90*/  @P0 STG.E.U8 desc[UR44][R180.64], R7 ;  /* 0x00000007b4000986 */ /* 0x0103e2000c10112c */
[----:B0-----:R-:W-:-:S03]  /*79ba0*/  PRMT R6, R237, 0x7771, RZ ;  /* 0x00007771ed067816 */ /* 0x001fc600000000ff */
[----:B------:R-:W4:Y:S04]  /*79bb0*/  LDL.LU.64 R188, [R1+0x1b88] ;  /* 0x001b880001bc7983 */ /* 0x000f280000300a00 */
[----:B------:R0:W-:Y:S04]  /*79bc0*/  @P3 STG.E.U8 desc[UR44][R184.64], R6 ;  /* 0x00000006b8003986 */ /* 0x0001e8000c10112c */
[----:B-1----:R-:W4:Y:S04]  /*79bd0*/  LDL.LU.64 R180, [R1+0x430] ;  /* 0x0004300001b47983 */ /* 0x002f280000300a00 */
[----:B0-----:R-:W4:Y:S01]  /*79be0*/  LDL.LU.64 R184, [R1+0x428] ;  /* 0x0004280001b87983 */ /* 0x001f220000300a00 */
[----:B------:R-:W-:Y:S01]  /*79bf0*/  ISETP.LT.AND P0, PT, R2, UR4, !P2 ;  /* 0x0000000402007c0c */ /* 0x000fe2000d701270 */
[----:B------:R-:W-:Y:S01]  /*79c00*/  VIADD R6, R0, 0x195 ;  /* 0x0000019500067836 */ /* 0x000fe20000000000 */
[----:B------:R-:W-:Y:S01]  /*79c10*/  PRMT R7, R237, 0x7772, RZ ;  /* 0x00007772ed077816 */ /* 0x000fe200000000ff */
[----:B------:R-:W-:Y:S01]  /*79c20*/  ULDC UR4, c[0x0][0x22c] ;  /* 0x00008b0000047ab9 */ /* 0x000fe20000000800 */
[----:B------:R-:W-:Y:S01]  /*79c30*/  ISETP.LT.AND P2, PT, R3, UR6, !P2 ;  /* 0x0000000603007c0c */ /* 0x000fe2000d741270 */
[----:B------:R-:W-:Y:S01]  /*79c40*/  ULDC UR6, c[0x0][0x228] ;  /* 0x00008a0000067ab9 */ /* 0x000fe20000000800 */
[----:B------:R-:W-:Y:S01]  /*79c50*/  ISETP.LT.AND P5, PT, R2, UR8, !P6 ;  /* 0x0000000802007c0c */ /* 0x000fe2000f7a1270 */
[----:B------:R-:W4:Y:S01]  /*79c60*/  LDL.LU R251, [R1+0xc] ;  /* 0x00000c0001fb7983 */ /* 0x000f220000300800 */
[----:B------:R-:W-:Y:S01]  /*79c70*/  ISETP.GE.AND P3, PT, R6, UR4, PT ;  /* 0x0000000406007c0c */ /* 0x000fe2000bf66270 */
[----:B------:R-:W-:Y:S01]  /*79c80*/  VIADD R6, R0, 0x196 ;  /* 0x0000019600067836 */ /* 0x000fe20000000000 */
[----:B------:R-:W-:Y:S01]  /*79c90*/  ULDC UR4, c[0x0][0x22c] ;  /* 0x00008b0000047ab9 */ /* 0x000fe20000000800 */
[----:B------:R-:W-:-:S02]  /*79ca0*/  ULDC UR8, c[0x0][0x228] ;  /* 0x00008a0000087ab9 */ /* 0x000fc40000000800 */
[----:B---3--:R0:W-:Y:S01]  /*79cb0*/  @P0 STG.E.U8 desc[UR44][R186.64], R7 ;  /* 0x00000007ba000986 */ /* 0x0081e2000c10112c */
[----:B------:R-:W-:Y:S01]  /*79cc0*/  ISETP.GE.AND P0, PT, R6, UR4, PT ;  /* 0x0000000406007c0c */ /* 0x000fe2000bf06270 */
[----:B------:R-:W-:Y:S01]  /*79cd0*/  ULDC UR4, c[0x0][0x228] ;  /* 0x00008a0000047ab9 */ /* 0x000fe20000000800 */
[----:B------:R-:W-:Y:S01]  /*79ce0*/  PRMT R6, R250, 0x7770, RZ ;  /* 0x00007770fa067816 */ /* 0x000fe200000000ff */
[----:B0-----:R-:W-:Y:S01]  /*79cf0*/  IMAD.MOV.U32 R7, RZ, RZ, R237 ;  /* 0x000000ffff077224 */ /* 0x001fe200078e00ed */
[----:B------:R-:W-:Y:S01]  /*79d00*/  ISETP.LT.AND P6, PT, R3, UR4, !P6 ;  /* 0x0000000403007c0c */ /* 0x000fe2000f7c1270 */
[----:B------:R-:W-:Y:S01]  /*79d10*/  ULDC UR4, c[0x0][0x22c] ;  /* 0x00008b0000047ab9 */ /* 0x000fe20000000800 */
[----:B------:R-:W3:Y:S02]  /*79d20*/  LDL.LU.64 R236, [R1+0x420] ;  /* 0x0004200001ec7983 */ /* 0x000ee40000300a00 */
[----:B------:R-:W-:Y:S02]  /*79d30*/  PRMT R7, R7, 0x7773, RZ ;  /* 0x0000777307077816 */ /* 0x000fe400000000ff */
[----:B------:R-:W3:Y:S04]  /*79d40*/  LDL.LU.64 R186, [R1+0x418] ;  /* 0x0004180001ba7983 */ /* 0x000ee80000300a00 */
[----:B--2---:R0:W-:Y:S04]  /*79d50*/  @P2 STG.E.U8 desc[UR44][R178.64], R7 ;  /* 0x00000007b2002986 */ /* 0x0041e8000c10112c */
[----:B------:R1:W-:Y:S01]  /*79d60*/  @P5 STG.E.U8 desc[UR44][R182.64], R6 ;  /* 0x00000006b6005986 */ /* 0x0003e2000c10112c */
[----:B------:R-:W-:Y:S01]  /*79d70*/  ISETP.LT.AND P5, PT, R2, UR6, !P3 ;  /* 0x0000000602007c0c */ /* 0x000fe2000dfa1270 */
[----:B------:R-:W-:Y:S01]  /*79d80*/  ULDC UR6, c[0x0][0x228] ;  /* 0x00008a0000067ab9 */ /* 0x000fe20000000800 */
[----:B0-----:R-:W-:Y:S01]  /*79d90*/  VIADD R7, R0, 0x197 ;  /* 0x0000019700077836 */ /* 0x001fe20000000000 */
[C---:B-1----:R-:W-:Y:S01]  /*79da0*/  PRMT R6, R250.reuse, 0x7771, RZ ;  /* 0x00007771fa067816 */ /* 0x042fe200000000ff */
[----:B------:R-:W2:Y:S03]  /*79db0*/  LDL.LU.64 R182, [R1+0x408] ;  /* 0x0004080001b67983 */ /* 0x000ea60000300a00 */
[----:B------:R-:W-:Y:S01]  /*79dc0*/  ISETP.GE.AND P2, PT, R7, UR4, PT ;  /* 0x0000000407007c0c */ /* 0x000fe2000bf46270 */
[----:B------:R-:W-:Y:S01]  /*79dd0*/  ULDC UR4, c[0x0][0x228] ;  /* 0x00008a0000047ab9 */ /* 0x000fe20000000800 */
[----:B------:R-:W-:Y:S01]  /*79de0*/  PRMT R7, R250, 0x7772, RZ ;  /* 0x00007772fa077816 */ /* 0x000fe200000000ff */
[----:B----4-:R0:W-:Y:S04]  /*79df0*/  @P6 STG.E.U8 desc[UR44][R180.64], R6 ;  /* 0x00000006b4006986 */ /* 0x0101e8000c10112c */
[----:B------:R1:W-:Y:S04]  /*79e00*/  @P5 STG.E.U8 desc[UR44][R184.64], R7 ;  /* 0x00000007b8005986 */ /* 0x0003e8000c10112c */
[----:B0-----:R-:W4:Y:S04]  /*79e10*/  LDL.LU.64 R180, [R1+0x3f8] ;  /* 0x0003f80001b47983 */ /* 0x001f280000300a00 */
[----:B-1----:R-:W2:Y:S01]  /*79e20*/  LDL.LU.64 R184, [R1+0x1b80] ;  /* 0x001b800001b87983 */ /* 0x002ea20000300a00 */
[C---:B------:R-:W-:Y:S01]  /*79e30*/  ISETP.LT.AND P3, PT, R3.reuse, UR6, !P3 ;  /* 0x0000000603007c0c */ /* 0x040fe2000df61270 */
[----:B------:R-:W-:Y:S01]  /*79e40*/  ULDC UR6, c[0x0][0x228] ;  /* 0x00008a0000067ab9 */ /* 0x000fe20000000800 */
[----:B------:R-:W-:Y:S01]  /*79e50*/  ISETP.LT.AND P6, PT, R2, UR4, !P0 ;  /* 0x0000000402007c0c */ /* 0x000fe2000c7c1270 */
[----:B------:R-:W-:Y:S01]  /*79e60*/  VIADD R178, R0, 0x198 ;  /* 0x0000019800b27836 */ /* 0x000fe20000000000 */
[----:B------:R-:W-:Y:S01]  /*79e70*/  ISETP.LT.AND P0, PT, R3, UR6, !P0 ;  /* 0x0000000603007c0c */ /* 0x000fe2000c701270 */
[----:B------:R-:W-:Y:S01]  /*79e80*/  ULDC UR4, c[0x0][0x22c] ;  /* 0x00008b0000047ab9 */ /* 0x000fe20000000800 */
[----:B------:R-:W-:Y:S01]  /*79e90*/  PRMT R6, R250, 0x7773, RZ ;  /* 0x00007773fa067816 */ /* 0x000fe200000000ff */
[----:B------:R-:W-:Y:S01]  /*79ea0*/  ULDC UR6, c[0x0][0x228] ;  /* 0x00008a0000067ab9 */ /* 0x000fe20000000800 */
[----:B------:R-:W-:-:S02]  /*79eb0*/  PRMT R7, R251, 0x7770, RZ ;  /* 0x00007770fb077816 */ /* 0x000fc400000000ff */
[----:B------:R-:W-:Y:S01]  /*79ec0*/  ISETP.GE.AND P5, PT, R178, UR4, PT ;  /* 0x00000004b2007c0c */ /* 0x000fe2000bfa6270 */
[----:B------:R-:W-:Y:S01]  /*79ed0*/  ULDC UR4, c[0x0][0x228] ;  /* 0x00008a0000047ab9 */ /* 0x000fe20000000800 */
[----:B------:R-:W4:Y:S04]  /*79ee0*/  LDL.LU.64 R178, [R1+0x400] ;  /* 0x0004000001b27983 */ /* 0x000f280000300a00 */
[----:B---3--:R0:W-:Y:S04]  /*79ef0*/  @P3 STG.E.U8 desc[UR44][R236.64], R6 ;  /* 0x00000006ec003986 */ /* 0x0081e8000c10112c */
[----:B------:R-:W-:Y:S01]  /*79f00*/  @P6 STG.E.U8 desc[UR44][R186.64], R7 ;  /* 0x00000007ba006986 */ /* 0x000fe2000c10112c */
[----:B0-----:R-:W-:-:S03]  /*79f10*/  PRMT R6, R251, 0x7771, RZ ;  /* 0x00007771fb067816 */ /* 0x001fc600000000ff */
[----:B------:R-:W3:Y:S04]  /*79f20*/  LDL.LU.64 R236, [R1+0x3f0] ;  /* 0x0003f00001ec7983 */ /* 0x000ee80000300a00 */
[----:B--2---:R0:W-:Y:S04]  /*79f30*/  @P0 STG.E.U8 desc[UR44][R184.64], R6 ;  /* 0x00000006b8000986 */ /* 0x0041e8000c10112c */
[----:B0-----:R-:W2:Y:S04]  /*79f40*/  LDL.LU.64 R184, [R1+0x1b78] ;  /* 0x001b780001b87983 */ /* 0x001ea80000300a00 */
[----:B------:R-:W3:Y:S01]  /*79f50*/  LDL.LU.64 R186, [R1+0x3e8] ;  /* 0x0003e80001ba7983 */ /* 0x000ee20000300a00 */
[----:B------:R-:W-:Y:S01]  /*79f60*/  ISETP.LT.AND P3, PT, R2, UR4, !P2 ;  /* 0x0000000402007c0c */ /* 0x000fe2000d761270 */
[----:B------:R-:W-:Y:S01]  /*79f70*/  VIADD R6, R0, 0x199 ;  /* 0x0000019900067836 */ /* 0x000fe20000000000 */
[----:B------:R-:W-:Y:S01]  /*79f80*/  ULDC UR4, c[0x0][0x22c] ;  /* 0x00008b0000047ab9 */ /* 0x000fe20000000800 */
[----:B------:R-:W-:Y:S01]  /*79f90*/  ISETP.LT.AND P2, PT, R3, UR6, !P2 ;  /* 0x0000000603007c0c */ /* 0x000fe2000d741270 */
[----:B------:R-:W-:Y:S01]  /*79fa0*/  ULDC UR6, c[0x0][0x228] ;  /* 0x00008a0000067ab9 */ /* 0x000fe20000000800 */
[----:B------:R-:W-:-:S02]  /*79fb0*/  PRMT R7, R251, 0x7772, RZ ;  /* 0x00007772fb077816 */ /* 0x000fc400000000ff */
[----:B------:R-:W-:Y:S01]  /*79fc0*/  ISETP.GE.AND P0, PT, R6, UR4, PT ;  /* 0x0000000406007c0c */ /* 0x000fe2000bf06270 */
[----:B------:R-:W-:Y:S01]  /*79fd0*/  VIADD R6, R0, 0x19a ;  /* 0x0000019a00067836 */ /* 0x000fe20000000000 */
[----:B------:R-:W-:Y:S01]  /*79fe0*/  ISETP.LT.AND P6, PT, R2, UR8, !P5 ;  /* 0x0000000802007c0c */ /* 0x000fe2000efc1270 */
[----:B------:R-:W-:Y:S01]  /*79ff0*/  ULDC UR4, c[0x0][0x22c] ;  /* 0x00008b0000047ab9 */ /* 0x000fe20000000800 */
[----:B------:R-:W-:Y:S02]  /*7a000*/  ULDC UR8, c[0x0][0x228] ;  /* 0x00008a0000087ab9 */ /* 0x000fe40000000800 */
[----:B------:R0:W-:Y:S01]  /*7a010*/  @P3 STG.E.U8 desc[UR44][R182.64], R7 ;  /* 0x00000007b6003986 */ /* 0x0001e2000c10112c */
[----:B------:R-:W-:Y:S01]  /*7a020*/  ISETP.GE.AND P3, PT, R6, UR4, PT ;  /* 0x0000000406007c0c */ /* 0x000fe2000bf66270 */
[----:B------:R-:W-:Y:S02]  /*7a030*/  ULDC UR4, c[0x0][0x228] ;  /* 0x00008a0000047ab9 */ /* 0x000fe40000000800 */
[----:B------:R-:W-:Y:S01]  /*7a040*/  ISETP.LT.AND P5, PT, R3, UR4, !P5 ;  /* 0x0000000403007c0c */ /* 0x000fe2000efa1270 */
[----:B------:R-:W-:Y:S01]  /*7a050*/  ULDC UR4, c[0x0][0x22c] ;  /* 0x00008b0000047ab9 */ /* 0x000fe20000000800 */
[----:B0-----:R-:W-:Y:S01]  /*7a060*/  PRMT R7, R251, 0x7773, RZ ;  /* 0x00007773fb077816 */ /* 0x001fe200000000ff */
[----:B------:R-:W3:Y:S04]  /*7a070*/  LDL.LU.64 R182, [R1+0x3e0] ;  /* 0x0003e00001b67983 */ /* 0x000ee80000300a00 */
[----:B----4-:R0:W-:Y:S04]  /*7a080*/  @P2 STG.E.U8 desc[UR44][R178.64], R7 ;  /* 0x00000007b2002986 */ /* 0x0101e8000c10112c */
[----:B------:R-:W4:Y:S01]  /*7a090*/  LDL.LU.64 R250, [R1+0x3d8] ;  /* 0x0003d80001fa7983 */ /* 0x000f220000300a00 */
[----:B--2---:R-:W-:-:S05]  /*7a0a0*/  PRMT R6, R184, 0x7770, RZ ;  /* 0x00007770b8067816 */ /* 0x004fca00000000ff */
[----:B------:R1:W-:Y:S01]  /*7a0b0*/  @P6 STG.E.U8 desc[UR44][R180.64], R6 ;  /* 0x00000006b4006986 */ /* 0x0003e2000c10112c */
[----:B------:R-:W-:Y:S01]  /*7a0c0*/  ISETP.LT.AND P6, PT, R2, UR6, !P0 ;  /* 0x0000000602007c0c */ /* 0x000fe2000c7c1270 */
[----:B0-----:R-:W-:Y:S01]  /*7a0d0*/  VIADD R7, R0, 0x19b ;  /* 0x0000019b00077836 */ /* 0x001fe20000000000 */
[----:B------:R-:W-:Y:S01]  /*7a0e0*/  ULDC UR6, c[0x0][0x228] ;  /* 0x00008a0000067ab9 */ /* 0x000fe20000000800 */
[----:B-1----:R-:W-:-:S05]  /*7a0f0*/  PRMT R6, R184, 0x7771, RZ ;  /* 0x00007771b8067816 */ /* 0x002fca00000000ff */
[----:B---3--:R0:W-:Y:S02]  /*7a100*/  @P5 STG.E.U8 desc[UR44][R236.64], R6 ;  /* 0x00000006ec005986 */ /* 0x0081e4000c10112c */
[----:B0-----:R-:W-:Y:S02]  /*7a110*/  PRMT R6, R184, 0x7772, RZ ;  /* 0x00007772b8067816 */ /* 0x001fe400000000ff */
[----:B------:R-:W2:Y:S04]  /*7a120*/  LDL.LU.64 R236, [R1+0x3c8] ;  /* 0x0003c80001ec7983 */ /* 0x000ea80000300a00 */
[----:B------:R-:W3:Y:S04]  /*7a130*/  LDL.LU.64 R178, [R1+0x3c0] ;  /* 0x0003c00001b27983 */ /* 0x000ee80000300a00 */
[----:B------:R-:W3:Y:S04]  /*7a140*/  LDL.LU.64 R180, [R1+0x3b8] ;  /* 0x0003b80001b47983 */ /* 0x000ee80000300a00 */
[----:B------:R0:W-:Y:S04]  /*7a150*/  @P6 STG.E.U8 desc[UR44][R186.64], R6 ;  /* 0x00000006ba006986 */ /* 0x0001e8000c10112c */
[----:B0-----:R-:W2:Y:S01]  /*7a160*/  LDL.LU.64 R186, [R1+0x1b70] ;  /* 0x001b700001ba7983 */ /* 0x001ea20000300a00 */
[----:B------:R-:W-:Y:S01]  /*7a170*/  ISETP.GE.AND P2, PT, R7, UR4, PT ;  /* 0x0000000407007c0c */ /* 0x000fe2000bf46270 */
[----:B------:R-:W-:Y:S01]  /*7a180*/  ULDC UR4, c[0x0][0x228] ;  /* 0x00008a0000047ab9 */ /* 0x000fe20000000800 */
        /* <DEDUP_REMOVED lines=8> */
[----:B------:R-:W-:Y:S01]  /*7a210*/  ISETP.GE.AND P6, PT, R7, UR4, PT ;  /* 0x0000000407007c0c */ /* 0x000fe2000bfc6270 */
[----:B------:R-:W-:Y:S01]  /*7a220*/  ULDC UR4, c[0x0][0x228] ;  /* 0x00008a0000047ab9 */ /* 0x000fe20000000800 */
[----:B------:R-:W-:-:S02]  /*7a230*/  PRMT R7, R185, 0x7770, RZ ;  /* 0x00007770b9077816 */ /* 0x000fc400000000ff */
[----:B------:R-:W-:Y:S01]  /*7a240*/  PRMT R6, R185, 0x7771, RZ ;  /* 0x00007771b9067816 */ /* 0x000fe200000000ff */
[----:B------:R-:W-:Y:S04]  /*7a250*/  @P0 STG.E.U8 desc[UR44][R182.64], R184 ;  /* 0x000000b8b6000986 */ /* 0x000fe8000c10112c */
[----:B----4-:R0:W-:Y:S04]  /*7a260*/  @P5 STG.E.U8 desc[UR44][R250.64], R7 ;  /* 0x00000007fa005986 */ /* 0x0101e8000c10112c */
[----:B0-----:R-:W4:Y:S01]  /*7a270*/  LDL.LU.64 R250, [R1+0x3b0] ;  /* 0x0003b00001fa7983 */ /* 0x001f220000300a00 */
[----:B------:R-:W-:Y:S01]  /*7a280*/  ISETP.LT.AND P0, PT, R2, UR4, !P2 ;  /* 0x0000000402007c0c */ /* 0x000fe2000d701270 */
[----:B------:R-:W-:Y:S01]  /*7a290*/  ULDC UR4, c[0x0][0x22c] ;  /* 0x00008b0000047ab9 */ /* 0x000fe20000000800 */
[----:B------:R-:W-:Y:S01]  /*7a2a0*/  ISETP.LT.AND P2, PT, R3, UR6, !P2 ;  /* 0x0000000603007c0c */ /* 0x000fe2000d741270 */
[----:B------:R-:W-:Y:S01]  /*7a2b0*/  ULDC UR6, c[0x0][0x228] ;  /* 0x00008a0000067ab9 */ /* 0x000fe20000000800 */
[----:B--2---:R0:W-:Y:S04]  /*7a2c0*/  @P3 STG.E.U8 desc[UR44][R186.64], R6 ;  /* 0x00000006ba003986 */ /* 0x0041e8000c10112c */
[----:B0-----:R-:W2:Y:S01]  /*7a2d0*/  LDL.LU.64 R186, [R1+0x1b68] ;  /* 0x001b680001ba7983 */ /* 0x001ea20000300a00 */
[----:B------:R-:W-:-:S02]  /*7a2e0*/  PRMT R7, R185, 0x7772, RZ ;  /* 0x00007772b9077816 */ /* 0x000fc400000000ff */
[----:B------:R-:W-:Y:S01]  /*7a2f0*/  PRMT R185, R185, 0x7773, RZ ;  /* 0x00007773b9b97816 */ /* 0x000fe200000000ff */
[----:B------:R-:W4:Y:S04]  /*7a300*/  LDL.LU.64 R182, [R1+0x3a0] ;  /* 0x0003a00001b67983 */ /* 0x000f280000300a00 */
[----:B------:R0:W-:Y:S04]  /*7a310*/  @P0 STG.E.U8 desc[UR44][R236.64], R7 ;  /* 0x00000007ec000986 */ /* 0x0001e8000c10112c */
[----:B---3--:R1:W-:Y:S04]  /*7a320*/  @P2 STG.E.U8 desc[UR44][R178.64], R185 ;  /* 0x000000b9b2002986 */ /* 0x0083e8000c10112c */
[----:B0-----:R-:W3:Y:S04]  /*7a330*/  LDL.LU.64 R236, [R1+0x398] ;  /* 0x0003980001ec7983 */ /* 0x001ee80000300a00 */
[----:B-1----:R-:W3:Y:S01]  /*7a340*/  LDL.LU.64 R184, [R1+0x3a8] ;  /* 0x0003a80001b87983 */ /* 0x002ee20000300a00 */
        /* <DEDUP_REMOVED lines=11> */
[----:B--2---:R-:W-:-:S05]  /*7a400*/  PRMT R6, R186, 0x7770, RZ ;  /* 0x00007770ba067816 */ /* 0x004fca00000000ff */
[----:B------:R0:W-:Y:S02]  /*7a410*/  @P5 STG.E.U8 desc[UR44][R180.64], R6 ;  /* 0x00000006b4005986 */ /* 0x0001e4000c10112c */
[----:B0-----:R-:W-:-:S05]  /*7a420*/  PRMT R6, R186, 0x7771, RZ ;  /* 0x00007771ba067816 */ /* 0x001fca00000000ff */
[----:B----4-:R0:W-:Y:S04]  /*7a430*/  @P6 STG.E.U8 desc[UR44][R250.64], R6 ;  /* 0x00000006fa006986 */ /* 0x0101e8000c10112c */
[----:B0-----:R-:W2:Y:S01]  /*7a440*/  LDL.LU.64 R250, [R1+0x388] ;  /* 0x0003880001fa7983 */ /* 0x001ea20000300a00 */
[C---:B------:R-:W-:Y:S01]  /*7a450*/  ISETP.LT.AND P5, PT, R2.reuse, UR6, !P3 ;  /* 0x0000000602007c0c */ /* 0x040fe2000dfa1270 */
[----:B------:R-:W-:Y:S01]  /*7a460*/  ULDC UR6, c[0x0][0x228] ;  /* 0x00008a0000067ab9 */ /* 0x000fe20000000800 */
[----:B------:R-:W-:Y:S01]  /*7a470*/  ISETP.GE.AND P2, PT, R7, UR4, PT ;  /* 0x0000000407007c0c */ /* 0x000fe2000bf46270 */
[----:B------:R-:W-:Y:S01]  /*7a480*/  ULDC UR4, c[0x0][0x228] ;  /* 0x00008a0000047ab9 */ /* 0x000fe20000000800 */
[C---:B------:R-:W-:Y:S01]  /*7a490*/  ISETP.LT.AND P3, PT, R3.reuse, UR6, !P3 ;  /* 0x0000000603007c0c */ /* 0x040fe2000df61270 */
[----:B------:R-:W-:Y:S01]  /*7a4a0*/  ULDC UR6, c[0x0][0x228] ;  /* 0x00008a0000067ab9 */ /* 0x000fe20000000800 */
[----:B------:R-:W-:Y:S01]  /*7a4b0*/  ISETP.LT.AND P6, PT, R2, UR4, !P0 ;  /* 0x0000000402007c0c */ /* 0x000fe2000c7c1270 */
[----:B------:R-:W-:Y:S01]  /*7a4c0*/  VIADD R7, R0, 0x1a0 ;  /* 0x000001a000077836 */ /* 0x000fe20000000000 */
[C---:B------:R-:W-:Y:S01]  /*7a4d0*/  PRMT R6, R186.reuse, 0x7772, RZ ;  /* 0x00007772ba067816 */ /* 0x040fe200000000ff */
[----:B------:R-:W-:Y:S01]  /*7a4e0*/  ULDC UR4, c[0x0][0x22c] ;  /* 0x00008b0000047ab9 */ /* 0x000fe20000000800 */
[----:B------:R-:W-:Y:S01]  /*7a4f0*/  ISETP.LT.AND P0, PT, R3, UR6, !P0 ;  /* 0x0000000603007c0c */ /* 0x000fe2000c701270 */
[----:B------:R-:W4:Y:S01]  /*7a500*/  LDL.LU.64 R178, [R1+0x380] ;  /* 0x0003800001b27983 */ /* 0x000f220000300a00 */
[----:B------:R-:W-:Y:S01]  /*7a510*/  PRMT R186, R186, 0x7773, RZ ;  /* 0x00007773baba7816 */ /* 0x000fe200000000ff */
[----:B------:R-:W-:-:S02]  /*7a520*/  ULDC UR6, c[0x0][0x228] ;  /* 0x00008a0000067ab9 */ /* 0x000fc40000000800 */
[----:B---3--:R0:W-:Y:S01]  /*7a530*/  @P5 STG.E.U8 desc[UR44][R184.64], R6 ;  /* 0x00000006b8005986 */ /* 0x0081e2000c10112c */
[----:B------:R-:W-:Y:S01]  /*7a540*/  ISETP.GE.AND P5, PT, R7, UR4, PT ;  /* 0x0000000407007c0c */ /* 0x000fe2000bfa6270 */
[----:B------:R-:W-:Y:S01]  /*7a550*/  ULDC UR4, c[0x0][0x228] ;  /* 0x00008a0000047ab9 */ /* 0x000fe20000000800 */
[C---:B------:R-:W-:Y:S01]  /*7a560*/  PRMT R7, R187.reuse, 0x7770, RZ ;  /* 0x00007770bb077816 */ /* 0x040fe200000000ff */
[----:B------:R-:W-:Y:S04]  /*7a570*/  @P3 STG.E.U8 desc[UR44][R182.64], R186 ;  /* 0x000000bab6003986 */ /* 0x000fe8000c10112c */
[----:B------:R-:W3:Y:S01]  /*7a580*/  LDL.LU.64 R180, [R1+0x378] ;  /* 0x0003780001b47983 */ /* 0x000ee20000300a00 */
[----:B0-----:R-:W-:-:S03]  /*7a590*/  PRMT R6, R187, 0x7771, RZ ;  /* 0x00007771bb067816 */ /* 0x001fc600000000ff */
[----:B------:R0:W-:Y:S04]  /*7a5a0*/  @P6 STG.E.U8 desc[UR44][R236.64], R7 ;  /* 0x00000007ec006986 */ /* 0x0001e8000c10112c */
[----:B------:R1:W-:Y:S04]  /*7a5b0*/  @P0 STG.E.U8 desc[UR44][R188.64], R6 ;  /* 0x00000006bc000986 */ /* 0x0003e8000c10112c */
[----:B0-----:R-:W3:Y:S04]  /*7a5c0*/  LDL.LU.64 R236, [R1+0x370] ;  /* 0x0003700001ec7983 */ /* 0x001ee80000300a00 */
[----:B-1----:R-:W3:Y:S01]  /*7a5d0*/  LDL.LU.64 R188, [R1+0x1b60] ;  /* 0x001b600001bc7983 */ /* 0x002ee20000300a00 */
[----:B------:R-:W-:-:S02]  /*7a5e0*/  ISETP.LT.AND P3, PT, R2, UR4, !P2 ;  /* 0x0000000402007c0c */ /* 0x000fc4000d761270 */
[----:B------:R-:W-:Y:S01]  /*7a5f0*/  PRMT R7, R187, 0x7772, RZ ;  /* 0x00007772bb077816 */ /* 0x000fe200000000ff */
[----:B------:R-:W3:Y:S01]  /*7a600*/  LDL.LU.64 R184, [R1+0x368] ;  /* 0x0003680001b87983 */ /* 0x000ee20000300a00 */
[----:B------:R-:W-:Y:S01]  /*7a610*/  VIADD R6, R0, 0x1a1 ;  /* 0x000001a100067836 */ /* 0x000fe20000000000 */
[----:B------:R-:W-:Y:S02]  /*7a620*/  ULDC UR4, c[0x0][0x22c] ;  /* 0x00008b0000047ab9 */ /* 0x000fe40000000800 */
[----:B------:R-:W3:Y:S06]  /*7a630*/  LDL.LU.64 R182, [R1+0x360] ;  /* 0x0003600001b67983 */ /* 0x000eec0000300a00 */
[----:B--2---:R0:W-:Y:S04]  /*7a640*/  @P3 STG.E.U8 desc[UR44][R250.64], R7 ;  /* 0x00000007fa003986 */ /* 0x0041e8000c10112c */
[----:B0-----:R-:W2:Y:S01]  /*7a650*/  LDL.LU.64 R250, [R1+0x358] ;  /* 0x0003580001fa7983 */ /* 0x001ea20000300a00 */
[----:B------:R-:W-:Y:S01]  /*7a660*/  ISETP.GE.AND P0, PT, R6, UR4, PT ;  /* 0x0000000406007c0c */ /* 0x000fe2000bf06270 */
[----:B------:R-:W-:Y:S01]  /*7a670*/  VIADD R6, R0, 0x1a2 ;  /* 0x000001a200067836 */ /* 0x000fe20000000000 */
[----:B------:R-:W-:Y:S01]  /*7a680*/  ISETP.LT.AND P2, PT, R3, UR6, !P2 ;  /* 0x0000000603007c0c */ /* 0x000fe2000d741270 */
[----:B------:R-:W-:Y:S01]  /*7a690*/  ULDC UR4, c[0x0][0x22c] ;  /* 0x00008b0000047ab9 */ /* 0x000fe20000000800 */
[----:B------:R-:W-:Y:S01]  /*7a6a0*/  ISETP.LT.AND P6, PT, R2, UR8, !P5 ;  /* 0x0000000802007c0c */ /* 0x000fe2000efc1270 */
[----:B------:R-:W-:Y:S01]  /*7a6b0*/  ULDC UR6, c[0x0][0x228] ;  /* 0x00008a0000067ab9 */ /* 0x000fe20000000800 */
[----:B------:R-:W-:Y:S01]  /*7a6c0*/  ISETP.GE.AND P3, PT, R6, UR4, PT ;  /* 0x0000000406007c0c */ /* 0x000fe2000bf66270 */
[----:B------:R-:W-:Y:S01]  /*7a6d0*/  ULDC UR4, c[0x0][0x228] ;  /* 0x00008a0000047ab9 */ /* 0x000fe20000000800 */
[----:B------:R-:W-:Y:S01]  /*7a6e0*/  PRMT R187, R187, 0x7773, RZ ;  /* 0x00007773bbbb7816 */ /* 0x000fe200000000ff */
[----:B------:R-:W-:Y:S01]  /*7a6f0*/  VIADD R7, R0, 0x1a3 ;  /* 0x000001a300077836 */ /* 0x000fe20000000000 */
[----:B------:R-:W-:Y:S01]  /*7a700*/  ISETP.LT.AND P5, PT, R3, UR4, !P5 ;  /* 0x0000000403007c0c */ /* 0x000fe2000efa1270 */
[----:B------:R-:W-:Y:S01]  /*7a710*/  ULDC UR4, c[0x0][0x22c] ;  /* 0x00008b0000047ab9 */ /* 0x000fe20000000800 */
[----:B------:R-:W-:-:S03]  /*7a720*/  ULDC UR8, c[0x0][0x228] ;  /* 0x00008a0000087ab9 */ /* 0x000fc60000000800 */
[----:B----4-:R-:W-:Y:S01]  /*7a730*/  @P2 STG.E.U8 desc[UR44][R178.64], R187 ;  /* 0x000000bbb2002986 */ /* 0x010fe2000c10112c */
[----:B------:R-:W-:Y:S01]  /*7a740*/  ISETP.GE.AND P2, PT, R7, UR4, PT ;  /* 0x0000000407007c0c */ /* 0x000fe2000bf46270 */
[----:B------:R-:W-:Y:S01]  /*7a750*/  ULDC UR4, c[0x0][0x228] ;  /* 0x00008a0000047ab9 */ /* 0x000fe20000000800 */
[----:B---3--:R-:W-:-:S05]  /*7a760*/  PRMT R6, R188, 0x7770, RZ ;  /* 0x00007770bc067816 */ /* 0x008fca00000000ff */
[----:B------:R0:W-:Y:S01]  /*7a770*/  @P6 STG.E.U8 desc[UR44][R180.64], R6 ;  /* 0x00000006b4006986 */ /* 0x0001e2000c10112c */
[----:B------:R-:W-:Y:S01]  /*7a780*/  ISETP.LT.AND P6, PT, R2, UR6, !P0 ;  /* 0x0000000602007c0c */ /* 0x000fe2000c7c1270 */
[----:B------:R-:W-:Y:S01]  /*7a790*/  ULDC UR6, c[0x0][0x228] ;  /* 0x00008a0000067ab9 */ /* 0x000fe20000000800 */
[----:B0-----:R-:W-:-:S05]  /*7a7a0*/  PRMT R6, R188, 0x7771, RZ ;  /* 0x00007771bc067816 */ /* 0x001fca00000000ff */
[----:B------:R0:W-:Y:S01]  /*7a7b0*/  @P5 STG.E.U8 desc[UR44][R236.64], R6 ;  /* 0x00000006ec005986 */ /* 0x0001e2000c10112c */
[C---:B------:R-:W-:Y:S01]  /*7a7c0*/  ISETP.LT.AND P0, PT, R3.reuse, UR6, !P0 ;  /* 0x0000000603007c0c */ /* 0x040fe2000c701270 */
[----:B------:R-:W-:Y:S01]  /*7a7d0*/  ULDC UR6, c[0x0][0x228] ;  /* 0x00008a0000067ab9 */ /* 0x000fe20000000800 */
[----:B------:R-:W-:Y:S01]  /*7a7e0*/  ISETP.LT.AND P5, PT, R2, UR4, !P3 ;  /* 0x0000000402007c0c */ /* 0x000fe2000dfa1270 */
[----:B------:R-:W-:Y:S01]  /*7a7f0*/  VIADD R7, R0, 0x1a4 ;  /* 0x000001a400077836 */ /* 0x000fe20000000000 */
[----:B0-----:R-:W3:Y:S01]  /*7a800*/  LDL.LU.64 R236, [R1+0x348] ;  /* 0x0003480001ec7983 */ /* 0x001ee20000300a00 */
[C---:B------:R-:W-:Y:S01]  /*7a810*/  PRMT R6, R188.reuse, 0x7772, RZ ;  /* 0x00007772bc067816 */ /* 0x040fe200000000ff */
[----:B------:R-:W-:Y:S01]  /*7a820*/  ULDC UR4, c[0x0][0x22c] ;  /* 0x00008b0000047ab9 */ /* 0x000fe20000000800 */
[----:B------:R-:W-:Y:S01]  /*7a830*/  ISETP.LT.AND P3, PT, R3, UR6, !P3 ;  /* 0x0000000603007c0c */ /* 0x000fe2000df61270 */
[----:B------:R-:W4:Y:S01]  /*7a840*/  LDL.LU.64 R178, [R1+0x340] ;  /* 0x0003400001b27983 */ /* 0x000f220000300a00 */
[----:B------:R-:W-:Y:S01]  /*7a850*/  PRMT R188, R188, 0x7773, RZ ;  /* 0x00007773bcbc7816 */ /* 0x000fe200000000ff */
[----:B------:R-:W-:-:S02]  /*7a860*/  ULDC UR6, c[0x0][0x228] ;  /* 0x00008a0000067ab9 */ /* 0x000fc40000000800 */
[----:B------:R0:W-:Y:S01]  /*7a870*/  @P6 STG.E.U8 desc[UR44][R184.64], R6 ;  /* 0x00000006b8006986 */ /* 0x0001e2000c10112c */
[----:B------:R-:W-:Y:S01]  /*7a880*/  ISETP.GE.AND P6, PT, R7, UR4, PT ;  /* 0x0000000407007c0c */ /* 0x000fe2000bfc6270 */
[----:B------:R-:W-:Y:S01]  /*7a890*/  ULDC UR4, c[0x0][0x228] ;  /* 0x00008a0000047ab9 */ /* 0x000fe20000000800 */
[C---:B------:R-:W-:Y:S01]  /*7a8a0*/  PRMT R7, R189.reuse, 0x7770, RZ ;  /* 0x00007770bd077816 */ /* 0x040fe200000000ff */
[----:B------:R-:W-:Y:S04]  /*7a8b0*/  @P0 STG.E.U8 desc[UR44][R182.64], R188 ;  /* 0x000000bcb6000986 */ /* 0x000fe8000c10112c */
[----:B------:R-:W4:Y:S01]  /*7a8c0*/  LDL.LU.64 R180, [R1+0x338] ;  /* 0x0003380001b47983 */ /* 0x000f220000300a00 */
[----:B0-----:R-:W-:-:S03]  /*7a8d0*/  PRMT R6, R189, 0x7771, RZ ;  /* 0x00007771bd067816 */ /* 0x001fc600000000ff */
[----:B--2---:R0:W-:Y:S04]  /*7a8e0*/  @P5 STG.E.U8 desc[UR44][R250.64], R7 ;  /* 0x00000007fa005986 */ /* 0x0041e8000c10112c */
[----:B------:R1:W-:Y:S04]  /*7a8f0*/  @P3 STG.E.U8 desc[UR44][R190.64], R6 ;  /* 0x00000006be003986 */ /* 0x0003e8000c10112c */
[----:B0-----:R-:W2:Y:S04]  /*7a900*/  LDL.LU.64 R250, [R1+0x330] ;  /* 0x0003300001fa7983 */ /* 0x001ea80000300a00 */
[----:B-1----:R-:W2:Y:S01]  /*7a910*/  LDL.LU.64 R190, [R1+0x1b58] ;  /* 0x001b580001be7983 */ /* 0x002ea20000300a00 */
[----:B------:R-:W-:-:S02]  /*7a920*/  ISETP.LT.AND P0, PT, R2, UR4, !P2 ;  /* 0x0000000402007c0c */ /* 0x000fc4000d701270 */
[----:B------:R-:W-:Y:S01]  /*7a930*/  PRMT R7, R189, 0x7772, RZ ;  /* 0x00007772bd077816 */ /* 0x000fe200000000ff */
[----:B------:R-:W2:Y:S01]  /*7a940*/  LDL.LU.64 R184, [R1+0x328] ;  /* 0x0003280001b87983 */ /* 0x000ea20000300a00 */
[----:B------:R-:W-:Y:S01]  /*7a950*/  VIADD R6, R0, 0x1a5 ;  /* 0x000001a500067836 */ /* 0x000fe20000000000 */
[----:B------:R-:W-:Y:S02]  /*7a960*/  ULDC UR4, c[0x0][0x22c] ;  /* 0x00008b0000047ab9 */ /* 0x000fe40000000800 */
[----:B------:R-:W2:Y:S02]  /*7a970*/  LDL.LU.64 R182, [R1+0x320] ;  /* 0x0003200001b67983 */ /* 0x000ea40000300a00 */
[----:B------:R-:W-:Y:S01]  /*7a980*/  ISETP.GE.AND P3, PT, R6, UR4, PT ;  /* 0x0000000406007c0c */ /* 0x000fe2000bf66270 */
[----:B------:R-:W-:Y:S01]  /*7a990*/  VIADD R6, R0, 0x1a6 ;  /* 0x000001a600067836 */ /* 0x000fe20000000000 */
[----:B------:R-:W-:Y:S01]  /*7a9a0*/  ISETP.LT.AND P2, PT, R3, UR6, !P2 ;  /* 0x0000000603007c0c */ /* 0x000fe2000d741270 */
[----:B------:R-:W-:Y:S01]  /*7a9b0*/  ULDC UR4, c[0x0][0x22c] ;  /* 0x00008b0000047ab9 */ /* 0x000fe20000000800 */
[----:B------:R-:W-:Y:S01]  /*7a9c0*/  ISETP.LT.AND P5, PT, R2, UR8, !P6 ;  /* 0x0000000802007c0c */ /* 0x000fe2000f7a1270 */
[----:B------:R-:W-:Y:S01]  /*7a9d0*/  ULDC UR6, c[0x0][0x228] ;  /* 0x00008a0000067ab9 */ /* 0x000fe20000000800 */
[----:B------:R-:W-:Y:S01]  /*7a9e0*/  PRMT R189, R189, 0x7773, RZ ;  /* 0x00007773bdbd7816 */ /* 0x000fe200000000ff */
[----:B------:R-:W-:Y:S01]  /*7a9f0*/  ULDC UR8, c[0x0][0x228] ;  /* 0x00008a0000087ab9 */ /* 0x000fe20000000800 */
[----:B---3--:R0:W-:Y:S04]  /*7aa00*/  @P0 STG.E.U8 desc[UR44][R236.64], R7 ;  /* 0x00000007ec000986 */ /* 0x0081e8000c10112c */
[----:B0-----:R-:W3:Y:S01]  /*7aa10*/  LDL.LU.64 R236, [R1+0x318] ;  /* 0x0003180001ec7983 */ /* 0x001ee20000300a00 */
[----:B------:R-:W-:Y:S01]  /*7aa20*/  ISETP.GE.AND P0, PT, R6, UR4, PT ;  /* 0x0000000406007c0c */ /* 0x000fe2000bf06270 */
[----:B------:R-:W-:-:S02]  /*7aa30*/  ULDC UR4, c[0x0][0x228] ;  /* 0x00008a0000047ab9 */ /* 0x000fc40000000800 */
[----:B------:R-:W-:Y:S01]  /*7aa40*/  ISETP.LT.AND P6, PT, R3, UR4, !P6 ;  /* 0x0000000403007c0c */ /* 0x000fe2000f7c1270 */
[----:B----4-:R-:W-:Y:S01]  /*7aa50*/  @P2 STG.E.U8 desc[UR44][R178.64], R189 ;  /* 0x000000bdb2002986 */ /* 0x010fe2000c10112c */
[----:B------:R-:W-:Y:S01]  /*7aa60*/  VIADD R7, R0, 0x1a7 ;  /* 0x000001a700077836 */ /* 0x000fe20000000000 */
[----:B------:R-:W-:Y:S01]  /*7aa70*/  ULDC UR4, c[0x0][0x22c] ;  /* 0x00008b0000047ab9 */ /* 0x000fe20000000800 */
[----:B--2---:R-:W-:-:S05]  /*7aa80*/  PRMT R6, R190, 0x7770, RZ ;  /* 0x00007770be067816 */ /* 0x004fca00000000ff */
[----:B------:R0:W-:Y:S02]  /*7aa90*/  @P5 STG.E.U8 desc[UR44][R180.64], R6 ;  /* 0x00000006b4005986 */ /* 0x0001e4000c10112c */
[----:B0-----:R-:W-:-:S05]  /*7aaa0*/  PRMT R6, R190, 0x7771, RZ ;  /* 0x00007771be067816 */ /* 0x001fca00000000ff */
[----:B------:R0:W-:Y:S04]  /*7aab0*/  @P6 STG.E.U8 desc[UR44][R250.64], R6 ;  /* 0x00000006fa006986 */ /* 0x0001e8000c10112c */
        /* <DEDUP_REMOVED lines=22> */
[----:B---3--:R0:W-:Y:S04]  /*7ac20*/  @P6 STG.E.U8 desc[UR44][R236.64], R7 ;  /* 0x00000007ec006986 */ /* 0x0081e8000c10112c */
        /* <DEDUP_REMOVED lines=372> */
[----:B------:R-:W2:Y:S01]  /*7c370*/  LDL.LU.64 R182, [R1+0x120] ;  /* 0x0001200001b67983 */ /* 0x000ea20000300a00 */
[----:B------:R-:W-:Y:S01]  /*7c380*/  ISETP.LT.AND P2, PT, R3, UR6, !P2 ;  /* 0x0000000603007c0c */ /* 0x000fe2000d741270 */
[----:B------:R-:W-:Y:S01]  /*7c390*/  ULDC UR6, c[0x0][0x228] ;  /* 0x00008a0000067ab9 */ /* 0x000fe20000000800 */
[----:B------:R-:W-:Y:S01]  /*7c3a0*/  ISETP.LT.AND P5, PT, R2, UR8, !P6 ;  /* 0x0000000802007c0c */ /* 0x000fe2000f7a1270 */
[----:B------:R-:W-:Y:S01]  /*7c3b0*/  ULDC UR8, c[0x0][0x228] ;  /* 0x00008a0000087ab9 */ /* 0x000fe20000000800 */
[----:B------:R-:W-:Y:S01]  /*7c3c0*/  ISETP.GE.AND P3, PT, R6, UR4, PT ;  /* 0x0000000406007c0c */ /* 0x000fe2000bf66270 */
[----:B------:R-:W-:Y:S01]  /*7c3d0*/  VIADD R6, R0, 0x1c6 ;  /* 0x000001c600067836 */ /* 0x000fe20000000000 */
[----:B------:R-:W-:Y:S01]  /*7c3e0*/  ULDC UR4, c[0x0][0x22c] ;  /* 0x00008b0000047ab9 */ /* 0x000fe20000000800 */
[----:B------:R-:W-:Y:S01]  /*7c3f0*/  PRMT R205, R205, 0x7773, RZ ;  /* 0x00007773cdcd7816 */ /* 0x000fe200000000ff */
[----:B---3--:R0:W-:Y:S04]  /*7c400*/  @P0 STG.E.U8 desc[UR44][R236.64], R7 ;  /* 0x00000007ec000986 */ /* 0x0081e8000c10112c */
[----:B0-----:R-:W3:Y:S01]  /*7c410*/  LDL.LU.64 R236, [R1+0x118] ;  /* 0x0001180001ec7983 */ /* 0x001ee20000300a00 */
[----:B------:R-:W-:Y:S01]  /*7c420*/  ISETP.GE.AND P0, PT, R6, UR4, PT ;  /* 0x0000000406007c0c */ /* 0x000fe2000bf06270 */
[----:B------:R-:W-:-:S02]  /*7c430*/  ULDC UR4, c[0x0][0x228] ;  /* 0x00008a0000047ab9 */ /* 0x000fc40000000800 */
[----:B----4-:R-:W-:Y:S01]  /*7c440*/  @P2 STG.E.U8 desc[UR44][R178.64], R205 ;  /* 0x000000cdb2002986 */ /* 0x010fe2000c10112c */
[----:B--2---:R-:W-:-:S05]  /*7c450*/  PRMT R6, R206, 0x7770, RZ ;  /* 0x00007770ce067816 */ /* 0x004fca00000000ff */
[----:B------:R0:W-:Y:S04]  /*7c460*/  @P5 STG.E.U8 desc[UR44][R180.64], R6 ;  /* 0x00000006b4005986 */ /* 0x0001e8000c10112c */
[----:B0-----:R-:W2:Y:S01]  /*7c470*/  LDL.LU.64 R180, [R1+0x108] ;  /* 0x0001080001b47983 */ /* 0x001ea20000300a00 */
        /* <DEDUP_REMOVED lines=8> */
[C---:B------:R-:W-:Y:S01]  /*7c500*/  ISETP.LT.AND P3, PT, R3.reuse, UR6, !P3 ;  /* 0x0000000603007c0c */ /* 0x040fe2000df61270 */
[----:B------:R-:W-:Y:S01]  /*7c510*/  ULDC UR6, c[0x0][0x228] ;  /* 0x00008a0000067ab9 */ /* 0x000fe20000000800 */
[----:B------:R-:W-:Y:S01]  /*7c520*/  VIADD R7, R0, 0x1c8 ;  /* 0x000001c800077836 */ /* 0x000fe20000000000 */
[----:B------:R-:W4:Y:S04]  /*7c530*/  LDL.LU.64 R178, [R1+0x100] ;  /* 0x0001000001b27983 */ /* 0x000f280000300a00 */
[----:B------:R0:W-:Y:S01]  /*7c540*/  @P6 STG.E.U8 desc[UR44][R250.64], R6 ;  /* 0x00000006fa006986 */ /* 0x0001e2000c10112c */
[----:B------:R-:W-:Y:S01]  /*7c550*/  ISETP.LT.AND P6, PT, R2, UR4, !P0 ;  /* 0x0000000402007c0c */ /* 0x000fe2000c7c1270 */
[----:B------:R-:W-:Y:S01]  /*7c560*/  ULDC UR4, c[0x0][0x22c] ;  /* 0x00008b0000047ab9 */ /* 0x000fe20000000800 */
[----:B------:R-:W-:Y:S01]  /*7c570*/  ISETP.LT.AND P0, PT, R3, UR6, !P0 ;  /* 0x0000000603007c0c */ /* 0x000fe2000c701270 */
[----:B------:R-:W-:Y:S01]  /*7c580*/  ULDC UR6, c[0x0][0x228] ;  /* 0x00008a0000067ab9 */ /* 0x000fe20000000800 */
[C---:B0-----:R-:W-:Y:S01]  /*7c590*/  PRMT R6, R206.reuse, 0x7772, RZ ;  /* 0x00007772ce067816 */ /* 0x041fe200000000ff */
[----:B------:R-:W4:Y:S01]  /*7c5a0*/  LDL.LU.64 R250, [R1+0xf8] ;  /* 0x0000f80001fa7983 */ /* 0x000f220000300a00 */
[----:B------:R-:W-:-:S03]  /*7c5b0*/  PRMT R206, R206, 0x7773, RZ ;  /* 0x00007773cece7816 */ /* 0x000fc600000000ff */
[----:B------:R0:W-:Y:S01]  /*7c5c0*/  @P5 STG.E.U8 desc[UR44][R184.64], R6 ;  /* 0x00000006b8005986 */ /* 0x0001e2000c10112c */
[----:B------:R-:W-:Y:S01]  /*7c5d0*/  ISETP.GE.AND P5, PT, R7, UR4, PT ;  /* 0x0000000407007c0c */ /* 0x000fe2000bfa6270 */
[----:B------:R-:W-:Y:S01]  /*7c5e0*/  ULDC UR4, c[0x0][0x228] ;  /* 0x00008a0000047ab9 */ /* 0x000fe20000000800 */
[C---:B------:R-:W-:Y:S01]  /*7c5f0*/  PRMT R7, R207.reuse, 0x7770, RZ ;  /* 0x00007770cf077816 */ /* 0x040fe200000000ff */
[----:B------:R-:W-:Y:S01]  /*7c600*/  @P3 STG.E.U8 desc[UR44][R182.64], R206 ;  /* 0x000000ceb6003986 */ /* 0x000fe2000c10112c */
[----:B0-----:R-:W-:-:S03]  /*7c610*/  PRMT R6, R207, 0x7771, RZ ;  /* 0x00007771cf067816 */ /* 0x001fc600000000ff */
[----:B---3--:R-:W-:Y:S04]  /*7c620*/  @P6 STG.E.U8 desc[UR44][R236.64], R7 ;  /* 0x00000007ec006986 */ /* 0x008fe8000c10112c */
[----:B------:R0:W-:Y:S04]  /*7c630*/  @P0 STG.E.U8 desc[UR44][R208.64], R6 ;  /* 0x00000006d0000986 */ /* 0x0001e8000c10112c */
[----:B0-----:R-:W3:Y:S01]  /*7c640*/  LDL.LU.64 R208, [R1+0x1b10] ;  /* 0x001b100001d07983 */ /* 0x001ee20000300a00 */
[----:B------:R-:W-:Y:S02]  /*7c650*/  ISETP.LT.AND P3, PT, R2, UR4, !P2 ;  /* 0x0000000402007c0c */ /* 0x000fe4000d761270 */
[----:B------:R-:W-:Y:S01]  /*7c660*/  PRMT R7, R207, 0x7772, RZ ;  /* 0x00007772cf077816 */ /* 0x000fe200000000ff */
[----:B------:R-:W3:Y:S01]  /*7c670*/  LDL.LU.64 R236, [R1+0xf0] ;  /* 0x0000f00001ec7983 */ /* 0x000ee20000300a00 */
[----:B------:R-:W-:Y:S01]  /*7c680*/  VIADD R6, R0, 0x1c9 ;  /* 0x000001c900067836 */ /* 0x000fe20000000000 */
[----:B------:R-:W-:-:S02]  /*7c690*/  ULDC UR4, c[0x0][0x22c] ;  /* 0x00008b0000047ab9 */ /* 0x000fc40000000800 */
[----:B------:R-:W3:Y:S04]  /*7c6a0*/  LDL.LU.64 R184, [R1+0xe8] ;  /* 0x0000e80001b87983 */ /* 0x000ee80000300a00 */
[----:B------:R-:W3:Y:S04]  /*7c6b0*/  LDL.LU.64 R182, [R1+0xe0] ;  /* 0x0000e00001b67983 */ /* 0x000ee80000300a00 */
        /* <DEDUP_REMOVED lines=15> */
[----:B----4-:R0:W-:Y:S02]  /*7c7b0*/  @P2 STG.E.U8 desc[UR44][R178.64], R207 ;  /* 0x000000cfb2002986 */ /* 0x0101e4000c10112c */
[----:B0-----:R-:W-:-:S05]  /*7c7c0*/  VIADD R178, R0, 0x1cb ;  /* 0x000001cb00b27836 */ /* 0x001fca0000000000 */
[----:B------:R-:W-:Y:S01]  /*7c7d0*/  ISETP.GE.AND P2, PT, R178, UR4, PT ;  /* 0x00000004b2007c0c */ /* 0x000fe2000bf46270 */
[----:B------:R-:W-:Y:S01]  /*7c7e0*/  ULDC UR4, c[0x0][0x228] ;  /* 0x00008a0000047ab9 */ /* 0x000fe20000000800 */
[C---:B---3--:R-:W-:Y:S02]  /*7c7f0*/  PRMT R6, R208.reuse, 0x7770, RZ ;  /* 0x00007770d0067816 */ /* 0x048fe400000000ff */
[----:B------:R-:W-:-:S03]  /*7c800*/  PRMT R179, R208, 0x7771, RZ ;  /* 0x00007771d0b37816 */ /* 0x000fc600000000ff */
[----:B------:R0:W-:Y:S01]  /*7c810*/  @P6 STG.E.U8 desc[UR44][R250.64], R6 ;  /* 0x00000006fa006986 */ /* 0x0001e2000c10112c */
[C---:B------:R-:W-:Y:S01]  /*7c820*/  ISETP.LT.AND P6, PT, R2.reuse, UR6, !P0 ;  /* 0x0000000602007c0c */ /* 0x040fe2000c7c1270 */
[----:B------:R-:W-:Y:S02]  /*7c830*/  ULDC UR6, c[0x0][0x228] ;  /* 0x00008a0000067ab9 */ /* 0x000fe40000000800 */
[C---:B------:R-:W-:Y:S01]  /*7c840*/  ISETP.LT.AND P0, PT, R3.reuse, UR6, !P0 ;  /* 0x0000000603007c0c */ /* 0x040fe2000c701270 */
[----:B------:R1:W-:Y:S01]  /*7c850*/  @P5 STG.E.U8 desc[UR44][R236.64], R179 ;  /* 0x000000b3ec005986 */ /* 0x0003e2000c10112c */
[----:B------:R-:W-:Y:S01]  /*7c860*/  ULDC UR6, c[0x0][0x228] ;  /* 0x00008a0000067ab9 */ /* 0x000fe20000000800 */
[----:B------:R-:W-:Y:S01]  /*7c870*/  ISETP.LT.AND P5, PT, R2, UR4, !P3 ;  /* 0x0000000402007c0c */ /* 0x000fe2000dfa1270 */
[----:B------:R-:W-:Y:S01]  /*7c880*/  ULDC UR4, c[0x0][0x22c] ;  /* 0x00008b0000047ab9 */ /* 0x000fe20000000800 */
[C---:B------:R-:W-:Y:S02]  /*7c890*/  PRMT R178, R208.reuse, 0x7772, RZ ;  /* 0x00007772d0b27816 */ /* 0x040fe400000000ff */
[----:B------:R-:W-:Y:S01]  /*7c8a0*/  ISETP.LT.AND P3, PT, R3, UR6, !P3 ;  /* 0x0000000603007c0c */ /* 0x000fe2000df61270 */
[----:B0-----:R-:W3:Y:S01]  /*7c8b0*/  LDL.LU.64 R250, [R1+0xc8] ;  /* 0x0000c80001fa7983 */ /* 0x001ee20000300a00 */
[----:B------:R-:W-:Y:S01]  /*7c8c0*/  PRMT R208, R208, 0x7773, RZ ;  /* 0x00007773d0d07816 */ /* 0x000fe200000000ff */
[----:B------:R-:W-:Y:S01]  /*7c8d0*/  VIADD R6, R0, 0x1cd ;  /* 0x000001cd00067836 */ /* 0x000fe20000000000 */
[----:B------:R-:W-:Y:S01]  /*7c8e0*/  ULDC UR6, c[0x0][0x228] ;  /* 0x00008a0000067ab9 */ /* 0x000fe20000000800 */
[----:B------:R-:W-:Y:S01]  /*7c8f0*/  @P6 STG.E.U8 desc[UR44][R184.64], R178 ;  /* 0x000000b2b8006986 */ /* 0x000fe2000c10112c */
[----:B------:R-:W-:Y:S01]  /*7c900*/  ISETP.GE.AND P6, PT, R7, UR4, PT ;  /* 0x0000000407007c0c */ /* 0x000fe2000bfc6270 */
[----:B------:R-:W-:Y:S01]  /*7c910*/  ULDC UR4, c[0x0][0x228] ;  /* 0x00008a0000047ab9 */ /* 0x000fe20000000800 */
[----:B------:R-:W-:-:S02]  /*7c920*/  PRMT R7, R209, 0x7770, RZ ;  /* 0x00007770d1077816 */ /* 0x000fc400000000ff */
[C---:B-1----:R-:W-:Y:S01]  /*7c930*/  PRMT R179, R209.reuse, 0x7771, RZ ;  /* 0x00007771d1b37816 */ /* 0x042fe200000000ff */
[----:B------:R-:W-:Y:S04]  /*7c940*/  @P0 STG.E.U8 desc[UR44][R182.64], R208 ;  /* 0x000000d0b6000986 */ /* 0x000fe8000c10112c */
[----:B------:R-:W4:Y:S04]  /*7c950*/  LDL.LU.64 R236, [R1+0xc0] ;  /* 0x0000c00001ec7983 */ /* 0x000f280000300a00 */
[----:B--2---:R-:W-:Y:S04]  /*7c960*/  @P5 STG.E.U8 desc[UR44][R180.64], R7 ;  /* 0x00000007b4005986 */ /* 0x004fe8000c10112c */
[----:B------:R0:W-:Y:S04]  /*7c970*/  @P3 STG.E.U8 desc[UR44][R210.64], R179 ;  /* 0x000000b3d2003986 */ /* 0x0001e8000c10112c */
[----:B0-----:R-:W2:Y:S01]  /*7c980*/  LDL.LU.64 R210, [R1+0x1b08] ;  /* 0x001b080001d27983 */ /* 0x001ea20000300a00 */
[----:B------:R-:W-:Y:S01]  /*7c990*/  ISETP.LT.AND P0, PT, R2, UR4, !P2 ;  /* 0x0000000402007c0c */ /* 0x000fe2000d701270 */
[----:B------:R-:W-:Y:S01]  /*7c9a0*/  ULDC UR4, c[0x0][0x22c] ;  /* 0x00008b0000047ab9 */ /* 0x000fe20000000800 */
[----:B------:R-:W-:-:S02]  /*7c9b0*/  PRMT R178, R209, 0x7772, RZ ;  /* 0x00007772d1b27816 */ /* 0x000fc400000000ff */
[----:B------:R-:W-:Y:S01]  /*7c9c0*/  ISETP.GE.AND P3, PT, R6, UR4, PT ;  /* 0x0000000406007c0c */ /* 0x000fe2000bf66270 */
[----:B------:R-:W-:Y:S01]  /*7c9d0*/  VIADD R6, R0, 0x1ce ;  /* 0x000001ce00067836 */ /* 0x000fe20000000000 */
[----:B------:R-:W-:Y:S01]  /*7c9e0*/  ISETP.LT.AND P2, PT, R3, UR6, !P2 ;  /* 0x0000000603007c0c */ /* 0x000fe2000d741270 */
[----:B------:R-:W-:Y:S01]  /*7c9f0*/  ULDC UR4, c[0x0][0x22c] ;  /* 0x00008b0000047ab9 */ /* 0x000fe20000000800 */
[----:B------:R-:W-:Y:S01]  /*7ca00*/  ISETP.LT.AND P5, PT, R2, UR8, !P6 ;  /* 0x0000000802007c0c */ /* 0x000fe2000f7a1270 */
[----:B------:R-:W-:Y:S01]  /*7ca10*/  ULDC UR6, c[0x0][0x228] ;  /* 0x00008a0000067ab9 */ /* 0x000fe20000000800 */
[----:B------:R-:W-:Y:S01]  /*7ca20*/  PRMT R209, R209, 0x7773, RZ ;  /* 0x00007773d1d17816 */ /* 0x000fe200000000ff */
[----:B------:R-:W-:Y:S02]  /*7ca30*/  ULDC UR8, c[0x0][0x228] ;  /* 0x00008a0000087ab9 */ /* 0x000fe40000000800 */
[----:B---3--:R0:W-:Y:S01]  /*7ca40*/  @P0 STG.E.U8 desc[UR44][R250.64], R178 ;  /* 0x000000b2fa000986 */ /* 0x0081e2000c10112c */
[----:B------:R-:W-:Y:S01]  /*7ca50*/  ISETP.GE.AND P0, PT, R6, UR4, PT ;  /* 0x0000000406007c0c */ /* 0x000fe2000bf06270 */
[----:B------:R-:W-:-:S02]  /*7ca60*/  ULDC UR4, c[0x0][0x228] ;  /* 0x00008a0000047ab9 */ /* 0x000fc40000000800 */
[----:B------:R-:W-:Y:S01]  /*7ca70*/  ISETP.LT.AND P6, PT, R3, UR4, !P6 ;  /* 0x0000000403007c0c */ /* 0x000fe2000f7c1270 */
[----:B------:R-:W-:Y:S01]  /*7ca80*/  VIADD R6, R0, 0x1cf ;  /* 0x000001cf00067836 */ /* 0x000fe20000000000 */
[----:B------:R-:W-:Y:S01]  /*7ca90*/  ULDC UR4, c[0x0][0x22c] ;  /* 0x00008b0000047ab9 */ /* 0x000fe20000000800 */
[----:B----4-:R-:W-:Y:S03]  /*7caa0*/  @P2 STG.E.U8 desc[UR44][R236.64], R209 ;  /* 0x000000d1ec002986 */ /* 0x010fe6000c10112c */
[----:B------:R-:W-:Y:S01]  /*7cab0*/  ISETP.GE.AND P2, PT, R6, UR4, PT ;  /* 0x0000000406007c0c */ /* 0x000fe2000bf46270 */
[----:B------:R-:W-:Y:S01]  /*7cac0*/  ULDC UR4, c[0x0][0x228] ;  /* 0x00008a0000047ab9 */ /* 0x000fe20000000800 */
[----:B------:R-:W-:Y:S01]  /*7cad0*/  VIADD R6, R0, 0x1d0 ;  /* 0x000001d000067836 */ /* 0x000fe20000000000 */
[C---:B--2---:R-:W-:Y:S02]  /*7cae0*/  PRMT R7, R210.reuse, 0x7770, RZ ;  /* 0x00007770d2077816 */ /* 0x044fe400000000ff */
[----:B0-----:R-:W-:-:S03]  /*7caf0*/  PRMT R178, R210, 0x7771, RZ ;  /* 0x00007771d2b27816 */ /* 0x001fc600000000ff */
        /* <DEDUP_REMOVED lines=8> */
[----:B------:R-:W-:Y:S01]  /*7cb80*/  ISETP.LT.AND P0, PT, R3, UR6, !P0 ;  /* 0x0000000603007c0c */ /* 0x000fe2000c701270 */
[----:B------:R-:W-:Y:S01]  /*7cb90*/  ULDC UR6, c[0x0][0x228] ;  /* 0x00008a0000067ab9 */ /* 0x000fe20000000800 */
[C---:B0-----:R-:W-:Y:S01]  /*7cba0*/  PRMT R7, R210.reuse, 0x7772, RZ ;  /* 0x00007772d2077816 */ /* 0x041fe200000000ff */
[----:B------:R-:W2:Y:S01]  /*7cbb0*/  LDL.LU.64 R224, [R1+0x1b00] ;  /* 0x001b000001e07983 */ /* 0x000ea20000300a00 */
[----:B------:R-:W-:-:S02]  /*7cbc0*/  PRMT R210, R210, 0x7773, RZ ;  /* 0x00007773d2d27816 */ /* 0x000fc400000000ff */
[C---:B------:R-:W-:Y:S01]  /*7cbd0*/  PRMT R179, R211.reuse, 0x7771, RZ ;  /* 0x00007771d3b37816 */ /* 0x040fe200000000ff */
[----:B-1----:R-:W3:Y:S01]  /*7cbe0*/  LDL.LU.64 R226, [R1+0x1af8] ;  /* 0x001af80001e27983 */ /* 0x002ee20000300a00 */
[----:B------:R-:W-:-:S03]  /*7cbf0*/  PRMT R178, R211, 0x7770, RZ ;  /* 0x00007770d3b27816 */ /* 0x000fc600000000ff */
[----:B------:R0:W-:Y:S04]  /*7cc00*/  @P5 STG.E.U8 desc[UR44][R220.64], R7 ;  /* 0x00000007dc005986 */ /* 0x0001e8000c10112c */
[----:B------:R1:W-:Y:S04]  /*7cc10*/  @P3 STG.E.U8 desc[UR44][R222.64], R210 ;  /* 0x000000d2de003986 */ /* 0x0003e8000c10112c */
[----:B------:R4:W-:Y:S04]  /*7cc20*/  @P6 STG.E.U8 desc[UR44][R216.64], R178 ;  /* 0x000000b2d8006986 */ /* 0x0009e8000c10112c */
[----:B0-----:R-:W2:Y:S04]  /*7cc30*/  LDL.LU.64 R220, [R1+0x1af0] ;  /* 0x001af00001dc7983 */ /* 0x001ea80000300a00 */
[----:B-1----:R-:W3:Y:S04]  /*7cc40*/  LDL.LU.64 R222, [R1+0x1ae8] ;  /* 0x001ae80001de7983 */ /* 0x002ee80000300a00 */
[----:B----4-:R-:W4:Y:S04]  /*7cc50*/  LDL.LU.64 R216, [R1+0x1ae0] ;  /* 0x001ae00001d87983 */ /* 0x010f280000300a00 */
[----:B------:R0:W-:Y:S04]  /*7cc60*/  @P0 STG.E.U8 desc[UR44][R212.64], R179 ;  /* 0x000000b3d4000986 */ /* 0x0001e8000c10112c */
[----:B0-----:R-:W2:Y:S01]  /*7cc70*/  LDL.LU.64 R212, [R1+0x1ad8] ;  /* 0x001ad80001d47983 */ /* 0x001ea20000300a00 */
[----:B------:R-:W-:Y:S01]  /*7cc80*/  ISETP.GE.AND P5, PT, R6, UR4, PT ;  /* 0x0000000406007c0c */ /* 0x000fe2000bfa6270 */
[----:B------:R-:W-:-:S02]  /*7cc90*/  ULDC UR4, c[0x0][0x228] ;  /* 0x00008a0000047ab9 */ /* 0x000fc40000000800 */
[----:B------:R-:W-:Y:S02]  /*7cca0*/  ISETP.LT.AND P3, PT, R2, UR4, !P2 ;  /* 0x0000000402007c0c */ /* 0x000fe4000d761270 */
[----:B------:R-:W-:Y:S01]  /*7ccb0*/  PRMT R7, R211, 0x7772, RZ ;  /* 0x00007772d3077816 */ /* 0x000fe200000000ff */
[----:B------:R-:W-:Y:S01]  /*7ccc0*/  VIADD R6, R0, 0x1d1 ;  /* 0x000001d100067836 */ /* 0x000fe20000000000 */
[----:B------:R-:W-:Y:S01]  /*7ccd0*/  ISETP.LT.AND P2, PT, R3, UR6, !P2 ;  /* 0x0000000603007c0c */ /* 0x000fe2000d741270 */
[----:B------:R-:W-:Y:S01]  /*7cce0*/  ULDC UR4, c[0x0][0x22c] ;  /* 0x00008b0000047ab9 */ /* 0x000fe20000000800 */
[----:B------:R-:W-:Y:S01]  /*7ccf0*/  PRMT R211, R211, 0x7773, RZ ;  /* 0x00007773d3d37816 */ /* 0x000fe200000000ff */
[----:B------:R-:W-:-:S06]  /*7cd00*/  ULDC UR6, c[0x0][0x228] ;  /* 0x00008a0000067ab9 */ /* 0x000fcc0000000800 */
[----:B------:R0:W-:Y:S04]  /*7cd10*/  @P3 STG.E.U8 desc[UR44][R218.64], R7 ;  /* 0x00000007da003986 */ /* 0x0001e8000c10112c */
[----:B------:R1:W-:Y:S04]  /*7cd20*/  @P2 STG.E.U8 desc[UR44][R214.64], R211 ;  /* 0x000000d3d6002986 */ /* 0x0003e8000c10112c */
[----:B0-----:R-:W3:Y:S04]  /*7cd30*/  LDL.LU.64 R218, [R1+0x1ad0] ;  /* 0x001ad00001da7983 */ /* 0x001ee80000300a00 */
[----:B-1----:R-:W4:Y:S04]  /*7cd40*/  LDL.LU.64 R214, [R1+0x1ac8] ;  /* 0x001ac80001d67983 */ /* 0x002f280000300a00 */
[----:B------:R-:W3:Y:S04]  /*7cd50*/  LDL.LU R250, [R1+0x60] ;  /* 0x0000600001fa7983 */ /* 0x000ee80000300800 */
[----:B------:R-:W3:Y:S04]  /*7cd60*/  LDL.LU R236, [R1+0x64] ;  /* 0x0000640001ec7983 */ /* 0x000ee80000300800 */
[----:B------:R-:W3:Y:S01]  /*7cd70*/  LDL.LU R237, [R1+0x68] ;  /* 0x0000680001ed7983 */ /* 0x000ee20000300800 */
[----:B------:R-:W-:Y:S01]  /*7cd80*/  ISETP.LT.AND P6, PT, R2, UR8, !P5 ;  /* 0x0000000802007c0c */ /* 0x000fe2000efc1270 */
[----:B------:R-:W-:-:S02]  /*7cd90*/  ULDC UR8, c[0x0][0x228] ;  /* 0x00008a0000087ab9 */ /* 0x000fc40000000800 */
[----:B------:R-:W3:Y:S01]  /*7cda0*/  LDL.LU R251, [R1+0x6c] ;  /* 0x00006c0001fb7983 */ /* 0x000ee20000300800 */
[----:B------:R-:W-:Y:S01]  /*7cdb0*/  ISETP.GE.AND P0, PT, R6, UR4, PT ;  /* 0x0000000406007c0c */ /* 0x000fe2000bf06270 */
[----:B------:R-:W-:Y:S01]  /*7cdc0*/  VIADD R6, R0, 0x1d2 ;  /* 0x000001d200067836 */ /* 0x000fe20000000000 */
[----:B------:R-:W-:-:S04]  /*7cdd0*/  ULDC UR4, c[0x0][0x22c] ;  /* 0x00008b0000047ab9 */ /* 0x000fc80000000800 */
[----:B------:R-:W-:Y:S01]  /*7cde0*/  ISETP.GE.AND P3, PT, R6, UR4, PT ;  /* 0x0000000406007c0c */ /* 0x000fe2000bf66270 */
[----:B------:R-:W-:Y:S02]  /*7cdf0*/  ULDC UR4, c[0x0][0x228] ;  /* 0x00008a0000047ab9 */ /* 0x000fe40000000800 */
[----:B------:R-:W-:Y:S01]  /*7ce00*/  ISETP.LT.AND P5, PT, R3, UR4, !P5 ;  /* 0x0000000403007c0c */ /* 0x000fe2000efa1270 */
[----:B------:R-:W-:Y:S01]  /*7ce10*/  VIADD R6, R0, 0x1d3 ;  /* 0x000001d300067836 */ /* 0x000fe20000000000 */
[----:B------:R-:W-:-:S04]  /*7ce20*/  ULDC UR4, c[0x0][0x22c] ;  /* 0x00008b0000047ab9 */ /* 0x000fc80000000800 */
[----:B------:R-:W-:Y:S01]  /*7ce30*/  ISETP.GE.AND P2, PT, R6, UR4, PT ;  /* 0x0000000406007c0c */ /* 0x000fe2000bf46270 */
[----:B------:R-:W-:Y:S01]  /*7ce40*/  ULDC UR4, c[0x0][0x228] ;  /* 0x00008a0000047ab9 */ /* 0x000fe20000000800 */
[----:B------:R-:W-:Y:S01]  /*7ce50*/  VIADD R6, R0, 0x1d4 ;  /* 0x000001d400067836 */ /* 0x000fe20000000000 */
[----:B--2---:R-:W-:-:S05]  /*7ce60*/  PRMT R179, R212, 0x7770, RZ ;  /* 0x00007770d4b37816 */ /* 0x004fca00000000ff */
[----:B------:R0:W-:Y:S01]  /*7ce70*/  @P6 STG.E.U8 desc[UR44][R248.64], R179 ;  /* 0x000000b3f8006986 */ /* 0x0001e2000c10112c */
[----:B------:R-:W-:Y:S01]  /*7ce80*/  ISETP.LT.AND P6, PT, R2, UR6, !P0 ;  /* 0x0000000602007c0c */ /* 0x000fe2000c7c1270 */
[----:B------:R-:W-:Y:S01]  /*7ce90*/  ULDC UR6, c[0x0][0x228] ;  /* 0x00008a0000067ab9 */ /* 0x000fe20000000800 */
[----:B------:R-:W-:Y:S02]  /*7cea0*/  PRMT R7, R212, 0x7771, RZ ;  /* 0x00007771d4077816 */ /* 0x000fe400000000ff */
[----:B------:R-:W-:Y:S01]  /*7ceb0*/  ISETP.LT.AND P0, PT, R3, UR6, !P0 ;  /* 0x0000000603007c0c */ /* 0x000fe2000c701270 */
[----:B------:R-:W-:Y:S02]  /*7cec0*/  ULDC UR6, c[0x0][0x228] ;  /* 0x00008a0000067ab9 */ /* 0x000fe40000000800 */
[----:B------:R1:W-:Y:S01]  /*7ced0*/  @P5 STG.E.U8 desc[UR44][R246.64], R7 ;  /* 0x00000007f6005986 */ /* 0x0003e2000c10112c */
[----:B------:R-:W-:Y:S01]  /*7cee0*/  ISETP.LT.AND P5, PT, R2, UR4, !P3 ;  /* 0x0000000402007c0c */ /* 0x000fe2000dfa1270 */
[----:B------:R-:W-:Y:S01]  /*7cef0*/  ULDC UR4, c[0x0][0x22c] ;  /* 0x00008b0000047ab9 */ /* 0x000fe20000000800 */
[----:B0-----:R-:W-:-:S02]  /*7cf00*/  PRMT R179, R212, 0x7772, RZ ;  /* 0x00007772d4b37816 */ /* 0x001fc400000000ff */
[----:B------:R-:W-:Y:S01]  /*7cf10*/  ISETP.LT.AND P3, PT, R3, UR6, !P3 ;  /* 0x0000000603007c0c */ /* 0x000fe2000df61270 */
[----:B------:R-:W-:Y:S01]  /*7cf20*/  ULDC UR6, c[0x0][0x228] ;  /* 0x00008a0000067ab9 */ /* 0x000fe20000000800 */
[----:B------:R-:W-:Y:S01]  /*7cf30*/  PRMT R181, R212, 0x7773, RZ ;  /* 0x00007773d4b57816 */ /* 0x000fe200000000ff */
[----:B------:R0:W-:Y:S01]  /*7cf40*/  @P6 STG.E.U8 desc[UR44][R244.64], R179 ;  /* 0x000000b3f4006986 */ /* 0x0001e2000c10112c */
[----:B------:R-:W-:Y:S01]  /*7cf50*/  ISETP.GE.AND P6, PT, R6, UR4, PT ;  /* 0x0000000406007c0c */ /* 0x000fe2000bfc6270 */
[----:B------:R-:W-:Y:S02]  /*7cf60*/  ULDC UR4, c[0x0][0x228] ;  /* 0x00008a0000047ab9 */ /* 0x000fe40000000800 */
[----:B------:R-:W-:Y:S01]  /*7cf70*/  @P0 STG.E.U8 desc[UR44][R242.64], R181 ;  /* 0x000000b5f2000986 */ /* 0x000fe2000c10112c */
[----:B------:R-:W-:Y:S02]  /*7cf80*/  ISETP.LT.AND P0, PT, R2, UR4, !P2 ;  /* 0x0000000402007c0c */ /* 0x000fe4000d701270 */
[C---:B-1----:R-:W-:Y:S01]  /*7cf90*/  PRMT R7, R213.reuse, 0x7770, RZ ;  /* 0x00007770d5077816 */ /* 0x042fe200000000ff */
[----:B------:R-:W-:Y:S01]  /*7cfa0*/  VIADD R6, R0, 0x1d5 ;  /* 0x000001d500067836 */ /* 0x000fe20000000000 */
[----:B------:R-:W-:Y:S01]  /*7cfb0*/  PRMT R183, R213, 0x7771, RZ ;  /* 0x00007771d5b77816 */ /* 0x000fe200000000ff */
[----:B------:R-:W-:Y:S01]  /*7cfc0*/  ULDC UR4, c[0x0][0x22c] ;  /* 0x00008b0000047ab9 */ /* 0x000fe20000000800 */
[----:B------:R-:W-:Y:S01]  /*7cfd0*/  ISETP.LT.AND P2, PT, R3, UR6, !P2 ;  /* 0x0000000603007c0c */ /* 0x000fe2000d741270 */
[----:B------:R4:W-:Y:S01]  /*7cfe0*/  @P5 STG.E.U8 desc[UR44][R240.64], R7 ;  /* 0x00000007f0005986 */ /* 0x0009e2000c10112c */
[----:B------:R-:W-:Y:S01]  /*7cff0*/  ISETP.LT.AND P5, PT, R2, UR8, !P6 ;  /* 0x0000000802007c0c */ /* 0x000fe2000f7a1270 */
[----:B------:R-:W-:Y:S01]  /*7d000*/  ULDC UR6, c[0x0][0x228] ;  /* 0x00008a0000067ab9 */ /* 0x000fe20000000800 */
[C---:B0-----:R-:W-:Y:S01]  /*7d010*/  PRMT R179, R213.reuse, 0x7772, RZ ;  /* 0x00007772d5b37816 */ /* 0x041fe200000000ff */
[----:B------:R-:W-:Y:S01]  /*7d020*/  @P3 STG.E.U8 desc[UR44][R238.64], R183 ;  /* 0x000000b7ee003986 */ /* 0x000fe2000c10112c */
[----:B------:R-:W-:Y:S01]  /*7d030*/  ISETP.GE.AND P3, PT, R6, UR4, PT ;  /* 0x0000000406007c0c */ /* 0x000fe2000bf66270 */
[----:B------:R-:W-:Y:S01]  /*7d040*/  VIADD R6, R0, 0x1d6 ;  /* 0x000001d600067836 */ /* 0x000fe20000000000 */
[----:B------:R-:W-:Y:S01]  /*7d050*/  ULDC UR4, c[0x0][0x22c] ;  /* 0x00008b0000047ab9 */ /* 0x000fe20000000800 */
[----:B------:R0:W-:Y:S01]  /*7d060*/  @P0 STG.E.U8 desc[UR44][R234.64], R179 ;  /* 0x000000b3ea000986 */ /* 0x0001e2000c10112c */
[----:B------:R-:W-:Y:S01]  /*7d070*/  PRMT R213, R213, 0x7773, RZ ;  /* 0x00007773d5d57816 */ /* 0x000fe200000000ff */
[----:B------:R-:W-:Y:S01]  /*7d080*/  ULDC UR8, c[0x0][0x228] ;  /* 0x00008a0000087ab9 */ /* 0x000fe20000000800 */
[----:B------:R-:W-:Y:S01]  /*7d090*/  ISETP.GE.AND P0, PT, R6, UR4, PT ;  /* 0x0000000406007c0c */ /* 0x000fe2000bf06270 */
[----:B------:R-:W-:Y:S01]  /*7d0a0*/  ULDC UR4, c[0x0][0x228] ;  /* 0x00008a0000047ab9 */ /* 0x000fe20000000800 */
[----:B----4-:R-:W-:-:S02]  /*7d0b0*/  PRMT R7, R214, 0x7770, RZ ;  /* 0x00007770d6077816 */ /* 0x010fc400000000ff */
[C---:B------:R-:W-:Y:S01]  /*7d0c0*/  ISETP.LT.AND P6, PT, R3.reuse, UR4, !P6 ;  /* 0x0000000403007c0c */ /* 0x040fe2000f7c1270 */
[----:B------:R-:W-:Y:S01]  /*7d0d0*/  @P2 STG.E.U8 desc[UR44][R232.64], R213 ;  /* 0x000000d5e8002986 */ /* 0x000fe2000c10112c */
[----:B------:R-:W-:Y:S01]  /*7d0e0*/  VIADD R6, R0, 0x1d7 ;  /* 0x000001d700067836 */ /* 0x000fe20000000000 */
[----:B------:R-:W-:Y:S02]  /*7d0f0*/  ULDC UR4, c[0x0][0x22c] ;  /* 0x00008b0000047ab9 */ /* 0x000fe40000000800 */
[----:B------:R1:W-:Y:S01]  /*7d100*/  @P5 STG.E.U8 desc[UR44][R230.64], R7 ;  /* 0x00000007e6005986 */ /* 0x0003e2000c10112c */
[----:B------:R-:W-:Y:S01]  /*7d110*/  ISETP.LT.AND P5, PT, R2, UR6, !P3 ;  /* 0x0000000602007c0c */ /* 0x000fe2000dfa1270 */
[----:B------:R-:W-:Y:S01]  /*7d120*/  ULDC UR6, c[0x0][0x228] ;  /* 0x00008a0000067ab9 */ /* 0x000fe20000000800 */
[----:B0-----:R-:W-:Y:S02]  /*7d130*/  PRMT R179, R214, 0x7771, RZ ;  /* 0x00007771d6b37816 */ /* 0x001fe400000000ff */
[----:B------:R-:W-:Y:S01]  /*7d140*/  ISETP.LT.AND P3, PT, R3, UR6, !P3 ;  /* 0x0000000603007c0c */ /* 0x000fe2000df61270 */
[----:B------:R-:W-:Y:S01]  /*7d150*/  ULDC UR6, c[0x0][0x228] ;  /* 0x00008a0000067ab9 */ /* 0x000fe20000000800 */
[----:B------:R-:W-:Y:S01]  /*7d160*/  ISETP.GE.AND P2, PT, R6, UR4, PT ;  /* 0x0000000406007c0c */ /* 0x000fe2000bf46270 */
[----:B------:R-:W-:Y:S01]  /*7d170*/  ULDC UR4, c[0x0][0x228] ;  /* 0x00008a0000047ab9 */ /* 0x000fe20000000800 */
[----:B------:R0:W-:Y:S01]  /*7d180*/  @P6 STG.E.U8 desc[UR44][R228.64], R179 ;  /* 0x000000b3e4006986 */ /* 0x0001e2000c10112c */
[----:B------:R-:W-:Y:S01]  /*7d190*/  VIADD R6, R0, 0x1d8 ;  /* 0x000001d800067836 */ /* 0x000fe20000000000 */
[----:B-1----:R-:W-:-:S02]  /*7d1a0*/  PRMT R7, R214, 0x7772, RZ ;  /* 0x00007772d6077816 */ /* 0x002fc400000000ff */
[----:B------:R-:W-:Y:S01]  /*7d1b0*/  ISETP.LT.AND P6, PT, R2, UR4, !P0 ;  /* 0x0000000402007c0c */ /* 0x000fe2000c7c1270 */
[----:B------:R-:W-:Y:S01]  /*7d1c0*/  ULDC UR4, c[0x0][0x22c] ;  /* 0x00008b0000047ab9 */ /* 0x000fe20000000800 */
[----:B------:R-:W-:Y:S02]  /*7d1d0*/  ISETP.LT.AND P0, PT, R3, UR6, !P0 ;  /* 0x0000000603007c0c */ /* 0x000fe4000c701270 */
[----:B------:R-:W-:Y:S01]  /*7d1e0*/  PRMT R181, R214, 0x7773, RZ ;  /* 0x00007773d6b57816 */ /* 0x000fe200000000ff */
[----:B------:R1:W-:Y:S01]  /*7d1f0*/  @P5 STG.E.U8 desc[UR44][R176.64], R7 ;  /* 0x00000007b0005986 */ /* 0x0003e2000c10112c */
[----:B------:R-:W-:Y:S01]  /*7d200*/  ISETP.GE.AND P5, PT, R6, UR4, PT ;  /* 0x0000000406007c0c */ /* 0x000fe2000bfa6270 */
[----:B------:R-:W-:Y:S01]  /*7d210*/  ULDC UR4, c[0x0][0x228] ;  /* 0x00008a0000047ab9 */ /* 0x000fe20000000800 */
[C---:B0-----:R-:W-:Y:S01]  /*7d220*/  PRMT R179, R215.reuse, 0x7770, RZ ;  /* 0x00007770d7b37816 */ /* 0x041fe200000000ff */
[----:B------:R-:W-:Y:S01]  /*7d230*/  @P3 STG.E.U8 desc[UR44][R174.64], R181 ;  /* 0x000000b5ae003986 */ /* 0x000fe2000c10112c */
[----:B------:R-:W-:Y:S01]  /*7d240*/  ISETP.LT.AND P3, PT, R2, UR4, !P2 ;  /* 0x0000000402007c0c */ /* 0x000fe2000d761270 */
[----:B------:R-:W-:Y:S01]  /*7d250*/  VIADD R6, R0, 0x1d9 ;  /* 0x000001d900067836 */ /* 0x000fe20000000000 */
[----:B------:R-:W-:Y:S01]  /*7d260*/  PRMT R183, R215, 0x7771, RZ ;  /* 0x00007771d7b77816 */ /* 0x000fe200000000ff */
[----:B------:R-:W-:Y:S01]  /*7d270*/  ULDC UR6, c[0x0][0x228] ;  /* 0x00008a0000067ab9 */ /* 0x000fe20000000800 */
[----:B------:R-:W-:Y:S01]  /*7d280*/  @P6 STG.E.U8 desc[UR44][R172.64], R179 ;  /* 0x000000b3ac006986 */ /* 0x000fe2000c10112c */
[----:B------:R-:W-:Y:S01]  /*7d290*/  ULDC UR4, c[0x0][0x22c] ;  /* 0x00008b0000047ab9 */ /* 0x000fe20000000800 */
[----:B------:R-:W-:Y:S01]  /*7d2a0*/  ISETP.LT.AND P2, PT, R3, UR6, !P2 ;  /* 0x0000000603007c0c */ /* 0x000fe2000d741270 */
[----:B------:R-:W-:Y:S01]  /*7d2b0*/  ULDC UR6, c[0x0][0x228] ;  /* 0x00008a0000067ab9 */ /* 0x000fe20000000800 */
[----:B------:R0:W-:Y:S01]  /*7d2c0*/  @P0 STG.E.U8 desc[UR44][R170.64], R183 ;  /* 0x000000b7aa000986 */ /* 0x0001e2000c10112c */
[----:B------:R-:W-:Y:S01]  /*7d2d0*/  ISETP.LT.AND P6, PT, R2, UR8, !P5 ;  /* 0x0000000802007c0c */ /* 0x000fe2000efc1270 */
[----:B------:R-:W-:Y:S01]  /*7d2e0*/  ULDC UR8, c[0x0][0x228] ;  /* 0x00008a0000087ab9 */ /* 0x000fe20000000800 */
[----:B-1----:R-:W-:-:S02]  /*7d2f0*/  PRMT R7, R215, 0x7772, RZ ;  /* 0x00007772d7077816 */ /* 0x002fc400000000ff */
[----:B------:R-:W-:Y:S01]  /*7d300*/  ISETP.GE.AND P0, PT, R6, UR4, PT ;  /* 0x0000000406007c0c */ /* 0x000fe2000bf06270 */
[----:B------:R-:W-:Y:S01]  /*7d310*/  VIADD R6, R0, 0x1da ;  /* 0x000001da00067836 */ /* 0x000fe20000000000 */
[----:B------:R-:W-:Y:S01]  /*7d320*/  ULDC UR4, c[0x0][0x22c] ;  /* 0x00008b0000047ab9 */ /* 0x000fe20000000800 */
[----:B------:R1:W-:Y:S01]  /*7d330*/  @P3 STG.E.U8 desc[UR44][R168.64], R7 ;  /* 0x00000007a8003986 */ /* 0x0003e2000c10112c */
[----:B------:R-:W-:Y:S02]  /*7d340*/  PRMT R215, R215, 0x7773, RZ ;  /* 0x00007773d7d77816 */ /* 0x000fe400000000ff */
[----:B------:R-:W-:Y:S01]  /*7d350*/  ISETP.GE.AND P3, PT, R6, UR4, PT ;  /* 0x0000000406007c0c */ /* 0x000fe2000bf66270 */
[----:B------:R-:W-:Y:S01]  /*7d360*/  ULDC UR4, c[0x0][0x228] ;  /* 0x00008a0000047ab9 */ /* 0x000fe20000000800 */
[----:B0-----:R-:W-:Y:S02]  /*7d370*/  PRMT R171, R216, 0x7770, RZ ;  /* 0x00007770d8ab7816 */ /* 0x001fe400000000ff */
[----:B------:R-:W-:Y:S01]  /*7d380*/  ISETP.LT.AND P5, PT, R3, UR4, !P5 ;  /* 0x0000000403007c0c */ /* 0x000fe2000efa1270 */
[----:B------:R-:W-:Y:S01]  /*7d390*/  @P2 STG.E.U8 desc[UR44][R166.64], R215 ;  /* 0x000000d7a6002986 */ /* 0x000fe2000c10112c */
[----:B------:R-:W-:Y:S01]  /*7d3a0*/  VIADD R6, R0, 0x1db ;  /* 0x000001db00067836 */ /* 0x000fe20000000000 */
[----:B------:R-:W-:-:S02]  /*7d3b0*/  ULDC UR4, c[0x0][0x22c] ;  /* 0x00008b0000047ab9 */ /* 0x000fc40000000800 */
[----:B------:R0:W-:Y:S01]  /*7d3c0*/  @P6 STG.E.U8 desc[UR44][R164.64], R171 ;  /* 0x000000aba4006986 */ /* 0x0001e2000c10112c */
[----:B------:R-:W-:Y:S01]  /*7d3d0*/  ISETP.LT.AND P6, PT, R2, UR6, !P0 ;  /* 0x0000000602007c0c */ /* 0x000fe2000c7c1270 */
[----:B------:R-:W-:Y:S01]  /*7d3e0*/  ULDC UR6, c[0x0][0x228] ;  /* 0x00008a0000067ab9 */ /* 0x000fe20000000800 */
[----:B-1----:R-:W-:Y:S02]  /*7d3f0*/  PRMT R7, R216, 0x7771, RZ ;  /* 0x00007771d8077816 */ /* 0x002fe400000000ff */
[----:B------:R-:W-:Y:S01]  /*7d400*/  ISETP.LT.AND P0, PT, R3, UR6, !P0 ;  /* 0x0000000603007c0c */ /* 0x000fe2000c701270 */
[----:B------:R-:W-:Y:S01]  /*7d410*/  ULDC UR6, c[0x0][0x228] ;  /* 0x00008a0000067ab9 */ /* 0x000fe20000000800 */
[----:B------:R-:W-:Y:S01]  /*7d420*/  ISETP.GE.AND P2, PT, R6, UR4, PT ;  /* 0x0000000406007c0c */ /* 0x000fe2000bf46270 */
[----:B------:R-:W-:Y:S01]  /*7d430*/  ULDC UR4, c[0x0][0x228] ;  /* 0x00008a0000047ab9 */ /* 0x000fe20000000800 */
[----:B------:R1:W-:Y:S01]  /*7d440*/  @P5 STG.E.U8 desc[UR44][R140.64], R7 ;  /* 0x000000078c005986 */ /* 0x0003e2000c10112c */
[----:B------:R-:W-:Y:S01]  /*7d450*/  VIADD R6, R0, 0x1dc ;  /* 0x000001dc00067836 */ /* 0x000fe20000000000 */
[----:B0-----:R-:W-:-:S02]  /*7d460*/  PRMT R165, R216, 0x7772, RZ ;  /* 0x00007772d8a57816 */ /* 0x001fc400000000ff */
[----:B------:R-:W-:Y:S01]  /*7d470*/  ISETP.LT.AND P5, PT, R2, UR4, !P3 ;  /* 0x0000000402007c0c */ /* 0x000fe2000dfa1270 */
[----:B------:R-:W-:Y:S01]  /*7d480*/  ULDC UR4, c[0x0][0x22c] ;  /* 0x00008b0000047ab9 */ /* 0x000fe20000000800 */
[----:B------:R-:W-:Y:S02]  /*7d490*/  ISETP.LT.AND P3, PT, R3, UR6, !P3 ;  /* 0x0000000603007c0c */ /* 0x000fe4000df61270 */
[----:B------:R-:W-:Y:S01]  /*7d4a0*/  PRMT R167, R216, 0x7773, RZ ;  /* 0x00007773d8a77816 */ /* 0x000fe200000000ff */
[----:B------:R-:W-:Y:S01]  /*7d4b0*/  @P6 STG.E.U8 desc[UR44][R138.64], R165 ;  /* 0x000000a58a006986 */ /* 0x000fe2000c10112c */
[----:B------:R-:W-:Y:S01]  /*7d4c0*/  ISETP.GE.AND P6, PT, R6, UR4, PT ;  /* 0x0000000406007c0c */ /* 0x000fe2000bfc6270 */
[----:B------:R-:W-:Y:S01]  /*7d4d0*/  ULDC UR4, c[0x0][0x228] ;  /* 0x00008a0000047ab9 */ /* 0x000fe20000000800 */
[C---:B-1----:R-:W-:Y:S01]  /*7d4e0*/  PRMT R7, R217.reuse, 0x7770, RZ ;  /* 0x00007770d9077816 */ /* 0x042fe200000000ff */
[----:B------:R0:W-:Y:S01]  /*7d4f0*/  @P0 STG.E.U8 desc[UR44][R136.64], R167 ;  /* 0x000000a788000986 */ /* 0x0001e2000c10112c */
[----:B------:R-:W-:Y:S01]  /*7d500*/  ISETP.LT.AND P0, PT, R2, UR4, !P2 ;  /* 0x0000000402007c0c */ /* 0x000fe2000d701270 */
[----:B------:R-:W-:Y:S01]  /*7d510*/  VIADD R6, R0, 0x1dd ;  /* 0x000001dd00067836 */ /* 0x000fe20000000000 */
[----:B------:R-:W-:Y:S01]  /*7d520*/  PRMT R141, R217, 0x7771, RZ ;  /* 0x00007771d98d7816 */ /* 0x000fe200000000ff */
[----:B------:R-:W-:Y:S01]  /*7d530*/  ULDC UR6, c[0x0][0x228] ;  /* 0x00008a0000067ab9 */ /* 0x000fe20000000800 */
[----:B------:R3:W-:Y:S01]  /*7d540*/  @P5 STG.E.U8 desc[UR44][R132.64], R7 ;  /* 0x0000000784005986 */ /* 0x0007e2000c10112c */
[----:B------:R-:W-:Y:S01]  /*7d550*/  ULDC UR4, c[0x0][0x22c] ;  /* 0x00008b0000047ab9 */ /* 0x000fe20000000800 */
[----:B------:R-:W-:Y:S01]  /*7d560*/  ISETP.LT.AND P2, PT, R3, UR6, !P2 ;  /* 0x0000000603007c0c */ /* 0x000fe2000d741270 */
[----:B------:R-:W-:Y:S01]  /*7d570*/  ULDC UR6, c[0x0][0x228] ;  /* 0x00008a0000067ab9 */ /* 0x000fe20000000800 */
[----:B------:R-:W-:Y:S01]  /*7d580*/  @P3 STG.E.U8 desc[UR44][R134.64], R141 ;  /* 0x0000008d86003986 */ /* 0x000fe2000c10112c */
[----:B------:R-:W-:Y:S01]  /*7d590*/  ISETP.LT.AND P5, PT, R2, UR8, !P6 ;  /* 0x0000000802007c0c */ /* 0x000fe2000f7a1270 */
[----:B------:R-:W-:Y:S01]  /*7d5a0*/  ULDC UR8, c[0x0][0x228] ;  /* 0x00008a0000087ab9 */ /* 0x000fe20000000800 */
[----:B0-----:R-:W-:-:S02]  /*7d5b0*/  PRMT R137, R217, 0x7772, RZ ;  /* 0x00007772d9897816 */ /* 0x001fc400000000ff */
[----:B------:R-:W-:Y:S01]  /*7d5c0*/  ISETP.GE.AND P3, PT, R6, UR4, PT ;  /* 0x0000000406007c0c */ /* 0x000fe2000bf66270 */
[----:B------:R-:W-:Y:S01]  /*7d5d0*/  VIADD R6, R0, 0x1de ;  /* 0x000001de00067836 */ /* 0x000fe20000000000 */
[----:B------:R-:W-:Y:S01]  /*7d5e0*/  ULDC UR4, c[0x0][0x22c] ;  /* 0x00008b0000047ab9 */ /* 0x000fe20000000800 */
[----:B------:R0:W-:Y:S01]  /*7d5f0*/  @P0 STG.E.U8 desc[UR44][R130.64], R137 ;  /* 0x0000008982000986 */ /* 0x0001e2000c10112c */
[----:B------:R-:W-:Y:S02]  /*7d600*/  PRMT R217, R217, 0x7773, RZ ;  /* 0x00007773d9d97816 */ /* 0x000fe400000000ff */
[----:B------:R-:W-:Y:S01]  /*7d610*/  ISETP.GE.AND P0, PT, R6, UR4, PT ;  /* 0x0000000406007c0c */ /* 0x000fe2000bf06270 */
[----:B------:R-:W-:Y:S01]  /*7d620*/  ULDC UR4, c[0x0][0x228] ;  /* 0x00008a0000047ab9 */ /* 0x000fe20000000800 */
[----:B---3--:R-:W-:Y:S02]  /*7d630*/  PRMT R7, R218, 0x7770, RZ ;  /* 0x00007770da077816 */ /* 0x008fe400000000ff */
[----:B------:R-:W-:Y:S01]  /*7d640*/  ISETP.LT.AND P6, PT, R3, UR4, !P6 ;  /* 0x0000000403007c0c */ /* 0x000fe2000f7c1270 */
[----:B------:R-:W-:Y:S01]  /*7d650*/  @P2 STG.E.U8 desc[UR44][R126.64], R217 ;  /* 0x000000d97e002986 */ /* 0x000fe2000c10112c */
[----:B------:R-:W-:Y:S01]  /*7d660*/  VIADD R6, R0, 0x1df ;  /* 0x000001df00067836 */ /* 0x000fe20000000000 */
[----:B------:R-:W-:-:S02]  /*7d670*/  ULDC UR4, c[0x0][0x22c] ;  /* 0x00008b0000047ab9 */ /* 0x000fc40000000800 */
        /* <DEDUP_REMOVED lines=41> */
[----:B------:R0:W-:Y:S01]  /*7d910*/  @P2 STG.E.U8 desc[UR44][R110.64], R219 ;  /* 0x000000db6e002986 */ /* 0x0001e2000c10112c */
[----:B------:R-:W-:Y:S01]  /*7d920*/  VIADD R6, R0, 0x1e3 ;  /* 0x000001e300067836 */ /* 0x000fe20000000000 */
[----:B------:R-:W-:-:S02]  /*7d930*/  ULDC UR4, c[0x0][0x22c] ;  /* 0x00008b0000047ab9 */ /* 0x000fc40000000800 */
[----:B------:R2:W-:Y:S01]  /*7d940*/  @P6 STG.E.U8 desc[UR44][R112.64], R117 ;  /* 0x0000007570006986 */ /* 0x0005e2000c10112c */
[----:B------:R-:W-:Y:S01]  /*7d950*/  ISETP.LT.AND P6, PT, R2, UR6, !P0 ;  /* 0x0000000602007c0c */ /* 0x000fe2000c7c1270 */
[----:B------:R-:W-:Y:S01]  /*7d960*/  ULDC UR6, c[0x0][0x228] ;  /* 0x00008a0000067ab9 */ /* 0x000fe20000000800 */
[----:B-1----:R-:W-:Y:S02]  /*7d970*/  PRMT R7, R220, 0x7771, RZ ;  /* 0x00007771dc077816 */ /* 0x002fe400000000ff */
[C---:B------:R-:W-:Y:S01]  /*7d980*/  ISETP.LT.AND P0, PT, R3.reuse, UR6, !P0 ;  /* 0x0000000603007c0c */ /* 0x040fe2000c701270 */
[----:B------:R-:W-:Y:S01]  /*7d990*/  ULDC UR6, c[0x0][0x228] ;  /* 0x00008a0000067ab9 */ /* 0x000fe20000000800 */
[----:B------:R-:W-:Y:S01]  /*7d9a0*/  ISETP.GE.AND P2, PT, R6, UR4, PT ;  /* 0x0000000406007c0c */ /* 0x000fe2000bf46270 */
[----:B------:R-:W-:Y:S01]  /*7d9b0*/  ULDC UR4, c[0x0][0x228] ;  /* 0x00008a0000047ab9 */ /* 0x000fe20000000800 */
[----:B0-----:R-:W-:Y:S01]  /*7d9c0*/  PRMT R111, R220, 0x7772, RZ ;  /* 0x00007772dc6f7816 */ /* 0x001fe200000000ff */
[----:B------:R0:W-:Y:S01]  /*7d9d0*/  @P5 STG.E.U8 desc[UR44][R108.64], R7 ;  /* 0x000000076c005986 */ /* 0x0001e2000c10112c */
[----:B------:R-:W-:Y:S01]  /*7d9e0*/  VIADD R6, R0, 0x1e4 ;  /* 0x000001e400067836 */ /* 0x000fe20000000000 */
[----:B------:R-:W-:Y:S01]  /*7d9f0*/  ISETP.LT.AND P5, PT, R2, UR4, !P3 ;  /* 0x0000000402007c0c */ /* 0x000fe2000dfa1270 */
[----:B------:R-:W-:Y:S01]  /*7da00*/  ULDC UR4, c[0x0][0x22c] ;  /* 0x00008b0000047ab9 */ /* 0x000fe20000000800 */
[----:B------:R-:W-:-:S02]  /*7da10*/  ISETP.LT.AND P3, PT, R3, UR6, !P3 ;  /* 0x0000000603007c0c */ /* 0x000fc4000df61270 */
[----:B--2---:R-:W-:Y:S01]  /*7da20*/  PRMT R113, R220, 0x7773, RZ ;  /* 0x00007773dc717816 */ /* 0x004fe200000000ff */
[----:B------:R-:W-:Y:S01]  /*7da30*/  @P6 STG.E.U8 desc[UR44][R106.64], R111 ;  /* 0x0000006f6a006986 */ /* 0x000fe2000c10112c */
[----:B------:R-:W-:Y:S01]  /*7da40*/  ISETP.GE.AND P6, PT, R6, UR4, PT ;  /* 0x0000000406007c0c */ /* 0x000fe2000bfc6270 */
[----:B------:R-:W-:Y:S01]  /*7da50*/  ULDC UR4, c[0x0][0x228] ;  /* 0x00008a0000047ab9 */ /* 0x000fe20000000800 */
[----:B------:R-:W-:Y:S01]  /*7da60*/  ULDC UR6, c[0x0][0x228] ;  /* 0x00008a0000067ab9 */ /* 0x000fe20000000800 */
[----:B------:R1:W-:Y:S01]  /*7da70*/  @P0 STG.E.U8 desc[UR44][R104.64], R113 ;  /* 0x0000007168000986 */ /* 0x0003e2000c10112c */
[----:B------:R-:W-:Y:S02]  /*7da80*/  ISETP.LT.AND P0, PT, R2, UR4, !P2 ;  /* 0x0000000402007c0c */ /* 0x000fe4000d701270 */
[C---:B0-----:R-:W-:Y:S01]  /*7da90*/  PRMT R7, R221.reuse, 0x7770, RZ ;  /* 0x00007770dd077816 */ /* 0x041fe200000000ff */
[----:B------:R-:W-:Y:S01]  /*7daa0*/  VIADD R6, R0, 0x1e5 ;  /* 0x000001e500067836 */ /* 0x000fe20000000000 */
[----:B------:R-:W-:Y:S01]  /*7dab0*/  PRMT R109, R221, 0x7771, RZ ;  /* 0x00007771dd6d7816 */ /* 0x000fe200000000ff */
[----:B------:R-:W-:Y:S01]  /*7dac0*/  ULDC UR4, c[0x0][0x22c] ;  /* 0x00008b0000047ab9 */ /* 0x000fe20000000800 */
[----:B------:R-:W-:Y:S01]  /*7dad0*/  ISETP.LT.AND P2, PT, R3, UR6, !P2 ;  /* 0x0000000603007c0c */ /* 0x000fe2000d741270 */
[----:B------:R0:W-:Y:S01]  /*7dae0*/  @P5 STG.E.U8 desc[UR44][R100.64], R7 ;  /* 0x0000000764005986 */ /* 0x0001e2000c10112c */
[----:B------:R-:W-:Y:S01]  /*7daf0*/  ISETP.LT.AND P5, PT, R2, UR8, !P6 ;  /* 0x0000000802007c0c */ /* 0x000fe2000f7a1270 */
[----:B------:R-:W-:Y:S01]  /*7db00*/  ULDC UR6, c[0x0][0x228] ;  /* 0x00008a0000067ab9 */ /* 0x000fe20000000800 */
[----:B------:R-:W-:Y:S01]  /*7db10*/  ULDC UR8, c[0x0][0x228] ;  /* 0x00008a0000087ab9 */ /* 0x000fe20000000800 */
[----:B------:R-:W-:Y:S01]  /*7db20*/  @P3 STG.E.U8 desc[UR44][R102.64], R109 ;  /* 0x0000006d66003986 */ /* 0x000fe2000c10112c */
        /* <DEDUP_REMOVED lines=28> */
[----:B------:R0:W-:Y:S01]  /*7dcf0*/  @P5 STG.E.U8 desc[UR44][R90.64], R7 ;  /* 0x000000075a005986 */ /* 0x0001e2000c10112c */
[----:B------:R-:W-:Y:S01]  /*7dd00*/  ISETP.GE.AND P5, PT, R6, UR4, PT ;  /* 0x0000000406007c0c */ /* 0x000fe2000bfa6270 */
[----:B------:R-:W-:Y:S01]  /*7dd10*/  ULDC UR4, c[0x0][0x228] ;  /* 0x00008a0000047ab9 */ /* 0x000fe20000000800 */
[C---:B-1----:R-:W-:Y:S01]  /*7dd20*/  PRMT R93, R223.reuse, 0x7770, RZ ;  /* 0x00007770df5d7816 */ /* 0x042fe200000000ff */
        /* <DEDUP_REMOVED lines=20> */
[----:B-1----:R-:W-:Y:S02]  /*7de70*/  PRMT R85, R250, 0x7770, RZ ;  /* 0x00007770fa557816 */ /* 0x002fe400000000ff */
[----:B------:R-:W-:Y:S01]  /*7de80*/  ISETP.LT.AND P5, PT, R3, UR4, !P5 ;  /* 0x0000000403007c0c */ /* 0x000fe2000efa1270 */
[----:B------:R1:W-:Y:S01]  /*7de90*/  @P2 STG.E.U8 desc[UR44][R78.64], R223 ;  /* 0x000000df4e002986 */ /* 0x0003e2000c10112c */
[----:B------:R-:W-:Y:S01]  /*7dea0*/  VIADD R6, R0, 0x1eb ;  /* 0x000001eb00067836 */ /* 0x000fe20000000000 */
[----:B------:R-:W-:-:S02]  /*7deb0*/  ULDC UR4, c[0x0][0x22c] ;  /* 0x00008b0000047ab9 */ /* 0x000fc40000000800 */
[----:B------:R2:W-:Y:S01]  /*7dec0*/  @P6 STG.E.U8 desc[UR44][R80.64], R85 ;  /* 0x0000005550006986 */ /* 0x0005e2000c10112c */
[----:B------:R-:W-:Y:S01]  /*7ded0*/  ISETP.LT.AND P6, PT, R2, UR6, !P0 ;  /* 0x0000000602007c0c */ /* 0x000fe2000c7c1270 */
[----:B------:R-:W-:Y:S01]  /*7dee0*/  ULDC UR6, c[0x0][0x228] ;  /* 0x00008a0000067ab9 */ /* 0x000fe20000000800 */
[C---:B------:R-:W-:Y:S02]  /*7def0*/  ISETP.LT.AND P0, PT, R3.reuse, UR8, !P0 ;  /* 0x0000000803007c0c */ /* 0x040fe4000c701270 */
[----:B0-----:R-:W-:Y:S02]  /*7df00*/  PRMT R7, R250, 0x7771, RZ ;  /* 0x00007771fa077816 */ /* 0x001fe400000000ff */
[----:B------:R-:W-:Y:S01]  /*7df10*/  ISETP.GE.AND P2, PT, R6, UR4, PT ;  /* 0x0000000406007c0c */ /* 0x000fe2000bf46270 */
[----:B------:R-:W-:Y:S01]  /*7df20*/  ULDC UR4, c[0x0][0x228] ;  /* 0x00008a0000047ab9 */ /* 0x000fe20000000800 */
[----:B-1----:R-:W-:Y:S01]  /*7df30*/  PRMT R79, R250, 0x7772, RZ ;  /* 0x00007772fa4f7816 */ /* 0x002fe200000000ff */
[----:B------:R0:W-:Y:S01]  /*7df40*/  @P5 STG.E.U8 desc[UR44][R76.64], R7 ;  /* 0x000000074c005986 */ /* 0x0001e2000c10112c */
[----:B------:R-:W-:Y:S01]  /*7df50*/  VIADD R6, R0, 0x1ec ;  /* 0x000001ec00067836 */ /* 0x000fe20000000000 */
[----:B------:R-:W-:Y:S01]  /*7df60*/  ISETP.LT.AND P5, PT, R2, UR4, !P3 ;  /* 0x0000000402007c0c */ /* 0x000fe2000dfa1270 */
[----:B------:R-:W-:Y:S01]  /*7df70*/  ULDC UR4, c[0x0][0x22c] ;  /* 0x00008b0000047ab9 */ /* 0x000fe20000000800 */
[----:B------:R-:W-:-:S02]  /*7df80*/  ISETP.LT.AND P3, PT, R3, UR6, !P3 ;  /* 0x0000000603007c0c */ /* 0x000fc4000df61270 */
[----:B--2---:R-:W-:Y:S01]  /*7df90*/  PRMT R81, R250, 0x7773, RZ ;  /* 0x00007773fa517816 */ /* 0x004fe200000000ff */
[----:B------:R1:W-:Y:S01]  /*7dfa0*/  @P6 STG.E.U8 desc[UR44][R72.64], R79 ;  /* 0x0000004f48006986 */ /* 0x0003e2000c10112c */
[----:B------:R-:W-:Y:S01]  /*7dfb0*/  ISETP.GE.AND P6, PT, R6, UR4, PT ;  /* 0x0000000406007c0c */ /* 0x000fe2000bfc6270 */
[----:B------:R-:W-:Y:S01]  /*7dfc0*/  ULDC UR4, c[0x0][0x228] ;  /* 0x00008a0000047ab9 */ /* 0x000fe20000000800 */
[----:B------:R-:W-:Y:S01]  /*7dfd0*/  ULDC UR6, c[0x0][0x228] ;  /* 0x00008a0000067ab9 */ /* 0x000fe20000000800 */
[----:B------:R-:W-:Y:S01]  /*7dfe0*/  @P0 STG.E.U8 desc[UR44][R74.64], R81 ;  /* 0x000000514a000986 */ /* 0x000fe2000c10112c */
[----:B------:R-:W-:Y:S02]  /*7dff0*/  ISETP.LT.AND P0, PT, R2, UR4, !P2 ;  /* 0x0000000402007c0c */ /* 0x000fe4000d701270 */
[----:B0-----:R-:W-:Y:S01]  /*7e000*/  PRMT R7, R236, 0x7770, RZ ;  /* 0x00007770ec077816 */ /* 0x001fe200000000ff */
[----:B------:R-:W-:Y:S01]  /*7e010*/  VIADD R6, R0, 0x1f5 ;  /* 0x000001f500067836 */ /* 0x000fe20000000000 */
[----:B------:R-:W-:Y:S01]  /*7e020*/  PRMT R77, R236, 0x7771, RZ ;  /* 0x00007771ec4d7816 */ /* 0x000fe200000000ff */
[----:B------:R-:W-:-:S02]  /*7e030*/  ULDC UR4, c[0x0][0x228] ;  /* 0x00008a0000047ab9 */ /* 0x000fc40000000800 */
[----:B------:R0:W-:Y:S01]  /*7e040*/  @P5 STG.E.U8 desc[UR44][R68.64], R7 ;  /* 0x0000000744005986 */ /* 0x0001e2000c10112c */
[----:B------:R-:W-:Y:S01]  /*7e050*/  ISETP.LT.AND P2, PT, R3, UR4, !P2 ;  /* 0x0000000403007c0c */ /* 0x000fe2000d741270 */
[----:B------:R-:W-:Y:S01]  /*7e060*/  ULDC UR4, c[0x0][0x22c] ;  /* 0x00008b0000047ab9 */ /* 0x000fe20000000800 */
[----:B-1----:R-:W-:Y:S01]  /*7e070*/  PRMT R73, R236, 0x7772, RZ ;  /* 0x00007772ec497816 */ /* 0x002fe200000000ff */
[----:B------:R-:W-:Y:S01]  /*7e080*/  @P3 STG.E.U8 desc[UR44][R70.64], R77 ;  /* 0x0000004d46003986 */ /* 0x000fe2000c10112c */
[----:B------:R-:W-:Y:S01]  /*7e090*/  ISETP.GE.AND P3, PT, R6, UR7, PT ;  /* 0x0000000706007c0c */ /* 0x000fe2000bf66270 */
[----:B------:R-:W-:Y:S01]  /*7e0a0*/  VIADD R6, R0, 0x1ed ;  /* 0x000001ed00067836 */ /* 0x000fe20000000000 */
[----:B------:R-:W-:Y:S01]  /*7e0b0*/  ISETP.LT.AND P5, PT, R2, UR6, !P6 ;  /* 0x0000000602007c0c */ /* 0x000fe2000f7a1270 */
[----:B------:R1:W-:Y:S01]  /*7e0c0*/  @P0 STG.E.U8 desc[UR44][R66.64], R73 ;  /* 0x0000004942000986 */ /* 0x0003e2000c10112c */
[----:B------:R-:W-:Y:S01]  /*7e0d0*/  ULDC UR6, c[0x0][0x228] ;  /* 0x00008a0000067ab9 */ /* 0x000fe20000000800 */
[----:B------:R-:W-:Y:S01]  /*7e0e0*/  ULDC UR7, c[0x0][0x228] ;  /* 0x00008a0000077ab9 */ /* 0x000fe20000000800 */
[----:B------:R-:W-:Y:S01]  /*7e0f0*/  ISETP.GE.AND P0, PT, R6, UR4, PT ;  /* 0x0000000406007c0c */ /* 0x000fe2000bf06270 */
[----:B------:R-:W-:Y:S01]  /*7e100*/  ULDC UR4, c[0x0][0x228] ;  /* 0x00008a0000047ab9 */ /* 0x000fe20000000800 */
[----:B0-----:R-:W-:-:S02]  /*7e110*/  PRMT R7, R236, 0x7773, RZ ;  /* 0x00007773ec077816 */ /* 0x001fc400000000ff */
[----:B------:R-:W-:Y:S01]  /*7e120*/  ISETP.LT.AND P6, PT, R3, UR4, !P6 ;  /* 0x0000000403007c0c */ /* 0x000fe2000f7c1270 */
[----:B------:R-:W-:Y:S02]  /*7e130*/  ULDC UR4, c[0x0][0x228] ;  /* 0x00008a0000047ab9 */ /* 0x000fe40000000800 */
[----:B------:R0:W-:Y:S01]  /*7e140*/  @P2 STG.E.U8 desc[UR44][R62.64], R7 ;  /* 0x000000073e002986 */ /* 0x0001e2000c10112c */
[----:B------:R-:W-:Y:S01]  /*7e150*/  ISETP.LT.AND P2, PT, R2, UR4, !P0 ;  /* 0x0000000402007c0c */ /* 0x000fe2000c741270 */
[----:B------:R-:W-:Y:S01]  /*7e160*/  VIADD R6, R0, 0x1ee ;  /* 0x000001ee00067836 */ /* 0x000fe20000000000 */
[----:B------:R-:W-:Y:S01]  /*7e170*/  PRMT R69, R237, 0x7770, RZ ;  /* 0x00007770ed457816 */ /* 0x000fe200000000ff */
[----:B------:R-:W-:Y:S01]  /*7e180*/  ULDC UR4, c[0x0][0x22c] ;  /* 0x00008b0000047ab9 */ /* 0x000fe20000000800 */
[----:B------:R-:W-:Y:S01]  /*7e190*/  ISETP.LT.AND P0, PT, R3, UR6, !P0 ;  /* 0x0000000603007c0c */ /* 0x000fe2000c701270 */
[----:B------:R-:W-:Y:S01]  /*7e1a0*/  ULDC UR6, c[0x0][0x228] ;  /* 0x00008a0000067ab9 */ /* 0x000fe20000000800 */
[C---:B-1----:R-:W-:Y:S01]  /*7e1b0*/  PRMT R67, R237.reuse, 0x7771, RZ ;  /* 0x00007771ed437816 */ /* 0x042fe200000000ff */
[----:B------:R-:W-:Y:S01]  /*7e1c0*/  @P5 STG.E.U8 desc[UR44][R64.64], R69 ;  /* 0x0000004540005986 */ /* 0x000fe2000c10112c */
[----:B------:R-:W-:Y:S01]  /*7e1d0*/  ISETP.GE.AND P5, PT, R6, UR4, PT ;  /* 0x0000000406007c0c */ /* 0x000fe2000bfa6270 */
[----:B------:R-:W-:Y:S01]  /*7e1e0*/  VIADD R6, R0, 0x1ef ;  /* 0x000001ef00067836 */ /* 0x000fe20000000000 */
[----:B------:R-:W-:Y:S01]  /*7e1f0*/  ULDC UR4, c[0x0][0x22c] ;  /* 0x00008b0000047ab9 */ /* 0x000fe20000000800 */
[C---:B0-----:R-:W-:Y:S01]  /*7e200*/  PRMT R7, R237.reuse, 0x7772, RZ ;  /* 0x00007772ed077816 */ /* 0x041fe200000000ff */
[----:B------:R0:W-:Y:S01]  /*7e210*/  @P6 STG.E.U8 desc[UR44][R60.64], R67 ;  /* 0x000000433c006986 */ /* 0x0001e2000c10112c */
[----:B------:R-:W-:Y:S01]  /*7e220*/  ISETP.LT.AND P6, PT, R2, UR6, !P5 ;  /* 0x0000000602007c0c */ /* 0x000fe2000efc1270 */
[----:B------:R-:W-:Y:S01]  /*7e230*/  ULDC UR6, c[0x0][0x228] ;  /* 0x00008a0000067ab9 */ /* 0x000fe20000000800 */
[----:B------:R-:W-:Y:S01]  /*7e240*/  PRMT R63, R237, 0x7773, RZ ;  /* 0x00007773ed3f7816 */ /* 0x000fe200000000ff */
[----:B------:R1:W-:Y:S01]  /*7e250*/  @P2 STG.E.U8 desc[UR44][R56.64], R7 ;  /* 0x0000000738002986 */ /* 0x0003e2000c10112c */
[----:B------:R-:W-:Y:S01]  /*7e260*/  ISETP.GE.AND P2, PT, R6, UR4, PT ;  /* 0x0000000406007c0c */ /* 0x000fe2000bf46270 */
[----:B------:R-:W-:-:S02]  /*7e270*/  ULDC UR4, c[0x0][0x228] ;  /* 0x00008a0000047ab9 */ /* 0x000fc40000000800 */
[----:B------:R2:W-:Y:S01]  /*7e280*/  @P0 STG.E.U8 desc[UR44][R58.64], R63 ;  /* 0x0000003f3a000986 */ /* 0x0005e2000c10112c */
[----:B------:R-:W-:Y:S01]  /*7e290*/  ISETP.LT.AND P5, PT, R3, UR4, !P5 ;  /* 0x0000000403007c0c */ /* 0x000fe2000efa1270 */
[----:B------:R-:W-:Y:S01]  /*7e2a0*/  VIADD R6, R0, 0x1f0 ;  /* 0x000001f000067836 */ /* 0x000fe20000000000 */
[----:B------:R-:W-:Y:S01]  /*7e2b0*/  ISETP.LT.AND P0, PT, R2, UR6, !P2 ;  /* 0x0000000602007c0c */ /* 0x000fe2000d701270 */
[----:B------:R-:W-:Y:S01]  /*7e2c0*/  ULDC UR4, c[0x0][0x22c] ;  /* 0x00008b0000047ab9 */ /* 0x000fe20000000800 */
[C---:B0-----:R-:W-:Y:S01]  /*7e2d0*/  PRMT R61, R251.reuse, 0x7770, RZ ;  /* 0x00007770fb3d7816 */ /* 0x041fe200000000ff */
[----:B------:R-:W-:Y:S01]  /*7e2e0*/  ULDC UR6, c[0x0][0x228] ;  /* 0x00008a0000067ab9 */ /* 0x000fe20000000800 */
[----:B-1----:R-:W-:-:S03]  /*7e2f0*/  PRMT R7, R251, 0x7771, RZ ;  /* 0x00007771fb077816 */ /* 0x002fc600000000ff */
[----:B------:R-:W-:Y:S01]  /*7e300*/  @P6 STG.E.U8 desc[UR44][R54.64], R61 ;  /* 0x0000003d36006986 */ /* 0x000fe2000c10112c */
[----:B------:R-:W-:Y:S01]  /*7e310*/  ISETP.GE.AND P6, PT, R6, UR4, PT ;  /* 0x0000000406007c0c */ /* 0x000fe2000bfc6270 */
[----:B------:R-:W-:Y:S01]  /*7e320*/  ULDC UR4, c[0x0][0x228] ;  /* 0x00008a0000047ab9 */ /* 0x000fe20000000800 */
[----:B------:R-:W-:Y:S02]  /*7e330*/  PRMT R57, R251, 0x7772, RZ ;  /* 0x00007772fb397816 */ /* 0x000fe400000000ff */
[----:B------:R-:W-:Y:S01]  /*7e340*/  ISETP.LT.AND P2, PT, R3, UR4, !P2 ;  /* 0x0000000403007c0c */ /* 0x000fe2000d741270 */
[----:B------:R0:W-:Y:S01]  /*7e350*/  @P5 STG.E.U8 desc[UR44][R48.64], R7 ;  /* 0x0000000730005986 */ /* 0x0001e2000c10112c */
[----:B------:R-:W-:Y:S01]  /*7e360*/  ULDC UR4, c[0x0][0x228] ;  /* 0x00008a0000047ab9 */ /* 0x000fe20000000800 */
[----:B------:R-:W-:Y:S02]  /*7e370*/  VIADD R6, R0, 0x1f1 ;  /* 0x000001f100067836 */ /* 0x000fe40000000000 */
[----:B------:R-:W-:Y:S01]  /*7e380*/  @P0 STG.E.U8 desc[UR44][R52.64], R57 ;  /* 0x0000003934000986 */ /* 0x000fe2000c10112c */
[----:B------:R-:W-:Y:S01]  /*7e390*/  ISETP.LT.AND P0, PT, R2, UR4, !P6 ;  /* 0x0000000402007c0c */ /* 0x000fe2000f701270 */
[----:B------:R-:W-:Y:S01]  /*7e3a0*/  ULDC UR4, c[0x0][0x22c] ;  /* 0x00008b0000047ab9 */ /* 0x000fe20000000800 */
[----:B--2---:R-:W-:-:S02]  /*7e3b0*/  PRMT R59, R251, 0x7773, RZ ;  /* 0x00007773fb3b7816 */ /* 0x004fc400000000ff */
[C---:B------:R-:W-:Y:S01]  /*7e3c0*/  ISETP.LT.AND P6, PT, R3.reuse, UR6, !P6 ;  /* 0x0000000603007c0c */ /* 0x040fe2000f7c1270 */
[----:B------:R-:W-:Y:S01]  /*7e3d0*/  ULDC UR6, c[0x0][0x228] ;  /* 0x00008a0000067ab9 */ /* 0x000fe20000000800 */
[----:B------:R-:W-:Y:S01]  /*7e3e0*/  ISETP.GE.AND P5, PT, R6, UR4, PT ;  /* 0x0000000406007c0c */ /* 0x000fe2000bfa6270 */
[----:B------:R1:W-:Y:S01]  /*7e3f0*/  @P2 STG.E.U8 desc[UR44][R50.64], R59 ;  /* 0x0000003b32002986 */ /* 0x0003e2000c10112c */
[----:B0-----:R-:W-:Y:S01]  /*7e400*/  PRMT R7, R224, 0x7770, RZ ;  /* 0x00007770e0077816 */ /* 0x001fe200000000ff */
[----:B------:R-:W-:Y:S01]  /*7e410*/  VIADD R6, R0, 0x1f2 ;  /* 0x000001f200067836 */ /* 0x000fe20000000000 */
[----:B------:R-:W-:Y:S01]  /*7e420*/  ISETP.LT.AND P2, PT, R2, UR6, !P5 ;  /* 0x0000000602007c0c */ /* 0x000fe2000ef41270 */
[----:B------:R-:W-:Y:S01]  /*7e430*/  ULDC UR4, c[0x0][0x22c] ;  /* 0x00008b0000047ab9 */ /* 0x000fe20000000800 */
[----:B------:R-:W-:Y:S01]  /*7e440*/  PRMT R49, R224, 0x7771, RZ ;  /* 0x00007771e0317816 */ /* 0x000fe200000000ff */
[----:B------:R0:W-:Y:S01]  /*7e450*/  @P0 STG.E.U8 desc[UR44][R44.64], R7 ;  /* 0x000000072c000986 */ /* 0x0001e2000c10112c */
[----:B------:R-:W-:Y:S01]  /*7e460*/  ISETP.GE.AND P0, PT, R6, UR4, PT ;  /* 0x0000000406007c0c */ /* 0x000fe2000bf06270 */
[----:B------:R-:W-:Y:S01]  /*7e470*/  ULDC UR4, c[0x0][0x228] ;  /* 0x00008a0000047ab9 */ /* 0x000fe20000000800 */
[----:B------:R-:W-:Y:S01]  /*7e480*/  ULDC UR6, c[0x0][0x228] ;  /* 0x00008a0000067ab9 */ /* 0x000fe20000000800 */
[----:B------:R-:W-:Y:S01]  /*7e490*/  ISETP.LT.AND P5, PT, R3, UR4, !P5 ;  /* 0x0000000403007c0c */ /* 0x000fe2000efa1270 */
[----:B------:R2:W-:Y:S01]  /*7e4a0*/  @P6 STG.E.U8 desc[UR44][R46.64], R49 ;  /* 0x000000312e006986 */ /* 0x0005e2000c10112c */
[----:B-1----:R-:W-:Y:S01]  /*7e4b0*/  PRMT R51, R224, 0x7772, RZ ;  /* 0x00007772e0337816 */ /* 0x002fe200000000ff */
[----:B------:R-:W-:Y:S01]  /*7e4c0*/  VIADD R6, R0, 0x1f3 ;  /* 0x000001f300067836 */ /* 0x000fe20000000000 */
[----:B------:R-:W-:Y:S01]  /*7e4d0*/  ISETP.LT.AND P6, PT, R2, UR6, !P0 ;  /* 0x0000000602007c0c */ /* 0x000fe2000c7c1270 */
[----:B------:R-:W-:Y:S01]  /*7e4e0*/  ULDC UR4, c[0x0][0x22c] ;  /* 0x00008b0000047ab9 */ /* 0x000fe20000000800 */
[----:B------:R-:W-:Y:S01]  /*7e4f0*/  ULDC UR6, c[0x0][0x228] ;  /* 0x00008a0000067ab9 */ /* 0x000fe20000000800 */
[----:B------:R1:W-:Y:S01]  /*7e500*/  @P2 STG.E.U8 desc[UR44][R42.64], R51 ;  /* 0x000000332a002986 */ /* 0x0003e2000c10112c */
[----:B------:R-:W-:Y:S01]  /*7e510*/  ISETP.GE.AND P2, PT, R6, UR4, PT ;  /* 0x0000000406007c0c */ /* 0x000fe2000bf46270 */
[----:B------:R-:W-:Y:S01]  /*7e520*/  ULDC UR4, c[0x0][0x228] ;  /* 0x00008a0000047ab9 */ /* 0x000fe20000000800 */
[----:B0-----:R-:W-:-:S02]  /*7e530*/  PRMT R45, R224, 0x7773, RZ ;  /* 0x00007773e02d7816 */ /* 0x001fc400000000ff */
[----:B------:R-:W-:Y:S01]  /*7e540*/  ISETP.LT.AND P0, PT, R3, UR4, !P0 ;  /* 0x0000000403007c0c */ /* 0x000fe2000c701270 */
[----:B------:R-:W-:Y:S01]  /*7e550*/  ULDC UR4, c[0x0][0x228] ;  /* 0x00008a0000047ab9 */ /* 0x000fe20000000800 */
[----:B--2---:R-:W-:Y:S01]  /*7e560*/  PRMT R47, R225, 0x7770, RZ ;  /* 0x00007770e12f7816 */ /* 0x004fe200000000ff */
[----:B------:R-:W-:Y:S01]  /*7e570*/  @P5 STG.E.U8 desc[UR44][R38.64], R45 ;  /* 0x0000002d26005986 */ /* 0x000fe2000c10112c */
[C---:B------:R-:W-:Y:S01]  /*7e580*/  ISETP.LT.AND P5, PT, R2.reuse, UR6, !P2 ;  /* 0x0000000602007c0c */ /* 0x040fe2000d7a1270 */
[----:B------:R-:W-:Y:S01]  /*7e590*/  ULDC UR6, c[0x0][0x228] ;  /* 0x00008a0000067ab9 */ /* 0x000fe20000000800 */
[----:B------:R-:W-:Y:S01]  /*7e5a0*/  ISETP.LT.AND P2, PT, R3, UR4, !P2 ;  /* 0x0000000403007c0c */ /* 0x000fe2000d741270 */
[----:B------:R-:W-:Y:S01]  /*7e5b0*/  @P6 STG.E.U8 desc[UR44][R40.64], R47 ;  /* 0x0000002f28006986 */ /* 0x000fe2000c10112c */
[----:B------:R-:W-:Y:S01]  /*7e5c0*/  ISETP.LT.AND P6, PT, R2, UR6, !P1 ;  /* 0x0000000602007c0c */ /* 0x000fe2000cfc1270 */
[----:B------:R-:W-:Y:S01]  /*7e5d0*/  VIADD R7, R0, 0x1f6 ;  /* 0x000001f600077836 */ /* 0x000fe20000000000 */
[C---:B-1----:R-:W-:Y:S01]  /*7e5e0*/  PRMT R43, R225.reuse, 0x7771, RZ ;  /* 0x00007771e12b7816 */ /* 0x042fe200000000ff */
[----:B------:R-:W-:Y:S01]  /*7e5f0*/  ULDC UR4, c[0x0][0x228] ;  /* 0x00008a0000047ab9 */ /* 0x000fe20000000800 */
[C---:B------:R-:W-:Y:S01]  /*7e600*/  PRMT R49, R225.reuse, 0x7772, RZ ;  /* 0x00007772e1317816 */ /* 0x040fe200000000ff */
[----:B------:R-:W-:Y:S01]  /*7e610*/  ULDC UR6, c[0x0][0x228] ;  /* 0x00008a0000067ab9 */ /* 0x000fe20000000800 */
[----:B------:R-:W-:Y:S01]  /*7e620*/  PRMT R225, R225, 0x7773, RZ ;  /* 0x00007773e1e17816 */ /* 0x000fe200000000ff */
[----:B------:R-:W-:Y:S01]  /*7e630*/  @P0 STG.E.U8 desc[UR44][R36.64], R43 ;  /* 0x0000002b24000986 */ /* 0x000fe2000c10112c */
[----:B------:R-:W-:-:S02]  /*7e640*/  ISETP.GE.AND P0, PT, R7, UR13, PT ;  /* 0x0000000d07007c0c */ /* 0x000fc4000bf06270 */
[----:B------:R-:W-:Y:S01]  /*7e650*/  PRMT R7, R226, 0x7770, RZ ;  /* 0x00007770e2077816 */ /* 0x000fe200000000ff */
[----:B------:R-:W0:Y:S01]  /*7e660*/  LDS.128 R36, [R252] ;  /* 0x00000000fc247984 */ /* 0x000e220000000c00 */
[C---:B------:R-:W-:Y:S01]  /*7e670*/  ISETP.LT.AND P1, PT, R3.reuse, UR4, !P1 ;  /* 0x0000000403007c0c */ /* 0x040fe2000cf21270 */
[----:B------:R-:W-:Y:S02]  /*7e680*/  ULDC UR4, c[0x0][0x228] ;  /* 0x00008a0000047ab9 */ /* 0x000fe40000000800 */
[----:B------:R1:W-:Y:S04]  /*7e690*/  @P5 STG.E.U8 desc[UR44][R34.64], R49 ;  /* 0x0000003122005986 */ /* 0x0003e8000c10112c */
[----:B------:R2:W-:Y:S04]  /*7e6a0*/  @P2 STG.E.U8 desc[UR44][R30.64], R225 ;  /* 0x000000e11e002986 */ /* 0x0005e8000c10112c */
[----:B------:R3:W-:Y:S01]  /*7e6b0*/  @P6 STG.E.U8 desc[UR44][R32.64], R7 ;  /* 0x0000000720006986 */ /* 0x0007e2000c10112c */
[----:B------:R-:W-:Y:S01]  /*7e6c0*/  ISETP.LT.AND P6, PT, R2, UR4, !P3 ;  /* 0x0000000402007c0c */ /* 0x000fe2000dfc1270 */
[----:B------:R-:W-:Y:S01]  /*7e6d0*/  VIADD R6, R0, 0x1f7 ;  /* 0x000001f700067836 */ /* 0x000fe20000000000 */
[----:B------:R-:W-:Y:S01]  /*7e6e0*/  ISETP.LT.AND P3, PT, R3, UR6, !P3 ;  /* 0x0000000603007c0c */ /* 0x000fe2000df61270 */
[----:B------:R-:W-:Y:S01]  /*7e6f0*/  ULDC UR4, c[0x0][0x228] ;  /* 0x00008a0000047ab9 */ /* 0x000fe20000000800 */
[C---:B-1----:R-:W-:Y:S01]  /*7e700*/  PRMT R35, R226.reuse, 0x7771, RZ ;  /* 0x00007771e2237816 */ /* 0x042fe200000000ff */
[----:B------:R-:W-:Y:S01]  /*7e710*/  ULDC UR6, c[0x0][0x228] ;  /* 0x00008a0000067ab9 */ /* 0x000fe20000000800 */
[----:B--2---:R-:W-:-:S02]  /*7e720*/  PRMT R31, R226, 0x7772, RZ ;  /* 0x00007772e21f7816 */ /* 0x004fc400000000ff */
[----:B------:R-:W-:Y:S02]  /*7e730*/  ISETP.GE.AND P5, PT, R6, UR11, PT ;  /* 0x0000000b06007c0c */ /* 0x000fe4000bfa6270 */
[----:B---3--:R-:W-:Y:S01]  /*7e740*/  PRMT R33, R226, 0x7773, RZ ;  /* 0x00007773e2217816 */ /* 0x008fe200000000ff */
[----:B------:R1:W-:Y:S01]  /*7e750*/  @P1 STG.E.U8 desc[UR44][R12.64], R35 ;  /* 0x000000230c001986 */ /* 0x0003e2000c10112c */
[----:B------:R-:W-:Y:S01]  /*7e760*/  ISETP.LT.AND P1, PT, R2, UR4, !P0 ;  /* 0x0000000402007c0c */ /* 0x000fe2000c721270 */
[----:B------:R-:W-:Y:S02]  /*7e770*/  ULDC UR4, c[0x0][0x228] ;  /* 0x00008a0000047ab9 */ /* 0x000fe40000000800 */
[----:B------:R-:W-:Y:S01]  /*7e780*/  @P6 STG.E.U8 desc[UR44][R28.64], R31 ;  /* 0x0000001f1c006986 */ /* 0x000fe2000c10112c */
[----:B------:R-:W-:Y:S01]  /*7e790*/  ISETP.LT.AND P0, PT, R3, UR6, !P0 ;  /* 0x0000000603007c0c */ /* 0x000fe2000c701270 */
[----:B------:R-:W-:Y:S01]  /*7e7a0*/  VIADD R6, R0, 0x1f8 ;  /* 0x000001f800067836 */ /* 0x000fe20000000000 */
[----:B------:R-:W-:Y:S01]  /*7e7b0*/  ULDC UR6, c[0x0][0x228] ;  /* 0x00008a0000067ab9 */ /* 0x000fe20000000800 */
[----:B------:R2:W-:Y:S01]  /*7e7c0*/  @P3 STG.E.U8 desc[UR44][R16.64], R33 ;  /* 0x0000002110003986 */ /* 0x0005e2000c10112c */
[----:B------:R-:W-:Y:S01]  /*7e7d0*/  ISETP.LT.AND P3, PT, R2, UR4, !P5 ;  /* 0x0000000402007c0c */ /* 0x000fe2000ef61270 */
[----:B------:R-:W-:-:S02]  /*7e7e0*/  ULDC UR4, c[0x0][0x228] ;  /* 0x00008a0000047ab9 */ /* 0x000fc40000000800 */
[----:B------:R-:W-:Y:S01]  /*7e7f0*/  ISETP.LT.AND P5, PT, R3, UR4, !P5 ;  /* 0x0000000403007c0c */ /* 0x000fe2000efa1270 */
[----:B------:R-:W-:Y:S01]  /*7e800*/  ULDC UR4, c[0x0][0x228] ;  /* 0x00008a0000047ab9 */ /* 0x000fe20000000800 */
[----:B------:R-:W-:Y:S01]  /*7e810*/  ISETP.GE.AND P2, PT, R6, UR21, PT ;  /* 0x0000001506007c0c */ /* 0x000fe2000bf46270 */
[----:B------:R-:W-:Y:S01]  /*7e820*/  VIADD R6, R0, 0x1f9 ;  /* 0x000001f900067836 */ /* 0x000fe20000000000 */
[C---:B-1----:R-:W-:Y:S02]  /*7e830*/  PRMT R13, R227.reuse, 0x7770, RZ ;  /* 0x00007770e30d7816 */ /* 0x042fe400000000ff */
[C---:B------:R-:W-:Y:S02]  /*7e840*/  PRMT R35, R227.reuse, 0x7771, RZ ;  /* 0x00007771e3237816 */ /* 0x040fe400000000ff */
[C---:B--2---:R-:W-:Y:S01]  /*7e850*/  PRMT R17, R227.reuse, 0x7772, RZ ;  /* 0x00007772e3117816 */ /* 0x044fe200000000ff */
[----:B------:R1:W-:Y:S01]  /*7e860*/  @P1 STG.E.U8 desc[UR44][R24.64], R13 ;  /* 0x0000000d18001986 */ /* 0x0003e2000c10112c */
[----:B------:R-:W-:-:S02]  /*7e870*/  PRMT R227, R227, 0x7773, RZ ;  /* 0x00007773e3e37816 */ /* 0x000fc400000000ff */
[----:B------:R-:W-:Y:S01]  /*7e880*/  ISETP.GE.AND P6, PT, R6, UR19, PT ;  /* 0x0000001306007c0c */ /* 0x000fe2000bfc6270 */
[----:B------:R-:W-:Y:S01]  /*7e890*/  @P0 STG.E.U8 desc[UR44][R26.64], R35 ;  /* 0x000000231a000986 */ /* 0x000fe2000c10112c */
[----:B------:R-:W-:Y:S01]  /*7e8a0*/  ISETP.LT.AND P1, PT, R2, UR6, !P2 ;  /* 0x0000000602007c0c */ /* 0x000fe2000d721270 */
[----:B------:R-:W-:Y:S01]  /*7e8b0*/  VIADD R7, R0, 0x1fa ;  /* 0x000001fa00077836 */ /* 0x000fe20000000000 */
[----:B------:R-:W-:Y:S01]  /*7e8c0*/  ULDC UR6, c[0x0][0x228] ;  /* 0x00008a0000067ab9 */ /* 0x000fe20000000800 */
[----:B------:R2:W-:Y:S01]  /*7e8d0*/  @P3 STG.E.U8 desc[UR44][R22.64], R17 ;  /* 0x0000001116003986 */ /* 0x0005e2000c10112c */
[----:B------:R-:W-:Y:S01]  /*7e8e0*/  ISETP.LT.AND P2, PT, R3, UR4, !P2 ;  /* 0x0000000403007c0c */ /* 0x000fe2000d741270 */
[----:B------:R-:W-:Y:S02]  /*7e8f0*/  ULDC UR4, c[0x0][0x228] ;  /* 0x00008a0000047ab9 */ /* 0x000fe40000000800 */
[----:B------:R3:W-:Y:S01]  /*7e900*/  @P5 STG.E.U8 desc[UR44][R18.64], R227 ;  /* 0x000000e312005986 */ /* 0x0007e2000c10112c */
[----:B------:R-:W-:Y:S01]  /*7e910*/  ISETP.LT.AND P5, PT, R2, UR6, !P6 ;  /* 0x0000000602007c0c */ /* 0x000fe2000f7a1270 */
[----:B------:R-:W-:Y:S01]  /*7e920*/  VIADD R6, R0, 0x1fb ;  /* 0x000001fb00067836 */ /* 0x000fe20000000000 */
[----:B------:R-:W-:Y:S01]  /*7e930*/  ISETP.GE.AND P0, PT, R7, UR15, PT ;  /* 0x0000000f07007c0c */ /* 0x000fe2000bf06270 */
[----:B------:R-:W-:Y:S01]  /*7e940*/  ULDC UR6, c[0x0][0x228] ;  /* 0x00008a0000067ab9 */ /* 0x000fe20000000800 */
[----:B0-----:R-:W-:-:S02]  /*7e950*/  PRMT R7, R36, 0x7770, RZ ;  /* 0x0000777024077816 */ /* 0x001fc400000000ff */
[C---:B------:R-:W-:Y:S01]  /*7e960*/  ISETP.LT.AND P6, PT, R3.reuse, UR4, !P6 ;  /* 0x0000000403007c0c */ /* 0x040fe2000f7c1270 */
[----:B------:R-:W-:Y:S01]  /*7e970*/  ULDC UR4, c[0x0][0x228] ;  /* 0x00008a0000047ab9 */ /* 0x000fe20000000800 */
[----:B-1----:R-:W-:Y:S01]  /*7e980*/  PRMT R13, R36, 0x7771, RZ ;  /* 0x00007771240d7816 */ /* 0x002fe200000000ff */
[----:B------:R0:W-:Y:S01]  /*7e990*/  @P1 STG.E.U8 desc[UR44][R20.64], R7 ;  /* 0x0000000714001986 */ /* 0x0001e2000c10112c */
[----:B------:R-:W-:Y:S01]  /*7e9a0*/  ISETP.GE.AND P3, PT, R6, UR27, PT ;  /* 0x0000001b06007c0c */ /* 0x000fe2000bf66270 */
[----:B------:R-:W-:Y:S01]  /*7e9b0*/  VIADD R6, R0, 0x1fc ;  /* 0x000001fc00067836 */ /* 0x000fe20000000000 */
[----:B--2---:R-:W-:Y:S02]  /*7e9c0*/  PRMT R17, R36, 0x7772, RZ ;  /* 0x0000777224117816 */ /* 0x004fe400000000ff */
[----:B------:R-:W-:Y:S01]  /*7e9d0*/  ISETP.LT.AND P1, PT, R2, UR6, !P0 ;  /* 0x0000000602007c0c */ /* 0x000fe2000c721270 */
[----:B------:R1:W-:Y:S01]  /*7e9e0*/  @P2 STG.E.U8 desc[UR44][R14.64], R13 ;  /* 0x0000000d0e002986 */ /* 0x0003e2000c10112c */
[C---:B------:R-:W-:Y:S01]  /*7e9f0*/  ISETP.LT.AND P0, PT, R3.reuse, UR4, !P0 ;  /* 0x0000000403007c0c */ /* 0x040fe2000c701270 */
[----:B------:R-:W-:Y:S01]  /*7ea00*/  ULDC UR4, c[0x0][0x228] ;  /* 0x00008a0000047ab9 */ /* 0x000fe20000000800 */
[----:B---3--:R-:W-:Y:S01]  /*7ea10*/  PRMT R19, R36, 0x7773, RZ ;  /* 0x0000777324137816 */ /* 0x008fe200000000ff */
[----:B------:R-:W-:Y:S01]  /*7ea20*/  @P5 STG.E.U8 desc[UR44][R160.64], R17 ;  /* 0x00000011a0005986 */ /* 0x000fe2000c10112c */
[----:B------:R-:W-:Y:S01]  /*7ea30*/  ISETP.GE.AND P2, PT, R6, UR25, PT ;  /* 0x0000001906007c0c */ /* 0x000fe2000bf46270 */
[----:B------:R-:W-:Y:S01]  /*7ea40*/  ULDC UR6, c[0x0][0x228] ;  /* 0x00008a0000067ab9 */ /* 0x000fe20000000800 */
[----:B------:R-:W-:Y:S01]  /*7ea50*/  ISETP.LT.AND P5, PT, R2, UR4, !P3 ;  /* 0x0000000402007c0c */ /* 0x000fe2000dfa1270 */
[----:B------:R-:W-:Y:S01]  /*7ea60*/  ULDC UR4, c[0x0][0x228] ;  /* 0x00008a0000047ab9 */ /* 0x000fe20000000800 */
[----:B------:R-:W-:Y:S01]  /*7ea70*/  @P6 STG.E.U8 desc[UR44][R156.64], R19 ;  /* 0x000000139c006986 */ /* 0x000fe2000c10112c */
[----:B------:R-:W-:-:S02]  /*7ea80*/  ISETP.LT.AND P3, PT, R3, UR4, !P3 ;  /* 0x0000000403007c0c */ /* 0x000fc4000df61270 */
[C---:B0-----:R-:W-:Y:S01]  /*7ea90*/  PRMT R7, R37.reuse, 0x7770, RZ ;  /* 0x0000777025077816 */ /* 0x041fe200000000ff */
[----:B------:R-:W-:Y:S01]  /*7eaa0*/  VIADD R6, R0, 0x1fd ;  /* 0x000001fd00067836 */ /* 0x000fe20000000000 */
[----:B------:R-:W-:Y:S01]  /*7eab0*/  ISETP.LT.AND P6, PT, R2, UR6, !P2 ;  /* 0x0000000602007c0c */ /* 0x000fe2000d7c1270 */
[----:B------:R-:W-:Y:S01]  /*7eac0*/  VIADD R0, R0, 0x1fe ;  /* 0x000001fe00007836 */ /* 0x000fe20000000000 */
[C---:B-1----:R-:W-:Y:S01]  /*7ead0*/  PRMT R13, R37.reuse, 0x7771, RZ ;  /* 0x00007771250d7816 */ /* 0x042fe200000000ff */
[----:B------:R0:W-:Y:S01]  /*7eae0*/  @P1 STG.E.U8 desc[UR44][R158.64], R7 ;  /* 0x000000079e001986 */ /* 0x0001e2000c10112c */
[----:B------:R-:W-:Y:S01]  /*7eaf0*/  PRMT R15, R38, 0x7770, RZ ;  /* 0x00007770260f7816 */ /* 0x000fe200000000ff */
[----:B------:R-:W-:Y:S01]  /*7eb00*/  ULDC UR4, c[0x0][0x228] ;  /* 0x00008a0000047ab9 */ /* 0x000fe20000000800 */
[----:B------:R-:W-:Y:S01]  /*7eb10*/  ISETP.GE.AND P1, PT, R6, UR23, PT ;  /* 0x0000001706007c0c */ /* 0x000fe2000bf26270 */
[----:B------:R-:W-:Y:S01]  /*7eb20*/  @P0 STG.E.U8 desc[UR44][R152.64], R13 ;  /* 0x0000000d98000986 */ /* 0x000fe2000c10112c */
[----:B------:R-:W-:Y:S01]  /*7eb30*/  ISETP.GE.AND P0, PT, R0, UR5, PT ;  /* 0x0000000500007c0c */ /* 0x000fe2000bf06270 */
[----:B------:R-:W-:Y:S01]  /*7eb40*/  ULDC UR5, c[0x0][0x228] ;  /* 0x00008a0000057ab9 */ /* 0x000fe20000000800 */
[----:B------:R-:W-:Y:S01]  /*7eb50*/  ULDC UR6, c[0x0][0x228] ;  /* 0x00008a0000067ab9 */ /* 0x000fe20000000800 */
[----:B0-----:R-:W-:-:S02]  /*7eb60*/  PRMT R7, R37, 0x7772, RZ ;  /* 0x0000777225077816 */ /* 0x001fc400000000ff */
[----:B------:R-:W-:Y:S02]  /*7eb70*/  PRMT R37, R37, 0x7773, RZ ;  /* 0x0000777325257816 */ /* 0x000fe400000000ff */
[----:B------:R-:W-:Y:S01]  /*7eb80*/  ISETP.LT.AND P2, PT, R3, UR4, !P2 ;  /* 0x0000000403007c0c */ /* 0x000fe2000d741270 */
[----:B------:R0:W-:Y:S01]  /*7eb90*/  @P5 STG.E.U8 desc[UR44][R148.64], R7 ;  /* 0x0000000794005986 */ /* 0x0001e2000c10112c */
[----:B------:R-:W-:-:S03]  /*7eba0*/  ULDC UR4, c[0x0][0x228] ;  /* 0x00008a0000047ab9 */ /* 0x000fc60000000800 */
[----:B------:R-:W-:Y:S01]  /*7ebb0*/  @P3 STG.E.U8 desc[UR44][R154.64], R37 ;  /* 0x000000259a003986 */ /* 0x000fe2000c10112c */
[----:B------:R-:W-:-:S03]  /*7ebc0*/  ISETP.LT.AND P5, PT, R2, UR6, !P0 ;  /* 0x0000000602007c0c */ /* 0x000fc6000c7a1270 */
[----:B------:R1:W-:Y:S01]  /*7ebd0*/  @P6 STG.E.U8 desc[UR44][R150.64], R15 ;  /* 0x0000000f96006986 */ /* 0x0003e2000c10112c */
[C---:B------:R-:W-:Y:S01]  /*7ebe0*/  ISETP.LT.AND P6, PT, R2.reuse, UR5, !P1 ;  /* 0x0000000502007c0c */ /* 0x040fe2000cfc1270 */
[----:B------:R-:W-:Y:S01]  /*7ebf0*/  ULDC UR5, c[0x0][0x228] ;  /* 0x00008a0000057ab9 */ /* 0x000fe20000000800 */
[C---:B------:R-:W-:Y:S02]  /*7ec00*/  ISETP.LT.AND P1, PT, R3.reuse, UR4, !P1 ;  /* 0x0000000403007c0c */ /* 0x040fe4000cf21270 */
[C---:B------:R-:W-:Y:S02]  /*7ec10*/  ISETP.LT.AND P0, PT, R3.reuse, UR5, !P0 ;  /* 0x0000000503007c0c */ /* 0x040fe4000c701270 */
[----:B------:R-:W-:Y:S02]  /*7ec20*/  ISETP.LT.AND P3, PT, R2, UR7, !P4 ;  /* 0x0000000702007c0c */ /* 0x000fe4000e761270 */
[----:B------:R-:W-:Y:S02]  /*7ec30*/  ISETP.LT.AND P4, PT, R3, UR7, !P4 ;  /* 0x0000000703007c0c */ /* 0x000fe4000e781270 */
[----:B------:R-:W-:-:S02]  /*7ec40*/  PRMT R3, R38, 0x7771, RZ ;  /* 0x0000777126037816 */ /* 0x000fc400000000ff */
[C---:B0-----:R-:W-:Y:S02]  /*7ec50*/  PRMT R7, R38.reuse, 0x7772, RZ ;  /* 0x0000777226077816 */ /* 0x041fe400000000ff */
[----:B------:R-:W-:Y:S02]  /*7ec60*/  PRMT R13, R38, 0x7773, RZ ;  /* 0x00007773260d7816 */ /* 0x000fe400000000ff */
[C---:B-1----:R-:W-:Y:S01]  /*7ec70*/  PRMT R15, R39.reuse, 0x7770, RZ ;  /* 0x00007770270f7816 */ /* 0x042fe200000000ff */
[----:B------:R0:W-:Y:S01]  /*7ec80*/  @P2 STG.E.U8 desc[UR44][R142.64], R3 ;  /* 0x000000038e002986 */ /* 0x0001e2000c10112c */
[C---:B------:R-:W-:Y:S02]  /*7ec90*/  PRMT R17, R39.reuse, 0x7771, RZ ;  /* 0x0000777127117816 */ /* 0x040fe400000000ff */
[C---:B------:R-:W-:Y:S01]  /*7eca0*/  PRMT R19, R39.reuse, 0x7772, RZ ;  /* 0x0000777227137816 */ /* 0x040fe200000000ff */
[----:B------:R0:W-:Y:S04]  /*7ecb0*/  @P6 STG.E.U8 desc[UR44][R146.64], R7 ;  /* 0x0000000792006986 */ /* 0x0001e8000c10112c */
[----:B------:R0:W-:Y:S04]  /*7ecc0*/  @P1 STG.E.U8 desc[UR44][R144.64], R13 ;  /* 0x0000000d90001986 */ /* 0x0001e8000c10112c */
[----:B------:R0:W-:Y:S04]  /*7ecd0*/  @P5 STG.E.U8 desc[UR44][R162.64], R15 ;  /* 0x0000000fa2005986 */ /* 0x0001e8000c10112c */
[----:B------:R0:W-:Y:S04]  /*7ece0*/  @P0 STG.E.U8 desc[UR44][R4.64], R17 ;  /* 0x0000001104000986 */ /* 0x0001e8000c10112c */
[----:B------:R0:W-:Y:S01]  /*7ecf0*/  @P3 STG.E.U8 desc[UR44][R10.64], R19 ;  /* 0x000000130a003986 */ /* 0x0001e2000c10112c */
[----:B------:R-:W-:Y:S01]  /*7ed00*/  PRMT R39, R39, 0x7773, RZ ;  /* 0x0000777327277816 */ /* 0x000fe200000000ff */
[----:B------:R-:W-:Y:S06]  /*7ed10*/  @!P4 EXIT ;  /* 0x000000000000c94d */ /* 0x000fec0003800000 */
[----:B------:R-:W-:Y:S01]  /*7ed20*/  STG.E.U8 desc[UR44][R8.64], R39 ;  /* 0x0000002708007986 */ /* 0x000fe2000c10112c */
[----:B------:R-:W-:Y:S05]  /*7ed30*/  EXIT ;  /* 0x000000000000794d */ /* 0x000fea0003800000 */
.L_x_3:
[----:B------:R-:W-:-:S00]  /*7ed40*/  BRA `(.L_x_3) ;  /* 0xfffffffc00fc7947 */ /* 0x000fc0000383ffff */
[----:B------:R-:W-:-:S00]  /*7ed50*/  NOP ;  /* 0x0000000000007918 */ /* 0x000fc00000000000 */
        /* <DEDUP_REMOVED lines=10> */
.L_x_4:


//--------------------- .nv.shared.matmul_kernel  --------------------------
	.section	.nv.shared.matmul_kernel,"aw",@nobits
	.sectionflags	@""
	.align	16
	.zero		1024


//--------------------- .nv.shared.reserved.0     --------------------------
	.section	.nv.shared.reserved.0,"aw",@nobits
	.weak		__nv_reservedSMEM_offset_0_alias
	.size		__nv_reservedSMEM_offset_0_alias, 0, 0
	.other		__nv_reservedSMEM_offset_0_alias,@"STO_CUDA_RESERVED_SHARED STV_DEFAULT"
__nv_reservedSMEM_offset_0_alias:
	.zero		0


//--------------------- .nv.constant0.matmul_kernel --------------------------
	.section	.nv.constant0.matmul_kernel,"a",@progbits
	.sectionflags	@""
	.align	4
.nv.constant0.matmul_kernel:
	.zero		608


//--------------------- SYMBOLS --------------------------

	.type		.nv.reservedSmem.offset0,@object
	.size		.nv.reservedSmem.offset0,0x4
